// auto-generated by cutlass_sweep.conv — config: {"arch": "sm_100", "cluster_m": 2, "cluster_n": 1, "conv_kind": "wgrad", "dtype": "fp16", "ndim": 3, "tile_k": 64, "tile_m": 128, "tile_n": 128}
#include "cutlass/cutlass.h"
#include "cute/tensor.hpp"
#include "cutlass/kernel_hardware_info.hpp"
#include "cutlass/conv/convolution.h"
#include "cutlass/conv/dispatch_policy.hpp"
#include "cutlass/conv/collective/collective_builder.hpp"
#include "cutlass/conv/kernel/conv_universal.hpp"
#include "cutlass/conv/device/conv_universal_adapter.hpp"
#include "cutlass/epilogue/collective/collective_builder.hpp"

using namespace cute;
using Elem = cutlass::half_t;
using Acc  = float;
using LayoutAB = cutlass::layout::TensorNDHWC;
using LayoutC  = cutlass::layout::TensorKCSRT;
constexpr auto ConvOp = cutlass::conv::Operator::kWgrad;
using TileShape    = Shape<_128, Shape<_128>, Shape<_64>>;
using ClusterShape = Shape<_2, _1, _1>;

using CollectiveEpilogue = typename cutlass::epilogue::collective::CollectiveBuilder<
    cutlass::arch::Sm100, cutlass::arch::OpClassTensorOp,
    TileShape, ClusterShape,
    cutlass::epilogue::collective::EpilogueTileAuto,
    Acc, Acc,
    Elem, LayoutC, 128 / cutlass::sizeof_bits<Elem>::value,
    Elem, LayoutC, 128 / cutlass::sizeof_bits<Elem>::value,
    cutlass::epilogue::collective::EpilogueScheduleAuto
  >::CollectiveOp;

using CollectiveMainloop = typename cutlass::conv::collective::CollectiveBuilder<
    cutlass::arch::Sm100, cutlass::arch::OpClassTensorOp, ConvOp,
    Elem, LayoutAB, 128 / cutlass::sizeof_bits<Elem>::value,
    Elem, LayoutAB, 128 / cutlass::sizeof_bits<Elem>::value,
    Acc,
    TileShape, ClusterShape,
    cutlass::conv::collective::StageCountAutoCarveout<
        static_cast<int>(sizeof(typename CollectiveEpilogue::SharedStorage))>,
    cutlass::conv::collective::KernelScheduleAuto
  >::CollectiveOp;

using ProblemShape = cutlass::conv::ConvProblemShape<
    ConvOp, CollectiveMainloop::DispatchPolicy::NumSpatialDimensions>;
using ConvKernel = cutlass::conv::kernel::ConvUniversal<
    ProblemShape, CollectiveMainloop, CollectiveEpilogue>;
using Conv = cutlass::conv::device::ConvUniversalAdapter<ConvKernel>;

auto* _anchor = &cutlass::device_kernel<ConvKernel>;


// ===== COMPILED SASS (sm_100a) =====

	.target	sm_100a

	.elftype	@"ET_EXEC"


//--------------------- .note.nv.tkinfo           --------------------------
	.section	.note.nv.tkinfo,"",@"SHT_NOTE"
	.sectionflags	@"SHF_NOTE_NV_TKINFO"
	.tkinfo
        /*0018*/ 	.word	0x00000002
        /*0030*/ 	.string	""
        /*0030*/ 	.string	"ptxas"
        /*0030*/ 	.string	"Cuda compilation tools, release 13.0, V13.0.88"
        /*0030*/ 	.string	"Build cuda_13.0.r13.0/compiler.36424714_0"
        /*0030*/ 	.string	"-arch sm_100a -m 64 "



//--------------------- .note.nv.cuinfo           --------------------------
	.section	.note.nv.cuinfo,"",@"SHT_NOTE"
	.sectionflags	@"SHF_NOTE_NV_CUINFO"
        /*0018*/ 	.short	0x0002
        /*001a*/ 	.short	0x0064
        /*001c*/ 	.short	0x0082
	.zero		2


//--------------------- .nv.info                  --------------------------
	.section	.nv.info,"",@"SHT_CUDA_INFO"
	.align	4


	//----- nvinfo : EIATTR_REGCOUNT
	.align		4
        /*0000*/ 	.byte	0x04, 0x2f
        /*0002*/ 	.short	(.L_19 - .L_18)
	.align		4
.L_18:
        /*0004*/ 	.word	index@(_ZN7cutlass13device_kernelINS_4conv6kernel13ConvUniversalINS1_16ConvProblemShapeILNS1_8OperatorE2ELi3EEENS1_10collective14CollectiveConvINS1_47MainloopSm100TmaUmmaWarpSpecializedImplicitGemmILS5_2ELi13ELi3ELi1ELi2EN4cute5tupleIJNSA_1CILi2EEENSC_ILi1EEESE_EEEEENSB_IJNSC_ILi128EEENSB_IJSH_EEENSB_IJNSC_ILi64EEEEEEEEENS_6half_tESM_NSA_8TiledMMAINSA_8MMA_AtomIJNSA_26SM100_MMA_F16BF16_2x1SM_SSISM_SM_fLi128ELi128ELNSA_4UMMA5MajorE1ELSR_1ELNSQ_7ScaleInE0ELSS_0EEEEEENSA_6LayoutINSB_IJSE_SE_SE_EEENSB_IJNSC_ILi0EEESX_SX_EEEEENSB_IJNSA_10UnderscoreES10_S10_EEEEENS7_6detail27Sm100ImplicitGemmTileTraitsINSA_18SM100_TMA_2SM_LOADENSA_14ComposedLayoutINSA_7SwizzleILi3ELi4ELi3EEENSA_18smem_ptr_flag_bitsILi16EEENSV_INSB_IJSJ_NSC_ILi8EEEEEENSB_IJSE_SJ_EEEEEEEvEENS14_INSA_25SM100_TMA_2SM_LOAD_IM2COLES1F_vEEEENS_8epilogue10collective18CollectiveEpilogueINS1K_23Sm100TmaWarpSpecializedILi4ELi2ELi16ELb1ELb0EEEJNSB_IJSJ_SI_SK_EEENSB_IJNSV_ISJ_SE_EENSV_INSB_IJNSC_ILi16EEESD_EEES1D_EEEEESM_NSB_IJlNSB_IJSE_lllEEESX_EEESM_S1W_NS1K_6fusion15FusionCallbacksIS1O_NS1X_17LinearCombinationISM_fSM_fLNS_15FloatRoundStyleE2EEES1P_S1U_JEEENSA_5SM1004TMEM4LOAD26SM100_TMEM_LOAD_32dp32b16xENSA_13SM90_TMA_LOADENS16_INS17_ILi1ELi4ELi3EEES1A_NSV_INSB_IJS1B_S1R_EEENSB_IJS1R_SE_EEEEEEENSA_39AutoVectorizingCopyWithAssumedAlignmentILi128EEENSA_14SM90_TMA_STOREES2C_S2E_S2E_EEEvvEEEEvNT_6ParamsE)
        /*0008*/ 	.word	0x0000004b


	//----- nvinfo : EIATTR_FRAME_SIZE
	.align		4
.L_19:
        /*000c*/ 	.byte	0x04, 0x11
        /*000e*/ 	.short	(.L_21 - .L_20)
	.align		4
.L_20:
        /*0010*/ 	.word	index@($__internal_2_$__cuda_sm10x_tcgen05_guardrail_trap_unallocated_columns_being_dealloced)
        /*0014*/ 	.word	0x00000008


	//----- nvinfo : EIATTR_FRAME_SIZE
	.align		4
.L_21:
        /*0018*/ 	.byte	0x04, 0x11
        /*001a*/ 	.short	(.L_23 - .L_22)
	.align		4
.L_22:
        /*001c*/ 	.word	index@($__internal_1_$__cuda_sm10x_tcgen05_guardrail_trap_phase_invalid_during_alloc)
        /*0020*/ 	.word	0x00000008


	//----- nvinfo : EIATTR_FRAME_SIZE
	.align		4
.L_23:
        /*0024*/ 	.byte	0x04, 0x11
        /*0026*/ 	.short	(.L_25 - .L_24)
	.align		4
.L_24:
        /*0028*/ 	.word	index@($__internal_0_$__cuda_sm10x_tcgen05_guardrail_trap_col_being_dealloced_not_returned_by_alloc)
        /*002c*/ 	.word	0x00000008


	//----- nvinfo : EIATTR_FRAME_SIZE
	.align		4
.L_25:
        /*0030*/ 	.byte	0x04, 0x11
        /*0032*/ 	.short	(.L_27 - .L_26)
	.align		4
.L_26:
        /*0034*/ 	.word	index@(_ZN7cutlass13device_kernelINS_4conv6kernel13ConvUniversalINS1_16ConvProblemShapeILNS1_8OperatorE2ELi3EEENS1_10collective14CollectiveConvINS1_47MainloopSm100TmaUmmaWarpSpecializedImplicitGemmILS5_2ELi13ELi3ELi1ELi2EN4cute5tupleIJNSA_1CILi2EEENSC_ILi1EEESE_EEEEENSB_IJNSC_ILi128EEENSB_IJSH_EEENSB_IJNSC_ILi64EEEEEEEEENS_6half_tESM_NSA_8TiledMMAINSA_8MMA_AtomIJNSA_26SM100_MMA_F16BF16_2x1SM_SSISM_SM_fLi128ELi128ELNSA_4UMMA5MajorE1ELSR_1ELNSQ_7ScaleInE0ELSS_0EEEEEENSA_6LayoutINSB_IJSE_SE_SE_EEENSB_IJNSC_ILi0EEESX_SX_EEEEENSB_IJNSA_10UnderscoreES10_S10_EEEEENS7_6detail27Sm100ImplicitGemmTileTraitsINSA_18SM100_TMA_2SM_LOADENSA_14ComposedLayoutINSA_7SwizzleILi3ELi4ELi3EEENSA_18smem_ptr_flag_bitsILi16EEENSV_INSB_IJSJ_NSC_ILi8EEEEEENSB_IJSE_SJ_EEEEEEEvEENS14_INSA_25SM100_TMA_2SM_LOAD_IM2COLES1F_vEEEENS_8epilogue10collective18CollectiveEpilogueINS1K_23Sm100TmaWarpSpecializedILi4ELi2ELi16ELb1ELb0EEEJNSB_IJSJ_SI_SK_EEENSB_IJNSV_ISJ_SE_EENSV_INSB_IJNSC_ILi16EEESD_EEES1D_EEEEESM_NSB_IJlNSB_IJSE_lllEEESX_EEESM_S1W_NS1K_6fusion15FusionCallbacksIS1O_NS1X_17LinearCombinationISM_fSM_fLNS_15FloatRoundStyleE2EEES1P_S1U_JEEENSA_5SM1004TMEM4LOAD26SM100_TMEM_LOAD_32dp32b16xENSA_13SM90_TMA_LOADENS16_INS17_ILi1ELi4ELi3EEES1A_NSV_INSB_IJS1B_S1R_EEENSB_IJS1R_SE_EEEEEEENSA_39AutoVectorizingCopyWithAssumedAlignmentILi128EEENSA_14SM90_TMA_STOREES2C_S2E_S2E_EEEvvEEEEvNT_6ParamsE)
        /*0038*/ 	.word	0x00000008


	//----- nvinfo : EIATTR_MIN_STACK_SIZE
	.align		4
.L_27:
        /*003c*/ 	.byte	0x04, 0x12
        /*003e*/ 	.short	(.L_29 - .L_28)
	.align		4
.L_28:
        /*0040*/ 	.word	index@(_ZN7cutlass13device_kernelINS_4conv6kernel13ConvUniversalINS1_16ConvProblemShapeILNS1_8OperatorE2ELi3EEENS1_10collective14CollectiveConvINS1_47MainloopSm100TmaUmmaWarpSpecializedImplicitGemmILS5_2ELi13ELi3ELi1ELi2EN4cute5tupleIJNSA_1CILi2EEENSC_ILi1EEESE_EEEEENSB_IJNSC_ILi128EEENSB_IJSH_EEENSB_IJNSC_ILi64EEEEEEEEENS_6half_tESM_NSA_8TiledMMAINSA_8MMA_AtomIJNSA_26SM100_MMA_F16BF16_2x1SM_SSISM_SM_fLi128ELi128ELNSA_4UMMA5MajorE1ELSR_1ELNSQ_7ScaleInE0ELSS_0EEEEEENSA_6LayoutINSB_IJSE_SE_SE_EEENSB_IJNSC_ILi0EEESX_SX_EEEEENSB_IJNSA_10UnderscoreES10_S10_EEEEENS7_6detail27Sm100ImplicitGemmTileTraitsINSA_18SM100_TMA_2SM_LOADENSA_14ComposedLayoutINSA_7SwizzleILi3ELi4ELi3EEENSA_18smem_ptr_flag_bitsILi16EEENSV_INSB_IJSJ_NSC_ILi8EEEEEENSB_IJSE_SJ_EEEEEEEvEENS14_INSA_25SM100_TMA_2SM_LOAD_IM2COLES1F_vEEEENS_8epilogue10collective18CollectiveEpilogueINS1K_23Sm100TmaWarpSpecializedILi4ELi2ELi16ELb1ELb0EEEJNSB_IJSJ_SI_SK_EEENSB_IJNSV_ISJ_SE_EENSV_INSB_IJNSC_ILi16EEESD_EEES1D_EEEEESM_NSB_IJlNSB_IJSE_lllEEESX_EEESM_S1W_NS1K_6fusion15FusionCallbacksIS1O_NS1X_17LinearCombinationISM_fSM_fLNS_15FloatRoundStyleE2EEES1P_S1U_JEEENSA_5SM1004TMEM4LOAD26SM100_TMEM_LOAD_32dp32b16xENSA_13SM90_TMA_LOADENS16_INS17_ILi1ELi4ELi3EEES1A_NSV_INSB_IJS1B_S1R_EEENSB_IJS1R_SE_EEEEEEENSA_39AutoVectorizingCopyWithAssumedAlignmentILi128EEENSA_14SM90_TMA_STOREES2C_S2E_S2E_EEEvvEEEEvNT_6ParamsE)
        /*0044*/ 	.word	0x00000008
.L_29:


//--------------------- .nv.compat                --------------------------
	.section	.nv.compat,"",@"SHT_CUDA_COMPAT_INFO"
	.align	4
        /*0000*/ 	.byte	0x02, 0x09, 0x01, 0x00, 0x02, 0x02, 0x02, 0x00, 0x02, 0x05, 0x05, 0x00, 0x03, 0x07, 0x01, 0x01
        /*0010*/ 	.byte	0x02, 0x03, 0x01, 0x00, 0x02, 0x06, 0x01, 0x00, 0x04, 0x0b, 0x08, 0x00, 0x09, 0x00, 0x00, 0x00
        /*0020*/ 	.byte	0x00, 0x00, 0x00, 0x00


//--------------------- .nv.info._ZN7cutlass13device_kernelINS_4conv6kernel13ConvUniversalINS1_16ConvProblemShapeILNS1_8OperatorE2ELi3EEENS1_10collective14CollectiveConvINS1_47MainloopSm100TmaUmmaWarpSpecializedImplicitGemmILS5_2ELi13ELi3ELi1ELi2EN4cute5tupleIJNSA_1CILi2EEENSC_ILi1EEESE_EEEEENSB_IJNSC_ILi128EEENSB_IJSH_EEENSB_IJNSC_ILi64EEEEEEEEENS_6half_tESM_NSA_8TiledMMAINSA_8MMA_AtomIJNSA_26SM100_MMA_F16BF16_2x1SM_SSISM_SM_fLi128ELi128ELNSA_4UMMA5MajorE1ELSR_1ELNSQ_7ScaleInE0ELSS_0EEEEEENSA_6LayoutINSB_IJSE_SE_SE_EEENSB_IJNSC_ILi0EEESX_SX_EEEEENSB_IJNSA_10UnderscoreES10_S10_EEEEENS7_6detail27Sm100ImplicitGemmTileTraitsINSA_18SM100_TMA_2SM_LOADENSA_14ComposedLayoutINSA_7SwizzleILi3ELi4ELi3EEENSA_18smem_ptr_flag_bitsILi16EEENSV_INSB_IJSJ_NSC_ILi8EEEEEENSB_IJSE_SJ_EEEEEEEvEENS14_INSA_25SM100_TMA_2SM_LOAD_IM2COLES1F_vEEEENS_8epilogue10collective18CollectiveEpilogueINS1K_23Sm100TmaWarpSpecializedILi4ELi2ELi16ELb1ELb0EEEJNSB_IJSJ_SI_SK_EEENSB_IJNSV_ISJ_SE_EENSV_INSB_IJNSC_ILi16EEESD_EEES1D_EEEEESM_NSB_IJlNSB_IJSE_lllEEESX_EEESM_S1W_NS1K_6fusion15FusionCallbacksIS1O_NS1X_17LinearCombinationISM_fSM_fLNS_15FloatRoundStyleE2EEES1P_S1U_JEEENSA_5SM1004TMEM4LOAD26SM100_TMEM_LOAD_32dp32b16xENSA_13SM90_TMA_LOADENS16_INS17_ILi1ELi4ELi3EEES1A_NSV_INSB_IJS1B_S1R_EEENSB_IJS1R_SE_EEEEEEENSA_39AutoVectorizingCopyWithAssumedAlignmentILi128EEENSA_14SM90_TMA_STOREES2C_S2E_S2E_EEEvvEEEEvNT_6ParamsE --------------------------
	.section	.nv.info._ZN7cutlass13device_kernelINS_4conv6kernel13ConvUniversalINS1_16ConvProblemShapeILNS1_8OperatorE2ELi3EEENS1_10collective14CollectiveConvINS1_47MainloopSm100TmaUmmaWarpSpecializedImplicitGemmILS5_2ELi13ELi3ELi1ELi2EN4cute5tupleIJNSA_1CILi2EEENSC_ILi1EEESE_EEEEENSB_IJNSC_ILi128EEENSB_IJSH_EEENSB_IJNSC_ILi64EEEEEEEEENS_6half_tESM_NSA_8TiledMMAINSA_8MMA_AtomIJNSA_26SM100_MMA_F16BF16_2x1SM_SSISM_SM_fLi128ELi128ELNSA_4UMMA5MajorE1ELSR_1ELNSQ_7ScaleInE0ELSS_0EEEEEENSA_6LayoutINSB_IJSE_SE_SE_EEENSB_IJNSC_ILi0EEESX_SX_EEEEENSB_IJNSA_10UnderscoreES10_S10_EEEEENS7_6detail27Sm100ImplicitGemmTileTraitsINSA_18SM100_TMA_2SM_LOADENSA_14ComposedLayoutINSA_7SwizzleILi3ELi4ELi3EEENSA_18smem_ptr_flag_bitsILi16EEENSV_INSB_IJSJ_NSC_ILi8EEEEEENSB_IJSE_SJ_EEEEEEEvEENS14_INSA_25SM100_TMA_2SM_LOAD_IM2COLES1F_vEEEENS_8epilogue10collective18CollectiveEpilogueINS1K_23Sm100TmaWarpSpecializedILi4ELi2ELi16ELb1ELb0EEEJNSB_IJSJ_SI_SK_EEENSB_IJNSV_ISJ_SE_EENSV_INSB_IJNSC_ILi16EEESD_EEES1D_EEEEESM_NSB_IJlNSB_IJSE_lllEEESX_EEESM_S1W_NS1K_6fusion15FusionCallbacksIS1O_NS1X_17LinearCombinationISM_fSM_fLNS_15FloatRoundStyleE2EEES1P_S1U_JEEENSA_5SM1004TMEM4LOAD26SM100_TMEM_LOAD_32dp32b16xENSA_13SM90_TMA_LOADENS16_INS17_ILi1ELi4ELi3EEES1A_NSV_INSB_IJS1B_S1R_EEENSB_IJS1R_SE_EEEEEEENSA_39AutoVectorizingCopyWithAssumedAlignmentILi128EEENSA_14SM90_TMA_STOREES2C_S2E_S2E_EEEvvEEEEvNT_6ParamsE,"",@"SHT_CUDA_INFO"
	.sectionflags	@""
	.align	4


	//----- nvinfo : EIATTR_CUDA_API_VERSION
	.align		4
        /*0000*/ 	.byte	0x04, 0x37
        /*0002*/ 	.short	(.L_31 - .L_30)
.L_30:
        /*0004*/ 	.word	0x00000082


	//----- nvinfo : EIATTR_KPARAM_INFO
	.align		4
.L_31:
        /*0008*/ 	.byte	0x04, 0x17
        /*000a*/ 	.short	(.L_33 - .L_32)
.L_32:
        /*000c*/ 	.word	0x00000000
        /*0010*/ 	.short	0x0000
        /*0012*/ 	.short	0x0000
        /*0014*/ 	.byte	0x00, 0xf0, 0x01, 0x24


	//----- nvinfo : EIATTR_AT_ENTRY_FRAGMENTS
	.align		4
.L_33:
        /*0018*/ 	.byte	0x04, 0x4f
        /*001a*/ 	.short	(.L_35 - .L_34)


	//   ....[0]....
.L_34:
        /*001c*/ 	.word	0x00000007


	//----- nvinfo : EIATTR_RESERVED_SMEM_USED
	.align		4
.L_35:
        /*0020*/ 	.byte	0x01, 0x41
	.zero		2


	//----- nvinfo : EIATTR_SPARSE_MMA_MASK
	.align		4
        /*0024*/ 	.byte	0x03, 0x50
        /*0026*/ 	.short	0x0000


	//----- nvinfo : EIATTR_TCGEN05_2CTA_USED
	.align		4
        /*0028*/ 	.byte	0x01, 0x52
	.zero		2


	//----- nvinfo : EIATTR_MAXREG_COUNT
	.align		4
        /*002c*/ 	.byte	0x03, 0x1b
        /*002e*/ 	.short	0x00ff


	//----- nvinfo : EIATTR_NUM_BARRIERS
	.align		4
        /*0030*/ 	.byte	0x02, 0x4c
        /*0032*/ 	.byte	0x07
	.zero		1


	//----- nvinfo : EIATTR_EXTERNS
	.align		4
        /*0034*/ 	.byte	0x04, 0x0f
        /*0036*/ 	.short	(.L_37 - .L_36)


	//   ....[0]....
	.align		4
.L_36:
        /*0038*/ 	.word	index@(__assertfail)


	//----- nvinfo : EIATTR_MERCURY_ISA_VERSION
	.align		4
.L_37:
        /*003c*/ 	.byte	0x03, 0x5f
        /*003e*/ 	.short	0x0101


	//----- nvinfo : EIATTR_INT_WARP_WIDE_INSTR_OFFSETS
	.align		4
        /*0040*/ 	.byte	0x04, 0x31
        /*0042*/ 	.short	(.L_39 - .L_38)


	//   ....[0]....
.L_38:
        /*0044*/ 	.word	0x00000da0


	//   ....[1]....
        /*0048*/ 	.word	0x00000e50


	//   ....[2]....
        /*004c*/ 	.word	0x00004ef0


	//   ....[3]....
        /*0050*/ 	.word	0x00004f10


	//   ....[4]....
        /*0054*/ 	.word	0x00004f40


	//   ....[5]....
        /*0058*/ 	.word	0x00006190


	//   ....[6]....
        /*005c*/ 	.word	0x00006230


	//   ....[7]....
        /*0060*/ 	.word	0x000062c0


	//   ....[8]....
        /*0064*/ 	.word	0x00006360


	//   ....[9]....
        /*0068*/ 	.word	0x00006410


	//   ....[10]....
        /*006c*/ 	.word	0x000064d0


	//   ....[11]....
        /*0070*/ 	.word	0x00006540


	//   ....[12]....
        /*0074*/ 	.word	0x000065f0


	//   ....[13]....
        /*0078*/ 	.word	0x000066b0


	//   ....[14]....
        /*007c*/ 	.word	0x00006770


	//   ....[15]....
        /*0080*/ 	.word	0x00006870


	//   ....[16]....
        /*0084*/ 	.word	0x00006920


	//----- nvinfo : EIATTR_COOP_GROUP_MASK_REGIDS
	.align		4
.L_39:
        /*0088*/ 	.byte	0x04, 0x29
        /*008a*/ 	.short	(.L_41 - .L_40)


	//   ....[0]....
.L_40:
        /*008c*/ 	.word	0xffffffff


	//   ....[1]....
        /*0090*/ 	.word	0xffffffff


	//   ....[2]....
        /*0094*/ 	.word	0xffffffff


	//   ....[3]....
        /*0098*/ 	.word	0xffffffff


	//   ....[4]....
        /*009c*/ 	.word	0xffffffff


	//   ....[5]....
        /*00a0*/ 	.word	0xffffffff


	//   ....[6]....
        /*00a4*/ 	.word	0xffffffff


	//   ....[7]....
        /*00a8*/ 	.word	0xffffffff


	//   ....[8]....
        /*00ac*/ 	.word	0xffffffff


	//   ....[9]....
        /*00b0*/ 	.word	0xffffffff


	//   ....[10]....
        /*00b4*/ 	.word	0xffffffff


	//   ....[11]....
        /*00b8*/ 	.word	0xffffffff


	//   ....[12]....
        /*00bc*/ 	.word	0xffffffff


	//----- nvinfo : EIATTR_COOP_GROUP_INSTR_OFFSETS
	.align		4
.L_41:
        /*00c0*/ 	.byte	0x04, 0x28
        /*00c2*/ 	.short	(.L_43 - .L_42)


	//   ....[0]....
.L_42:
        /*00c4*/ 	.word	0x000000d0


	//   ....[1]....
        /*00c8*/ 	.word	0x00000540


	//   ....[2]....
        /*00cc*/ 	.word	0x00000830


	//   ....[3]....
        /*00d0*/ 	.word	0x000009d0


	//   ....[4]....
        /*00d4*/ 	.word	0x00000ad0


	//   ....[5]....
        /*00d8*/ 	.word	0x00000c20


	//   ....[6]....
        /*00dc*/ 	.word	0x00000ec0


	//   ....[7]....
        /*00e0*/ 	.word	0x00002c00


	//   ....[8]....
        /*00e4*/ 	.word	0x00003de0


	//   ....[9]....
        /*00e8*/ 	.word	0x000042b0


	//   ....[10]....
        /*00ec*/ 	.word	0x000042e0


	//   ....[11]....
        /*00f0*/ 	.word	0x00004e00


	//   ....[12]....
        /*00f4*/ 	.word	0x00005010


	//----- nvinfo : EIATTR_VRC_CTA_INIT_COUNT
	.align		4
.L_43:
        /*00f8*/ 	.byte	0x02, 0x4a
        /*00fa*/ 	.byte	0x80
	.zero		1


	//----- nvinfo : EIATTR_SYSCALL_OFFSETS
	.align		4
        /*00fc*/ 	.byte	0x04, 0x46
        /*00fe*/ 	.short	(.L_45 - .L_44)


	//   ....[0]....
.L_44:
        /*0100*/ 	.word	0x00007b00


	//   ....[1]....
        /*0104*/ 	.word	0x00007bf0


	//   ....[2]....
        /*0108*/ 	.word	0x00008360


	//   ....[3]....
        /*010c*/ 	.word	0x00008ca0


	//   ....[4]....
        /*0110*/ 	.word	0x00009550


	//   ....[5]....
        /*0114*/ 	.word	0x00009de0


	//----- nvinfo : EIATTR_MBARRIER_INSTR_OFFSETS
	.align		4
.L_45:
        /*0118*/ 	.byte	0x04, 0x39
        /*011a*/ 	.short	(.L_47 - .L_46)


	//   ....[0]....
.L_46:
        /*011c*/ 	.word	0x00000670
        /*0120*/ 	.word	0x000000ff
        /*0124*/ 	.word	0x00000000
        /*0128*/ 	.short	0x0100
        /*012a*/ 	.byte	0x04
	.zero		1


	//   ....[1]....
        /*012c*/ 	.word	0x00000680
        /*0130*/ 	.word	0x000000ff
        /*0134*/ 	.word	0x00000068
        /*0138*/ 	.short	0x0100
        /*013a*/ 	.byte	0x04
	.zero		1


	//   ....[2]....
        /*013c*/ 	.word	0x00000690
        /*0140*/ 	.word	0x000000ff
        /*0144*/ 	.word	0x00000008
        /*0148*/ 	.short	0x0100
        /*014a*/ 	.byte	0x04
	.zero		1


	//   ....[3]....
        /*014c*/ 	.word	0x000006a0
        /*0150*/ 	.word	0x000000ff
        /*0154*/ 	.word	0x00000070
        /*0158*/ 	.short	0x0100
        /*015a*/ 	.byte	0x04
	.zero		1


	//   ....[4]....
        /*015c*/ 	.word	0x000006b0
        /*0160*/ 	.word	0x000000ff
        /*0164*/ 	.word	0x00000010
        /*0168*/ 	.short	0x0100
        /*016a*/ 	.byte	0x04
	.zero		1


	//   ....[5]....
        /*016c*/ 	.word	0x000006c0
        /*0170*/ 	.word	0x000000ff
        /*0174*/ 	.word	0x00000078
        /*0178*/ 	.short	0x0100
        /*017a*/ 	.byte	0x04
	.zero		1


	//   ....[6]....
        /*017c*/ 	.word	0x000006d0
        /*0180*/ 	.word	0x000000ff
        /*0184*/ 	.word	0x00000018
        /*0188*/ 	.short	0x0100
        /*018a*/ 	.byte	0x04
	.zero		1


	//   ....[7]....
        /*018c*/ 	.word	0x000006e0
        /*0190*/ 	.word	0x000000ff
        /*0194*/ 	.word	0x00000080
        /*0198*/ 	.short	0x0100
        /*019a*/ 	.byte	0x04
	.zero		1


	//   ....[8]....
        /*019c*/ 	.word	0x000006f0
        /*01a0*/ 	.word	0x000000ff
        /*01a4*/ 	.word	0x00000020
        /*01a8*/ 	.short	0x0100
        /*01aa*/ 	.byte	0x04
	.zero		1


	//   ....[9]....
        /*01ac*/ 	.word	0x00000700
        /*01b0*/ 	.word	0x000000ff
        /*01b4*/ 	.word	0x00000088
        /*01b8*/ 	.short	0x0100
        /*01ba*/ 	.byte	0x04
	.zero		1


	//   ....[10]....
        /*01bc*/ 	.word	0x00000710
        /*01c0*/ 	.word	0x000000ff
        /*01c4*/ 	.word	0x00000028
        /*01c8*/ 	.short	0x0100
        /*01ca*/ 	.byte	0x04
	.zero		1


	//   ....[11]....
        /*01cc*/ 	.word	0x00000720
        /*01d0*/ 	.word	0x000000ff
        /*01d4*/ 	.word	0x00000090
        /*01d8*/ 	.short	0x0100
        /*01da*/ 	.byte	0x04
	.zero		1


	//   ....[12]....
        /*01dc*/ 	.word	0x00000730
        /*01e0*/ 	.word	0x000000ff
        /*01e4*/ 	.word	0x00000030
        /*01e8*/ 	.short	0x0100
        /*01ea*/ 	.byte	0x04
	.zero		1


	//   ....[13]....
        /*01ec*/ 	.word	0x00000740
        /*01f0*/ 	.word	0x000000ff
        /*01f4*/ 	.word	0x00000098
        /*01f8*/ 	.short	0x0100
        /*01fa*/ 	.byte	0x04
	.zero		1


	//   ....[14]....
        /*01fc*/ 	.word	0x00000750
        /*0200*/ 	.word	0x000000ff
        /*0204*/ 	.word	0x00000038
        /*0208*/ 	.short	0x0100
        /*020a*/ 	.byte	0x04
	.zero		1


	//   ....[15]....
        /*020c*/ 	.word	0x00000760
        /*0210*/ 	.word	0x000000ff
        /*0214*/ 	.word	0x000000a0
        /*0218*/ 	.short	0x0100
        /*021a*/ 	.byte	0x04
	.zero		1


	//   ....[16]....
        /*021c*/ 	.word	0x00000770
        /*0220*/ 	.word	0x000000ff
        /*0224*/ 	.word	0x00000040
        /*0228*/ 	.short	0x0100
        /*022a*/ 	.byte	0x04
	.zero		1


	//   ....[17]....
        /*022c*/ 	.word	0x00000780
        /*0230*/ 	.word	0x000000ff
        /*0234*/ 	.word	0x000000a8
        /*0238*/ 	.short	0x0100
        /*023a*/ 	.byte	0x04
	.zero		1


	//   ....[18]....
        /*023c*/ 	.word	0x00000790
        /*0240*/ 	.word	0x000000ff
        /*0244*/ 	.word	0x00000048
        /*0248*/ 	.short	0x0100
        /*024a*/ 	.byte	0x04
	.zero		1


	//   ....[19]....
        /*024c*/ 	.word	0x000007a0
        /*0250*/ 	.word	0x000000ff
        /*0254*/ 	.word	0x000000b0
        /*0258*/ 	.short	0x0100
        /*025a*/ 	.byte	0x04
	.zero		1


	//   ....[20]....
        /*025c*/ 	.word	0x000007b0
        /*0260*/ 	.word	0x000000ff
        /*0264*/ 	.word	0x00000050
        /*0268*/ 	.short	0x0100
        /*026a*/ 	.byte	0x04
	.zero		1


	//   ....[21]....
        /*026c*/ 	.word	0x000007c0
        /*0270*/ 	.word	0x000000ff
        /*0274*/ 	.word	0x000000b8
        /*0278*/ 	.short	0x0100
        /*027a*/ 	.byte	0x04
	.zero		1


	//   ....[22]....
        /*027c*/ 	.word	0x000007d0
        /*0280*/ 	.word	0x000000ff
        /*0284*/ 	.word	0x00000058
        /*0288*/ 	.short	0x0100
        /*028a*/ 	.byte	0x04
	.zero		1


	//   ....[23]....
        /*028c*/ 	.word	0x000007e0
        /*0290*/ 	.word	0x000000ff
        /*0294*/ 	.word	0x000000c0
        /*0298*/ 	.short	0x0100
        /*029a*/ 	.byte	0x04
	.zero		1


	//   ....[24]....
        /*029c*/ 	.word	0x000007f0
        /*02a0*/ 	.word	0x000000ff
        /*02a4*/ 	.word	0x00000060
        /*02a8*/ 	.short	0x0100
        /*02aa*/ 	.byte	0x04
	.zero		1


	//   ....[25]....
        /*02ac*/ 	.word	0x00000800
        /*02b0*/ 	.word	0x000000ff
        /*02b4*/ 	.word	0x000000c8
        /*02b8*/ 	.short	0x0100
        /*02ba*/ 	.byte	0x04
	.zero		1


	//   ....[26]....
        /*02bc*/ 	.word	0x00000940
        /*02c0*/ 	.word	0x000000ff
        /*02c4*/ 	.word	0x000000d0
        /*02c8*/ 	.short	0x0100
        /*02ca*/ 	.byte	0x04
	.zero		1


	//   ....[27]....
        /*02cc*/ 	.word	0x00000950
        /*02d0*/ 	.word	0x000000ff
        /*02d4*/ 	.word	0x000000f0
        /*02d8*/ 	.short	0x0100
        /*02da*/ 	.byte	0x04
	.zero		1


	//   ....[28]....
        /*02dc*/ 	.word	0x00000960
        /*02e0*/ 	.word	0x000000ff
        /*02e4*/ 	.word	0x000000d8
        /*02e8*/ 	.short	0x0100
        /*02ea*/ 	.byte	0x04
	.zero		1


	//   ....[29]....
        /*02ec*/ 	.word	0x00000970
        /*02f0*/ 	.word	0x000000ff
        /*02f4*/ 	.word	0x000000f8
        /*02f8*/ 	.short	0x0100
        /*02fa*/ 	.byte	0x04
	.zero		1


	//   ....[30]....
        /*02fc*/ 	.word	0x00000980
        /*0300*/ 	.word	0x000000ff
        /*0304*/ 	.word	0x000000e0
        /*0308*/ 	.short	0x0100
        /*030a*/ 	.byte	0x04
	.zero		1


	//   ....[31]....
        /*030c*/ 	.word	0x00000990
        /*0310*/ 	.word	0x000000ff
        /*0314*/ 	.word	0x00000100
        /*0318*/ 	.short	0x0100
        /*031a*/ 	.byte	0x04
	.zero		1


	//   ....[32]....
        /*031c*/ 	.word	0x000009a0
        /*0320*/ 	.word	0x000000ff
        /*0324*/ 	.word	0x000000e8
        /*0328*/ 	.short	0x0100
        /*032a*/ 	.byte	0x04
	.zero		1


	//   ....[33]....
        /*032c*/ 	.word	0x000009b0
        /*0330*/ 	.word	0x000000ff
        /*0334*/ 	.word	0x00000108
        /*0338*/ 	.short	0x0100
        /*033a*/ 	.byte	0x04
	.zero		1


	//   ....[34]....
        /*033c*/ 	.word	0x00000aa0
        /*0340*/ 	.word	0x000000ff
        /*0344*/ 	.word	0x00000110
        /*0348*/ 	.short	0x0100
        /*034a*/ 	.byte	0x04
	.zero		1


	//   ....[35]....
        /*034c*/ 	.word	0x00000ab0
        /*0350*/ 	.word	0x000000ff
        /*0354*/ 	.word	0x00000118
        /*0358*/ 	.short	0x0100
        /*035a*/ 	.byte	0x04
	.zero		1


	//   ....[36]....
        /*035c*/ 	.word	0x00000bf0
        /*0360*/ 	.word	0x000000ff
        /*0364*/ 	.word	0x00000120
        /*0368*/ 	.short	0x0100
        /*036a*/ 	.byte	0x06
	.zero		1


	//   ....[37]....
        /*036c*/ 	.word	0x00000c00
        /*0370*/ 	.word	0x000000ff
        /*0374*/ 	.word	0x00000128
        /*0378*/ 	.short	0x0100
        /*037a*/ 	.byte	0x06
	.zero		1


	//   ....[38]....
        /*037c*/ 	.word	0x00000d40
        /*0380*/ 	.word	0x000000ff
        /*0384*/ 	.word	0x00000130
        /*0388*/ 	.short	0x0100
        /*038a*/ 	.byte	0x04
	.zero		1


	//   ....[39]....
        /*038c*/ 	.word	0x00000d50
        /*0390*/ 	.word	0x000000ff
        /*0394*/ 	.word	0x00000140
        /*0398*/ 	.short	0x0100
        /*039a*/ 	.byte	0x04
	.zero		1


	//   ....[40]....
        /*039c*/ 	.word	0x00000d60
        /*03a0*/ 	.word	0x000000ff
        /*03a4*/ 	.word	0x00000138
        /*03a8*/ 	.short	0x0100
        /*03aa*/ 	.byte	0x04
	.zero		1


	//   ....[41]....
        /*03ac*/ 	.word	0x00000d70
        /*03b0*/ 	.word	0x000000ff
        /*03b4*/ 	.word	0x00000148
        /*03b8*/ 	.short	0x0100
        /*03ba*/ 	.byte	0x04
	.zero		1


	//   ....[42]....
        /*03bc*/ 	.word	0x00000e70
        /*03c0*/ 	.word	0x000000ff
        /*03c4*/ 	.word	0x00000150
        /*03c8*/ 	.short	0x0100
        /*03ca*/ 	.byte	0x06
	.zero		1


	//   ....[43]....
        /*03cc*/ 	.word	0x00001e50
        /*03d0*/ 	.word	0x000000ff
        /*03d4*/ 	.word	0x00000068
        /*03d8*/ 	.short	0x010a
        /*03da*/ 	.byte	0x08
	.zero		1


	//   ....[44]....
        /*03dc*/ 	.word	0x000021f0
        /*03e0*/ 	.word	0x000000ff
        /*03e4*/ 	.word	0x00000068
        /*03e8*/ 	.short	0x010a
        /*03ea*/ 	.byte	0x0b
	.zero		1


	//   ....[45]....
        /*03ec*/ 	.word	0x000023a0
        /*03f0*/ 	.word	0x000000ff
        /*03f4*/ 	.word	0x00000068
        /*03f8*/ 	.short	0x010a
        /*03fa*/ 	.byte	0x08
	.zero		1


	//   ....[46]....
        /*03fc*/ 	.word	0x00002610
        /*0400*/ 	.word	0x000000ff
        /*0404*/ 	.word	0x00000118
        /*0408*/ 	.short	0x0101
        /*040a*/ 	.byte	0x23
	.zero		1


	//   ....[47]....
        /*040c*/ 	.word	0x00002640
        /*0410*/ 	.word	0x000000ff
        /*0414*/ 	.word	0x00000068
        /*0418*/ 	.short	0x010a
        /*041a*/ 	.byte	0x04
	.zero		1


	//   ....[48]....
        /*041c*/ 	.word	0x00002800
        /*0420*/ 	.word	0x000000ff
        /*0424*/ 	.word	0x00000068
        /*0428*/ 	.short	0x010a
        /*042a*/ 	.byte	0x0b
	.zero		1


	//   ....[49]....
        /*042c*/ 	.word	0x000029b0
        /*0430*/ 	.word	0x000000ff
        /*0434*/ 	.word	0x00000068
        /*0438*/ 	.short	0x010a
        /*043a*/ 	.byte	0x08
	.zero		1


	//   ....[50]....
        /*043c*/ 	.word	0x00002c10
        /*0440*/ 	.word	0x000000ff
        /*0444*/ 	.word	0x00000120
        /*0448*/ 	.short	0x010a
        /*044a*/ 	.byte	0x23
	.zero		1


	//   ....[51]....
        /*044c*/ 	.word	0x00002cd0
        /*0450*/ 	.word	0x000000ff
        /*0454*/ 	.word	0x00000000
        /*0458*/ 	.short	0x0101
        /*045a*/ 	.byte	0x04
	.zero		1


	//   ....[52]....
        /*045c*/ 	.word	0x000032c0
        /*0460*/ 	.word	0x000000ff
        /*0464*/ 	.word	0x00000000
        /*0468*/ 	.short	0x010a
        /*046a*/ 	.byte	0x04
	.zero		1


	//   ....[53]....
        /*046c*/ 	.word	0x00003360
        /*0470*/ 	.word	0x000000ff
        /*0474*/ 	.word	0x00000000
        /*0478*/ 	.short	0x010a
        /*047a*/ 	.byte	0x05
	.zero		1


	//   ....[54]....
        /*047c*/ 	.word	0x00003400
        /*0480*/ 	.word	0x000000ff
        /*0484*/ 	.word	0x00000000
        /*0488*/ 	.short	0x010a
        /*048a*/ 	.byte	0x05
	.zero		1


	//   ....[55]....
        /*048c*/ 	.word	0x000034a0
        /*0490*/ 	.word	0x000000ff
        /*0494*/ 	.word	0x00000000
        /*0498*/ 	.short	0x010a
        /*049a*/ 	.byte	0x05
	.zero		1


	//   ....[56]....
        /*049c*/ 	.word	0x00003540
        /*04a0*/ 	.word	0x000000ff
        /*04a4*/ 	.word	0x00000000
        /*04a8*/ 	.short	0x010a
        /*04aa*/ 	.byte	0x05
	.zero		1


	//   ....[57]....
        /*04ac*/ 	.word	0x000035e0
        /*04b0*/ 	.word	0x000000ff
        /*04b4*/ 	.word	0x00000000
        /*04b8*/ 	.short	0x010a
        /*04ba*/ 	.byte	0x05
	.zero		1


	//   ....[58]....
        /*04bc*/ 	.word	0x00003680
        /*04c0*/ 	.word	0x000000ff
        /*04c4*/ 	.word	0x00000000
        /*04c8*/ 	.short	0x010a
        /*04ca*/ 	.byte	0x05
	.zero		1


	//   ....[59]....
        /*04cc*/ 	.word	0x00003720
        /*04d0*/ 	.word	0x000000ff
        /*04d4*/ 	.word	0x00000000
        /*04d8*/ 	.short	0x010a
        /*04da*/ 	.byte	0x05
	.zero		1


	//   ....[60]....
        /*04dc*/ 	.word	0x000037c0
        /*04e0*/ 	.word	0x000000ff
        /*04e4*/ 	.word	0x00000000
        /*04e8*/ 	.short	0x010a
        /*04ea*/ 	.byte	0x05
	.zero		1


	//   ....[61]....
        /*04ec*/ 	.word	0x00003860
        /*04f0*/ 	.word	0x000000ff
        /*04f4*/ 	.word	0x00000000
        /*04f8*/ 	.short	0x010a
        /*04fa*/ 	.byte	0x05
	.zero		1


	//   ....[62]....
        /*04fc*/ 	.word	0x00003900
        /*0500*/ 	.word	0x000000ff
        /*0504*/ 	.word	0x00000000
        /*0508*/ 	.short	0x010a
        /*050a*/ 	.byte	0x05
	.zero		1


	//   ....[63]....
        /*050c*/ 	.word	0x000039a0
        /*0510*/ 	.word	0x000000ff
        /*0514*/ 	.word	0x00000000
        /*0518*/ 	.short	0x010a
        /*051a*/ 	.byte	0x05
	.zero		1


	//   ....[64]....
        /*051c*/ 	.word	0x00003a50
        /*0520*/ 	.word	0x00000000
        /*0524*/ 	.word	0x00000000
        /*0528*/ 	.short	0x010a
        /*052a*/ 	.byte	0xff
	.zero		1


	//   ....[65]....
        /*052c*/ 	.word	0x00003ba0
        /*0530*/ 	.word	0x000000ff
        /*0534*/ 	.word	0x00000128
        /*0538*/ 	.short	0x010a
        /*053a*/ 	.byte	0x04
	.zero		1


	//   ....[66]....
        /*053c*/ 	.word	0x00003c40
        /*0540*/ 	.word	0x000000ff
        /*0544*/ 	.word	0x00000120
        /*0548*/ 	.short	0x010a
        /*054a*/ 	.byte	0x04
	.zero		1


	//   ....[67]....
        /*054c*/ 	.word	0x00003ce0
        /*0550*/ 	.word	0x000000ff
        /*0554*/ 	.word	0x00000000
        /*0558*/ 	.short	0x0101
        /*055a*/ 	.byte	0x05
	.zero		1


	//   ....[68]....
        /*055c*/ 	.word	0x00003d20
        /*0560*/ 	.word	0x000000ff
        /*0564*/ 	.word	0x00000128
        /*0568*/ 	.short	0x0106
        /*056a*/ 	.byte	0x04
	.zero		1


	//   ....[69]....
        /*056c*/ 	.word	0x00003d60
        /*0570*/ 	.word	0x00000000
        /*0574*/ 	.word	0x00000128
        /*0578*/ 	.short	0x010a
        /*057a*/ 	.byte	0xff
	.zero		1


	//   ....[70]....
        /*057c*/ 	.word	0x00003fb0
        /*0580*/ 	.word	0x000000ff
        /*0584*/ 	.word	0x00000008
        /*0588*/ 	.short	0x010a
        /*058a*/ 	.byte	0x05
	.zero		1


	//   ....[71]....
        /*058c*/ 	.word	0x00003fd0
        /*0590*/ 	.word	0x000000ff
        /*0594*/ 	.word	0x00000008
        /*0598*/ 	.short	0x010a
        /*059a*/ 	.byte	0x05
	.zero		1


	//   ....[72]....
        /*059c*/ 	.word	0x00004160
        /*05a0*/ 	.word	0x000000ff
        /*05a4*/ 	.word	0x00000008
        /*05a8*/ 	.short	0x010a
        /*05aa*/ 	.byte	0x05
	.zero		1


	//   ....[73]....
        /*05ac*/ 	.word	0x00004180
        /*05b0*/ 	.word	0x000000ff
        /*05b4*/ 	.word	0x00000008
        /*05b8*/ 	.short	0x010a
        /*05ba*/ 	.byte	0x05
	.zero		1


	//   ....[74]....
        /*05bc*/ 	.word	0x00004240
        /*05c0*/ 	.word	0x000000ff
        /*05c4*/ 	.word	0x00000000
        /*05c8*/ 	.short	0x0101
        /*05ca*/ 	.byte	0x04
	.zero		1


	//   ....[75]....
        /*05cc*/ 	.word	0x00004590
        /*05d0*/ 	.word	0x000000ff
        /*05d4*/ 	.word	0x00000120
        /*05d8*/ 	.short	0x010a
        /*05da*/ 	.byte	0x15
	.zero		1


	//   ....[76]....
        /*05dc*/ 	.word	0x00004630
        /*05e0*/ 	.word	0x000000ff
        /*05e4*/ 	.word	0x00000000
        /*05e8*/ 	.short	0x0101
        /*05ea*/ 	.byte	0x24
	.zero		1


	//   ....[77]....
        /*05ec*/ 	.word	0x00004660
        /*05f0*/ 	.word	0x000000ff
        /*05f4*/ 	.word	0x00000140
        /*05f8*/ 	.short	0x010a
        /*05fa*/ 	.byte	0x1a
	.zero		1


	//   ....[78]....
        /*05fc*/ 	.word	0x00004730
        /*0600*/ 	.word	0x000000ff
        /*0604*/ 	.word	0x00000000
        /*0608*/ 	.short	0x010a
        /*060a*/ 	.byte	0x04
	.zero		1


	//   ....[79]....
        /*060c*/ 	.word	0x000047a0
        /*0610*/ 	.word	0x000000ff
        /*0614*/ 	.word	0x00000000
        /*0618*/ 	.short	0x010a
        /*061a*/ 	.byte	0x11
	.zero		1


	//   ....[80]....
        /*061c*/ 	.word	0x000048f0
        /*0620*/ 	.word	0x000000ff
        /*0624*/ 	.word	0x00000000
        /*0628*/ 	.short	0x010a
        /*062a*/ 	.byte	0x05
	.zero		1


	//   ....[81]....
        /*062c*/ 	.word	0x00004c00
        /*0630*/ 	.word	0x000000ff
        /*0634*/ 	.word	0x00000000
        /*0638*/ 	.short	0x010a
        /*063a*/ 	.byte	0x04
	.zero		1


	//   ....[82]....
        /*063c*/ 	.word	0x00004ca0
        /*0640*/ 	.word	0x00000000
        /*0644*/ 	.word	0x00000000
        /*0648*/ 	.short	0x010a
        /*064a*/ 	.byte	0xff
	.zero		1


	//   ....[83]....
        /*064c*/ 	.word	0x00004ce0
        /*0650*/ 	.word	0x00000000
        /*0654*/ 	.word	0x00000000
        /*0658*/ 	.short	0x010a
        /*065a*/ 	.byte	0xff
	.zero		1


	//   ....[84]....
        /*065c*/ 	.word	0x00004d50
        /*0660*/ 	.word	0x000000ff
        /*0664*/ 	.word	0x00000000
        /*0668*/ 	.short	0x0101
        /*066a*/ 	.byte	0x04
	.zero		1


	//   ....[85]....
        /*066c*/ 	.word	0x00004d90
        /*0670*/ 	.word	0x000000ff
        /*0674*/ 	.word	0x00000150
        /*0678*/ 	.short	0x010a
        /*067a*/ 	.byte	0x15
	.zero		1


	//   ....[86]....
        /*067c*/ 	.word	0x00004df0
        /*0680*/ 	.word	0x000000ff
        /*0684*/ 	.word	0x00000000
        /*0688*/ 	.short	0x0101
        /*068a*/ 	.byte	0x04
	.zero		1


	//   ....[87]....
        /*068c*/ 	.word	0x00005570
        /*0690*/ 	.word	0x000000ff
        /*0694*/ 	.word	0x00000120
        /*0698*/ 	.short	0x010a
        /*069a*/ 	.byte	0x2a
	.zero		1


	//   ....[88]....
        /*069c*/ 	.word	0x00005600
        /*06a0*/ 	.word	0x000000ff
        /*06a4*/ 	.word	0x00000000
        /*06a8*/ 	.short	0x0101
        /*06aa*/ 	.byte	0x3d
	.zero		1


	//   ....[89]....
        /*06ac*/ 	.word	0x00005b40
        /*06b0*/ 	.word	0x000000ff
        /*06b4*/ 	.word	0x00000118
        /*06b8*/ 	.short	0x010a
        /*06ba*/ 	.byte	0x2a
	.zero		1


	//   ....[90]....
        /*06bc*/ 	.word	0x00006130
        /*06c0*/ 	.word	0x000000ff
        /*06c4*/ 	.word	0x000000f0
        /*06c8*/ 	.short	0x010a
        /*06ca*/ 	.byte	0x2a
	.zero		1


	//   ....[91]....
        /*06cc*/ 	.word	0x00006310
        /*06d0*/ 	.word	0x000000ff
        /*06d4*/ 	.word	0x000000d0
        /*06d8*/ 	.short	0x010b
        /*06da*/ 	.byte	0x2a
	.zero		1


	//   ....[92]....
        /*06dc*/ 	.word	0x00006320
        /*06e0*/ 	.word	0x000000ff
        /*06e4*/ 	.word	0x00000000
        /*06e8*/ 	.short	0x0101
        /*06ea*/ 	.byte	0x42
	.zero		1


	//   ....[93]....
        /*06ec*/ 	.word	0x00006330
        /*06f0*/ 	.word	0x000000ff
        /*06f4*/ 	.word	0x000000f8
        /*06f8*/ 	.short	0x010a
        /*06fa*/ 	.byte	0x2a
	.zero		1


	//   ....[94]....
        /*06fc*/ 	.word	0x000064f0
        /*0700*/ 	.word	0x000000ff
        /*0704*/ 	.word	0x000000d8
        /*0708*/ 	.short	0x010b
        /*070a*/ 	.byte	0x2a
	.zero		1


	//   ....[95]....
        /*070c*/ 	.word	0x00006500
        /*0710*/ 	.word	0x000000ff
        /*0714*/ 	.word	0x00000000
        /*0718*/ 	.short	0x0101
        /*071a*/ 	.byte	0x41
	.zero		1


	//   ....[96]....
        /*071c*/ 	.word	0x00006510
        /*0720*/ 	.word	0x000000ff
        /*0724*/ 	.word	0x00000100
        /*0728*/ 	.short	0x010a
        /*072a*/ 	.byte	0x2a
	.zero		1


	//   ....[97]....
        /*072c*/ 	.word	0x000066d0
        /*0730*/ 	.word	0x000000ff
        /*0734*/ 	.word	0x000000e0
        /*0738*/ 	.short	0x010b
        /*073a*/ 	.byte	0x2a
	.zero		1


	//   ....[98]....
        /*073c*/ 	.word	0x000066e0
        /*0740*/ 	.word	0x000000ff
        /*0744*/ 	.word	0x00000000
        /*0748*/ 	.short	0x0101
        /*074a*/ 	.byte	0x40
	.zero		1


	//   ....[99]....
        /*074c*/ 	.word	0x00006700
        /*0750*/ 	.word	0x000000ff
        /*0754*/ 	.word	0x00000108
        /*0758*/ 	.short	0x010a
        /*075a*/ 	.byte	0x2a
	.zero		1


	//   ....[100]....
        /*075c*/ 	.word	0x00006940
        /*0760*/ 	.word	0x000000ff
        /*0764*/ 	.word	0x000000e8
        /*0768*/ 	.short	0x010b
        /*076a*/ 	.byte	0x2a
	.zero		1


	//   ....[101]....
        /*076c*/ 	.word	0x00006950
        /*0770*/ 	.word	0x000000ff
        /*0774*/ 	.word	0x00000000
        /*0778*/ 	.short	0x0101
        /*077a*/ 	.byte	0x3f
	.zero		1


	//   ....[102]....
        /*077c*/ 	.word	0x000069a0
        /*0780*/ 	.word	0x000000ff
        /*0784*/ 	.word	0x000000f0
        /*0788*/ 	.short	0x010a
        /*078a*/ 	.byte	0x2a
	.zero		1


	//   ....[103]....
        /*078c*/ 	.word	0x000069c0
        /*0790*/ 	.word	0x000000ff
        /*0794*/ 	.word	0x000000f8
        /*0798*/ 	.short	0x010a
        /*079a*/ 	.byte	0x2a
	.zero		1


	//   ....[104]....
        /*079c*/ 	.word	0x000069e0
        /*07a0*/ 	.word	0x000000ff
        /*07a4*/ 	.word	0x00000100
        /*07a8*/ 	.short	0x010a
        /*07aa*/ 	.byte	0x2a
	.zero		1


	//   ....[105]....
        /*07ac*/ 	.word	0x00006a20
        /*07b0*/ 	.word	0x00000000
        /*07b4*/ 	.word	0x00000108
        /*07b8*/ 	.short	0x010a
        /*07ba*/ 	.byte	0xff
	.zero		1


	//   ....[106]....
        /*07bc*/ 	.word	0x00006d80
        /*07c0*/ 	.word	0x000000ff
        /*07c4*/ 	.word	0x00000120
        /*07c8*/ 	.short	0x010a
        /*07ca*/ 	.byte	0x32
	.zero		1


	//   ....[107]....
        /*07cc*/ 	.word	0x00006e40
        /*07d0*/ 	.word	0x000000ff
        /*07d4*/ 	.word	0x00000000
        /*07d8*/ 	.short	0x0101
        /*07da*/ 	.byte	0x04
	.zero		1


	//   ....[108]....
        /*07dc*/ 	.word	0x00008050
        /*07e0*/ 	.word	0x000000ff
        /*07e4*/ 	.word	0x000000d0
        /*07e8*/ 	.short	0x010a
        /*07ea*/ 	.byte	0x32
	.zero		1


	//   ....[109]....
        /*07ec*/ 	.word	0x00008070
        /*07f0*/ 	.word	0x0000003e
        /*07f4*/ 	.word	0x00000130
        /*07f8*/ 	.short	0x010a
        /*07fa*/ 	.byte	0xff
	.zero		1


	//   ....[110]....
        /*07fc*/ 	.word	0x00008190
        /*0800*/ 	.word	0x000000ff
        /*0804*/ 	.word	0x000000d0
        /*0808*/ 	.short	0x010a
        /*080a*/ 	.byte	0x32
	.zero		1


	//   ....[111]....
        /*080c*/ 	.word	0x00008240
        /*0810*/ 	.word	0x0000003e
        /*0814*/ 	.word	0x00000130
        /*0818*/ 	.short	0x010a
        /*081a*/ 	.byte	0xff
	.zero		1


	//   ....[112]....
        /*081c*/ 	.word	0x00008a20
        /*0820*/ 	.word	0x00000000
        /*0824*/ 	.word	0x00000000
        /*0828*/ 	.short	0x0101
        /*082a*/ 	.byte	0xff
	.zero		1


	//   ....[113]....
        /*082c*/ 	.word	0x00008a30
        /*0830*/ 	.word	0x00000004
        /*0834*/ 	.word	0x000000d0
        /*0838*/ 	.short	0x010a
        /*083a*/ 	.byte	0xff
	.zero		1


	//   ....[114]....
        /*083c*/ 	.word	0x00008af0
        /*0840*/ 	.word	0x00000004
        /*0844*/ 	.word	0x000000d0
        /*0848*/ 	.short	0x010a
        /*084a*/ 	.byte	0xff
	.zero		1


	//   ....[115]....
        /*084c*/ 	.word	0x000092d0
        /*0850*/ 	.word	0x00000000
        /*0854*/ 	.word	0x00000000
        /*0858*/ 	.short	0x0101
        /*085a*/ 	.byte	0xff
	.zero		1


	//   ....[116]....
        /*085c*/ 	.word	0x000092f0
        /*0860*/ 	.word	0x00000002
        /*0864*/ 	.word	0x000000d0
        /*0868*/ 	.short	0x010a
        /*086a*/ 	.byte	0xff
	.zero		1


	//   ....[117]....
        /*086c*/ 	.word	0x000093a0
        /*0870*/ 	.word	0x00000002
        /*0874*/ 	.word	0x000000d0
        /*0878*/ 	.short	0x010a
        /*087a*/ 	.byte	0xff
	.zero		1


	//   ....[118]....
        /*087c*/ 	.word	0x00009b70
        /*0880*/ 	.word	0x00000000
        /*0884*/ 	.word	0x00000000
        /*0888*/ 	.short	0x0101
        /*088a*/ 	.byte	0xff
	.zero		1


	//   ....[119]....
        /*088c*/ 	.word	0x00009b90
        /*0890*/ 	.word	0x00000003
        /*0894*/ 	.word	0x000000d0
        /*0898*/ 	.short	0x010a
        /*089a*/ 	.byte	0xff
	.zero		1


	//   ....[120]....
        /*089c*/ 	.word	0x00009c40
        /*08a0*/ 	.word	0x00000003
        /*08a4*/ 	.word	0x000000d0
        /*08a8*/ 	.short	0x010a
        /*08aa*/ 	.byte	0xff
	.zero		1


	//   ....[121]....
        /*08ac*/ 	.word	0x00009ed0
        /*08b0*/ 	.word	0x0000003e
        /*08b4*/ 	.word	0x00000000
        /*08b8*/ 	.short	0x0101
        /*08ba*/ 	.byte	0xff
	.zero		1


	//   ....[122]....
        /*08bc*/ 	.word	0x0000a450
        /*08c0*/ 	.word	0x00000000
        /*08c4*/ 	.word	0x00000000
        /*08c8*/ 	.short	0x0101
        /*08ca*/ 	.byte	0xff
	.zero		1


	//   ....[123]....
        /*08cc*/ 	.word	0x0000a6d0
        /*08d0*/ 	.word	0x000000ff
        /*08d4*/ 	.word	0x00000000
        /*08d8*/ 	.short	0x0101
        /*08da*/ 	.byte	0x04
	.zero		1


	//   ....[124]....
        /*08dc*/ 	.word	0x0000a700
        /*08e0*/ 	.word	0x00000000
        /*08e4*/ 	.word	0x00000068
        /*08e8*/ 	.short	0x010a
        /*08ea*/ 	.byte	0xff
	.zero		1


	//   ....[125]....
        /*08ec*/ 	.word	0x0000a760
        /*08f0*/ 	.word	0x00000000
        /*08f4*/ 	.word	0x00000068
        /*08f8*/ 	.short	0x010a
        /*08fa*/ 	.byte	0xff
	.zero		1


	//   ....[126]....
        /*08fc*/ 	.word	0x0000a7c0
        /*0900*/ 	.word	0x00000000
        /*0904*/ 	.word	0x00000120
        /*0908*/ 	.short	0x010a
        /*090a*/ 	.byte	0xff
	.zero		1


	//   ....[127]....
        /*090c*/ 	.word	0x0000a820
        /*0910*/ 	.word	0x00000000
        /*0914*/ 	.word	0x00000000
        /*0918*/ 	.short	0x010a
        /*091a*/ 	.byte	0xff
	.zero		1


	//   ....[128]....
        /*091c*/ 	.word	0x0000a880
        /*0920*/ 	.word	0x00000000
        /*0924*/ 	.word	0x00000000
        /*0928*/ 	.short	0x010a
        /*092a*/ 	.byte	0xff
	.zero		1


	//   ....[129]....
        /*092c*/ 	.word	0x0000a8e0
        /*0930*/ 	.word	0x00000000
        /*0934*/ 	.word	0x00000000
        /*0938*/ 	.short	0x010a
        /*093a*/ 	.byte	0xff
	.zero		1


	//   ....[130]....
        /*093c*/ 	.word	0x0000a940
        /*0940*/ 	.word	0x00000000
        /*0944*/ 	.word	0x00000000
        /*0948*/ 	.short	0x010a
        /*094a*/ 	.byte	0xff
	.zero		1


	//   ....[131]....
        /*094c*/ 	.word	0x0000a9a0
        /*0950*/ 	.word	0x00000000
        /*0954*/ 	.word	0x00000000
        /*0958*/ 	.short	0x010a
        /*095a*/ 	.byte	0xff
	.zero		1


	//   ....[132]....
        /*095c*/ 	.word	0x0000aa00
        /*0960*/ 	.word	0x00000000
        /*0964*/ 	.word	0x00000000
        /*0968*/ 	.short	0x010a
        /*096a*/ 	.byte	0xff
	.zero		1


	//   ....[133]....
        /*096c*/ 	.word	0x0000aa60
        /*0970*/ 	.word	0x00000000
        /*0974*/ 	.word	0x00000000
        /*0978*/ 	.short	0x010a
        /*097a*/ 	.byte	0xff
	.zero		1


	//   ....[134]....
        /*097c*/ 	.word	0x0000aac0
        /*0980*/ 	.word	0x00000000
        /*0984*/ 	.word	0x00000000
        /*0988*/ 	.short	0x010a
        /*098a*/ 	.byte	0xff
	.zero		1


	//   ....[135]....
        /*098c*/ 	.word	0x0000ab20
        /*0990*/ 	.word	0x00000000
        /*0994*/ 	.word	0x00000000
        /*0998*/ 	.short	0x010a
        /*099a*/ 	.byte	0xff
	.zero		1


	//   ....[136]....
        /*099c*/ 	.word	0x0000ab80
        /*09a0*/ 	.word	0x00000000
        /*09a4*/ 	.word	0x00000000
        /*09a8*/ 	.short	0x010a
        /*09aa*/ 	.byte	0xff
	.zero		1


	//   ....[137]....
        /*09ac*/ 	.word	0x0000abe0
        /*09b0*/ 	.word	0x00000000
        /*09b4*/ 	.word	0x00000000
        /*09b8*/ 	.short	0x010a
        /*09ba*/ 	.byte	0xff
	.zero		1


	//   ....[138]....
        /*09bc*/ 	.word	0x0000ac40
        /*09c0*/ 	.word	0x00000000
        /*09c4*/ 	.word	0x00000000
        /*09c8*/ 	.short	0x010a
        /*09ca*/ 	.byte	0xff
	.zero		1


	//   ....[139]....
        /*09cc*/ 	.word	0x0000aca0
        /*09d0*/ 	.word	0x00000004
        /*09d4*/ 	.word	0x00000128
        /*09d8*/ 	.short	0x010a
        /*09da*/ 	.byte	0xff
	.zero		1


	//   ....[140]....
        /*09dc*/ 	.word	0x0000ad00
        /*09e0*/ 	.word	0x00000004
        /*09e4*/ 	.word	0x00000120
        /*09e8*/ 	.short	0x010a
        /*09ea*/ 	.byte	0xff
	.zero		1


	//   ....[141]....
        /*09ec*/ 	.word	0x0000ad60
        /*09f0*/ 	.word	0x00000005
        /*09f4*/ 	.word	0x00000008
        /*09f8*/ 	.short	0x010a
        /*09fa*/ 	.byte	0xff
	.zero		1


	//   ....[142]....
        /*09fc*/ 	.word	0x0000ae40
        /*0a00*/ 	.word	0x00000003
        /*0a04*/ 	.word	0x00000008
        /*0a08*/ 	.short	0x010a
        /*0a0a*/ 	.byte	0xff
	.zero		1


	//   ....[143]....
        /*0a0c*/ 	.word	0x0000aea0
        /*0a10*/ 	.word	0x00000000
        /*0a14*/ 	.word	0x00000120
        /*0a18*/ 	.short	0x010a
        /*0a1a*/ 	.byte	0xff
	.zero		1


	//   ....[144]....
        /*0a1c*/ 	.word	0x0000af00
        /*0a20*/ 	.word	0x00000000
        /*0a24*/ 	.word	0x00000140
        /*0a28*/ 	.short	0x010a
        /*0a2a*/ 	.byte	0xff
	.zero		1


	//   ....[145]....
        /*0a2c*/ 	.word	0x0000af60
        /*0a30*/ 	.word	0x00000000
        /*0a34*/ 	.word	0x00000000
        /*0a38*/ 	.short	0x010a
        /*0a3a*/ 	.byte	0xff
	.zero		1


	//   ....[146]....
        /*0a3c*/ 	.word	0x0000afc0
        /*0a40*/ 	.word	0x00000000
        /*0a44*/ 	.word	0x00000000
        /*0a48*/ 	.short	0x010a
        /*0a4a*/ 	.byte	0xff
	.zero		1


	//   ....[147]....
        /*0a4c*/ 	.word	0x0000b020
        /*0a50*/ 	.word	0x00000000
        /*0a54*/ 	.word	0x00000150
        /*0a58*/ 	.short	0x010a
        /*0a5a*/ 	.byte	0xff
	.zero		1


	//   ....[148]....
        /*0a5c*/ 	.word	0x0000b080
        /*0a60*/ 	.word	0x00000000
        /*0a64*/ 	.word	0x00000120
        /*0a68*/ 	.short	0x010a
        /*0a6a*/ 	.byte	0xff
	.zero		1


	//   ....[149]....
        /*0a6c*/ 	.word	0x0000b0e0
        /*0a70*/ 	.word	0x00000003
        /*0a74*/ 	.word	0x00000118
        /*0a78*/ 	.short	0x010a
        /*0a7a*/ 	.byte	0xff
	.zero		1


	//   ....[150]....
        /*0a7c*/ 	.word	0x0000b140
        /*0a80*/ 	.word	0x00000000
        /*0a84*/ 	.word	0x000000f0
        /*0a88*/ 	.short	0x010a
        /*0a8a*/ 	.byte	0xff
	.zero		1


	//   ....[151]....
        /*0a8c*/ 	.word	0x0000b1a0
        /*0a90*/ 	.word	0x00000000
        /*0a94*/ 	.word	0x000000f8
        /*0a98*/ 	.short	0x010a
        /*0a9a*/ 	.byte	0xff
	.zero		1


	//   ....[152]....
        /*0a9c*/ 	.word	0x0000b200
        /*0aa0*/ 	.word	0x00000000
        /*0aa4*/ 	.word	0x00000100
        /*0aa8*/ 	.short	0x010a
        /*0aaa*/ 	.byte	0xff
	.zero		1


	//   ....[153]....
        /*0aac*/ 	.word	0x0000b260
        /*0ab0*/ 	.word	0x00000000
        /*0ab4*/ 	.word	0x00000108
        /*0ab8*/ 	.short	0x010a
        /*0aba*/ 	.byte	0xff
	.zero		1


	//   ....[154]....
        /*0abc*/ 	.word	0x0000b2c0
        /*0ac0*/ 	.word	0x00000000
        /*0ac4*/ 	.word	0x000000f0
        /*0ac8*/ 	.short	0x010a
        /*0aca*/ 	.byte	0xff
	.zero		1


	//   ....[155]....
        /*0acc*/ 	.word	0x0000b320
        /*0ad0*/ 	.word	0x00000000
        /*0ad4*/ 	.word	0x000000f8
        /*0ad8*/ 	.short	0x010a
        /*0ada*/ 	.byte	0xff
	.zero		1


	//   ....[156]....
        /*0adc*/ 	.word	0x0000b380
        /*0ae0*/ 	.word	0x00000000
        /*0ae4*/ 	.word	0x00000100
        /*0ae8*/ 	.short	0x010a
        /*0aea*/ 	.byte	0xff
	.zero		1


	//   ....[157]....
        /*0aec*/ 	.word	0x0000b3e0
        /*0af0*/ 	.word	0x00000000
        /*0af4*/ 	.word	0x00000120
        /*0af8*/ 	.short	0x010a
        /*0afa*/ 	.byte	0xff
	.zero		1


	//   ....[158]....
        /*0afc*/ 	.word	0x0000b440
        /*0b00*/ 	.word	0x00000002
        /*0b04*/ 	.word	0x000000d0
        /*0b08*/ 	.short	0x010a
        /*0b0a*/ 	.byte	0xff
	.zero		1


	//   ....[159]....
        /*0b0c*/ 	.word	0x0000b490
        /*0b10*/ 	.word	0x0000003e
        /*0b14*/ 	.word	0x00000130
        /*0b18*/ 	.short	0x010a
        /*0b1a*/ 	.byte	0xff
	.zero		1


	//   ....[160]....
        /*0b1c*/ 	.word	0x0000b4e0
        /*0b20*/ 	.word	0x00000004
        /*0b24*/ 	.word	0x000000d0
        /*0b28*/ 	.short	0x010a
        /*0b2a*/ 	.byte	0xff
	.zero		1


	//   ....[161]....
        /*0b2c*/ 	.word	0x0000b530
        /*0b30*/ 	.word	0x00000002
        /*0b34*/ 	.word	0x000000d0
        /*0b38*/ 	.short	0x010a
        /*0b3a*/ 	.byte	0xff
	.zero		1


	//   ....[162]....
        /*0b3c*/ 	.word	0x0000b580
        /*0b40*/ 	.word	0x00000003
        /*0b44*/ 	.word	0x000000d0
        /*0b48*/ 	.short	0x010a
        /*0b4a*/ 	.byte	0xff
	.zero		1


	//----- nvinfo : EIATTR_NUM_MBARRIERS
	.align		4
.L_47:
        /*0b4c*/ 	.byte	0x03, 0x38
        /*0b4e*/ 	.short	0x002b


	//----- nvinfo : EIATTR_EXIT_INSTR_OFFSETS
	.align		4
        /*0b50*/ 	.byte	0x04, 0x1c
        /*0b52*/ 	.short	(.L_49 - .L_48)


	//   ....[0]....
.L_48:
        /*0b54*/ 	.word	0x00003a80


	//   ....[1]....
        /*0b58*/ 	.word	0x00003d30


	//   ....[2]....
        /*0b5c*/ 	.word	0x00003d90


	//   ....[3]....
        /*0b60*/ 	.word	0x00005020


	//   ....[4]....
        /*0b64*/ 	.word	0x00006a50


	//   ....[5]....
        /*0b68*/ 	.word	0x00006a90


	//   ....[6]....
        /*0b6c*/ 	.word	0x0000a5b0


	//   ....[7]....
        /*0b70*/ 	.word	0x0000a630


	//   ....[8]....
        /*0b74*/ 	.word	0x0000a660


	//   ....[9]....
        /*0b78*/ 	.word	0x0000a6e0


	//----- nvinfo : EIATTR_MAX_THREADS
	.align		4
.L_49:
        /*0b7c*/ 	.byte	0x04, 0x05
        /*0b7e*/ 	.short	(.L_51 - .L_50)
.L_50:
        /*0b80*/ 	.word	0x00000100
        /*0b84*/ 	.word	0x00000001
        /*0b88*/ 	.word	0x00000001


	//----- nvinfo : EIATTR_CRS_STACK_SIZE
	.align		4
.L_51:
        /*0b8c*/ 	.byte	0x04, 0x1e
        /*0b8e*/ 	.short	(.L_53 - .L_52)
.L_52:
        /*0b90*/ 	.word	0x00000000


	//----- nvinfo : EIATTR_CBANK_PARAM_SIZE
	.align		4
.L_53:
        /*0b94*/ 	.byte	0x03, 0x19
        /*0b96*/ 	.short	0x0900


	//----- nvinfo : EIATTR_PARAM_CBANK
	.align		4
        /*0b98*/ 	.byte	0x04, 0x0a
        /*0b9a*/ 	.short	(.L_55 - .L_54)
	.align		4
.L_54:
        /*0b9c*/ 	.word	index@(.nv.constant0._ZN7cutlass13device_kernelINS_4conv6kernel13ConvUniversalINS1_16ConvProblemShapeILNS1_8OperatorE2ELi3EEENS1_10collective14CollectiveConvINS1_47MainloopSm100TmaUmmaWarpSpecializedImplicitGemmILS5_2ELi13ELi3ELi1ELi2EN4cute5tupleIJNSA_1CILi2EEENSC_ILi1EEESE_EEEEENSB_IJNSC_ILi128EEENSB_IJSH_EEENSB_IJNSC_ILi64EEEEEEEEENS_6half_tESM_NSA_8TiledMMAINSA_8MMA_AtomIJNSA_26SM100_MMA_F16BF16_2x1SM_SSISM_SM_fLi128ELi128ELNSA_4UMMA5MajorE1ELSR_1ELNSQ_7ScaleInE0ELSS_0EEEEEENSA_6LayoutINSB_IJSE_SE_SE_EEENSB_IJNSC_ILi0EEESX_SX_EEEEENSB_IJNSA_10UnderscoreES10_S10_EEEEENS7_6detail27Sm100ImplicitGemmTileTraitsINSA_18SM100_TMA_2SM_LOADENSA_14ComposedLayoutINSA_7SwizzleILi3ELi4ELi3EEENSA_18smem_ptr_flag_bitsILi16EEENSV_INSB_IJSJ_NSC_ILi8EEEEEENSB_IJSE_SJ_EEEEEEEvEENS14_INSA_25SM100_TMA_2SM_LOAD_IM2COLES1F_vEEEENS_8epilogue10collective18CollectiveEpilogueINS1K_23Sm100TmaWarpSpecializedILi4ELi2ELi16ELb1ELb0EEEJNSB_IJSJ_SI_SK_EEENSB_IJNSV_ISJ_SE_EENSV_INSB_IJNSC_ILi16EEESD_EEES1D_EEEEESM_NSB_IJlNSB_IJSE_lllEEESX_EEESM_S1W_NS1K_6fusion15FusionCallbacksIS1O_NS1X_17LinearCombinationISM_fSM_fLNS_15FloatRoundStyleE2EEES1P_S1U_JEEENSA_5SM1004TMEM4LOAD26SM100_TMEM_LOAD_32dp32b16xENSA_13SM90_TMA_LOADENS16_INS17_ILi1ELi4ELi3EEES1A_NSV_INSB_IJS1B_S1R_EEENSB_IJS1R_SE_EEEEEEENSA_39AutoVectorizingCopyWithAssumedAlignmentILi128EEENSA_14SM90_TMA_STOREES2C_S2E_S2E_EEEvvEEEEvNT_6ParamsE)
        /*0ba0*/ 	.short	0x0380
        /*0ba2*/ 	.short	0x0900


	//----- nvinfo : EIATTR_SW_WAR
	.align		4
.L_55:
        /*0ba4*/ 	.byte	0x04, 0x36
        /*0ba6*/ 	.short	(.L_57 - .L_56)
.L_56:
        /*0ba8*/ 	.word	0x00000008
.L_57:


//--------------------- .nv.callgraph             --------------------------
	.section	.nv.callgraph,"",@"SHT_CUDA_CALLGRAPH"
	.align	4
	.sectionentsize	8
	.align		4
        /*0000*/ 	.word	0x00000000
	.align		4
        /*0004*/ 	.word	0xffffffff
	.align		4
        /*0008*/ 	.word	index@(_ZN7cutlass13device_kernelINS_4conv6kernel13ConvUniversalINS1_16ConvProblemShapeILNS1_8OperatorE2ELi3EEENS1_10collective14CollectiveConvINS1_47MainloopSm100TmaUmmaWarpSpecializedImplicitGemmILS5_2ELi13ELi3ELi1ELi2EN4cute5tupleIJNSA_1CILi2EEENSC_ILi1EEESE_EEEEENSB_IJNSC_ILi128EEENSB_IJSH_EEENSB_IJNSC_ILi64EEEEEEEEENS_6half_tESM_NSA_8TiledMMAINSA_8MMA_AtomIJNSA_26SM100_MMA_F16BF16_2x1SM_SSISM_SM_fLi128ELi128ELNSA_4UMMA5MajorE1ELSR_1ELNSQ_7ScaleInE0ELSS_0EEEEEENSA_6LayoutINSB_IJSE_SE_SE_EEENSB_IJNSC_ILi0EEESX_SX_EEEEENSB_IJNSA_10UnderscoreES10_S10_EEEEENS7_6detail27Sm100ImplicitGemmTileTraitsINSA_18SM100_TMA_2SM_LOADENSA_14ComposedLayoutINSA_7SwizzleILi3ELi4ELi3EEENSA_18smem_ptr_flag_bitsILi16EEENSV_INSB_IJSJ_NSC_ILi8EEEEEENSB_IJSE_SJ_EEEEEEEvEENS14_INSA_25SM100_TMA_2SM_LOAD_IM2COLES1F_vEEEENS_8epilogue10collective18CollectiveEpilogueINS1K_23Sm100TmaWarpSpecializedILi4ELi2ELi16ELb1ELb0EEEJNSB_IJSJ_SI_SK_EEENSB_IJNSV_ISJ_SE_EENSV_INSB_IJNSC_ILi16EEESD_EEES1D_EEEEESM_NSB_IJlNSB_IJSE_lllEEESX_EEESM_S1W_NS1K_6fusion15FusionCallbacksIS1O_NS1X_17LinearCombinationISM_fSM_fLNS_15FloatRoundStyleE2EEES1P_S1U_JEEENSA_5SM1004TMEM4LOAD26SM100_TMEM_LOAD_32dp32b16xENSA_13SM90_TMA_LOADENS16_INS17_ILi1ELi4ELi3EEES1A_NSV_INSB_IJS1B_S1R_EEENSB_IJS1R_SE_EEEEEEENSA_39AutoVectorizingCopyWithAssumedAlignmentILi128EEENSA_14SM90_TMA_STOREES2C_S2E_S2E_EEEvvEEEEvNT_6ParamsE)
	.align		4
        /*000c*/ 	.word	index@(__assertfail)
	.align		4
        /*0010*/ 	.word	0x00000000
	.align		4
        /*0014*/ 	.word	0xfffffffe
	.align		4
        /*0018*/ 	.word	0x00000000
	.align		4
        /*001c*/ 	.word	0xfffffffd
	.align		4
        /*0020*/ 	.word	0x00000000
	.align		4
        /*0024*/ 	.word	0xfffffffc


//--------------------- .nv.constant4             --------------------------
	.section	.nv.constant4,"a",@progbits
	.align	8
	.align		8
.nv.constant4:
        /*0000*/ 	.dword	__assertfail
	.align		8
        /*0008*/ 	.dword	__unnamed_1
	.align		8
        /*0010*/ 	.dword	__unnamed_2
	.align		8
        /*0018*/ 	.dword	_ZN39_INTERNAL_eeb70efb_4_k_cu_414a9996_54214cuda3std3__45__cpo5beginE
	.align		8
        /*0020*/ 	.dword	_ZN39_INTERNAL_eeb70efb_4_k_cu_414a9996_54214cuda3std3__45__cpo3endE
	.align		8
        /*0028*/ 	.dword	_ZN39_INTERNAL_eeb70efb_4_k_cu_414a9996_54214cuda3std3__45__cpo6cbeginE
	.align		8
        /*0030*/ 	.dword	_ZN39_INTERNAL_eeb70efb_4_k_cu_414a9996_54214cuda3std3__45__cpo4cendE
	.align		8
        /*0038*/ 	.dword	_ZN39_INTERNAL_eeb70efb_4_k_cu_414a9996_54214cuda3std3__441_GLOBAL__N__eeb70efb_4_k_cu_414a9996_54216ignoreE
	.align		8
        /*0040*/ 	.dword	_ZN39_INTERNAL_eeb70efb_4_k_cu_414a9996_54214cuda3std3__419piecewise_constructE
	.align		8
        /*0048*/ 	.dword	_ZN39_INTERNAL_eeb70efb_4_k_cu_414a9996_54214cuda3std3__48in_placeE
	.align		8
        /*0050*/ 	.dword	_ZN39_INTERNAL_eeb70efb_4_k_cu_414a9996_54214cuda3std6ranges3__45__cpo4swapE
	.align		8
        /*0058*/ 	.dword	_ZN39_INTERNAL_eeb70efb_4_k_cu_414a9996_54214cuda3std6ranges3__45__cpo9iter_moveE
	.align		8
        /*0060*/ 	.dword	_ZN39_INTERNAL_eeb70efb_4_k_cu_414a9996_54214cute7productE
	.align		8
        /*0068*/ 	.dword	_ZN39_INTERNAL_eeb70efb_4_k_cu_414a9996_54214cute1_E
	.align		8
        /*0070*/ 	.dword	$str$27
	.align		8
        /*0078*/ 	.dword	$str$28
	.align		8
        /*0080*/ 	.dword	$str$29
	.align		8
        /*0088*/ 	.dword	$str$30


//--------------------- .text._ZN7cutlass13device_kernelINS_4conv6kernel13ConvUniversalINS1_16ConvProblemShapeILNS1_8OperatorE2ELi3EEENS1_10collective14CollectiveConvINS1_47MainloopSm100TmaUmmaWarpSpecializedImplicitGemmILS5_2ELi13ELi3ELi1ELi2EN4cute5tupleIJNSA_1CILi2EEENSC_ILi1EEESE_EEEEENSB_IJNSC_ILi128EEENSB_IJSH_EEENSB_IJNSC_ILi64EEEEEEEEENS_6half_tESM_NSA_8TiledMMAINSA_8MMA_AtomIJNSA_26SM100_MMA_F16BF16_2x1SM_SSISM_SM_fLi128ELi128ELNSA_4UMMA5MajorE1ELSR_1ELNSQ_7ScaleInE0ELSS_0EEEEEENSA_6LayoutINSB_IJSE_SE_SE_EEENSB_IJNSC_ILi0EEESX_SX_EEEEENSB_IJNSA_10UnderscoreES10_S10_EEEEENS7_6detail27Sm100ImplicitGemmTileTraitsINSA_18SM100_TMA_2SM_LOADENSA_14ComposedLayoutINSA_7SwizzleILi3ELi4ELi3EEENSA_18smem_ptr_flag_bitsILi16EEENSV_INSB_IJSJ_NSC_ILi8EEEEEENSB_IJSE_SJ_EEEEEEEvEENS14_INSA_25SM100_TMA_2SM_LOAD_IM2COLES1F_vEEEENS_8epilogue10collective18CollectiveEpilogueINS1K_23Sm100TmaWarpSpecializedILi4ELi2ELi16ELb1ELb0EEEJNSB_IJSJ_SI_SK_EEENSB_IJNSV_ISJ_SE_EENSV_INSB_IJNSC_ILi16EEESD_EEES1D_EEEEESM_NSB_IJlNSB_IJSE_lllEEESX_EEESM_S1W_NS1K_6fusion15FusionCallbacksIS1O_NS1X_17LinearCombinationISM_fSM_fLNS_15FloatRoundStyleE2EEES1P_S1U_JEEENSA_5SM1004TMEM4LOAD26SM100_TMEM_LOAD_32dp32b16xENSA_13SM90_TMA_LOADENS16_INS17_ILi1ELi4ELi3EEES1A_NSV_INSB_IJS1B_S1R_EEENSB_IJS1R_SE_EEEEEEENSA_39AutoVectorizingCopyWithAssumedAlignmentILi128EEENSA_14SM90_TMA_STOREES2C_S2E_S2E_EEEvvEEEEvNT_6ParamsE --------------------------
	.section	.text._ZN7cutlass13device_kernelINS_4conv6kernel13ConvUniversalINS1_16ConvProblemShapeILNS1_8OperatorE2ELi3EEENS1_10collective14CollectiveConvINS1_47MainloopSm100TmaUmmaWarpSpecializedImplicitGemmILS5_2ELi13ELi3ELi1ELi2EN4cute5tupleIJNSA_1CILi2EEENSC_ILi1EEESE_EEEEENSB_IJNSC_ILi128EEENSB_IJSH_EEENSB_IJNSC_ILi64EEEEEEEEENS_6half_tESM_NSA_8TiledMMAINSA_8MMA_AtomIJNSA_26SM100_MMA_F16BF16_2x1SM_SSISM_SM_fLi128ELi128ELNSA_4UMMA5MajorE1ELSR_1ELNSQ_7ScaleInE0ELSS_0EEEEEENSA_6LayoutINSB_IJSE_SE_SE_EEENSB_IJNSC_ILi0EEESX_SX_EEEEENSB_IJNSA_10UnderscoreES10_S10_EEEEENS7_6detail27Sm100ImplicitGemmTileTraitsINSA_18SM100_TMA_2SM_LOADENSA_14ComposedLayoutINSA_7SwizzleILi3ELi4ELi3EEENSA_18smem_ptr_flag_bitsILi16EEENSV_INSB_IJSJ_NSC_ILi8EEEEEENSB_IJSE_SJ_EEEEEEEvEENS14_INSA_25SM100_TMA_2SM_LOAD_IM2COLES1F_vEEEENS_8epilogue10collective18CollectiveEpilogueINS1K_23Sm100TmaWarpSpecializedILi4ELi2ELi16ELb1ELb0EEEJNSB_IJSJ_SI_SK_EEENSB_IJNSV_ISJ_SE_EENSV_INSB_IJNSC_ILi16EEESD_EEES1D_EEEEESM_NSB_IJlNSB_IJSE_lllEEESX_EEESM_S1W_NS1K_6fusion15FusionCallbacksIS1O_NS1X_17LinearCombinationISM_fSM_fLNS_15FloatRoundStyleE2EEES1P_S1U_JEEENSA_5SM1004TMEM4LOAD26SM100_TMEM_LOAD_32dp32b16xENSA_13SM90_TMA_LOADENS16_INS17_ILi1ELi4ELi3EEES1A_NSV_INSB_IJS1B_S1R_EEENSB_IJS1R_SE_EEEEEEENSA_39AutoVectorizingCopyWithAssumedAlignmentILi128EEENSA_14SM90_TMA_STOREES2C_S2E_S2E_EEEvvEEEEvNT_6ParamsE,"ax",@progbits
	.align	128
.text._ZN7cutlass13device_kernelINS_4conv6kernel13ConvUniversalINS1_16ConvProblemShapeILNS1_8OperatorE2ELi3EEENS1_10collective14CollectiveConvINS1_47MainloopSm100TmaUmmaWarpSpecializedImplicitGemmILS5_2ELi13ELi3ELi1ELi2EN4cute5tupleIJNSA_1CILi2EEENSC_ILi1EEESE_EEEEENSB_IJNSC_ILi128EEENSB_IJSH_EEENSB_IJNSC_ILi64EEEEEEEEENS_6half_tESM_NSA_8TiledMMAINSA_8MMA_AtomIJNSA_26SM100_MMA_F16BF16_2x1SM_SSISM_SM_fLi128ELi128ELNSA_4UMMA5MajorE1ELSR_1ELNSQ_7ScaleInE0ELSS_0EEEEEENSA_6LayoutINSB_IJSE_SE_SE_EEENSB_IJNSC_ILi0EEESX_SX_EEEEENSB_IJNSA_10UnderscoreES10_S10_EEEEENS7_6detail27Sm100ImplicitGemmTileTraitsINSA_18SM100_TMA_2SM_LOADENSA_14ComposedLayoutINSA_7SwizzleILi3ELi4ELi3EEENSA_18smem_ptr_flag_bitsILi16EEENSV_INSB_IJSJ_NSC_ILi8EEEEEENSB_IJSE_SJ_EEEEEEEvEENS14_INSA_25SM100_TMA_2SM_LOAD_IM2COLES1F_vEEEENS_8epilogue10collective18CollectiveEpilogueINS1K_23Sm100TmaWarpSpecializedILi4ELi2ELi16ELb1ELb0EEEJNSB_IJSJ_SI_SK_EEENSB_IJNSV_ISJ_SE_EENSV_INSB_IJNSC_ILi16EEESD_EEES1D_EEEEESM_NSB_IJlNSB_IJSE_lllEEESX_EEESM_S1W_NS1K_6fusion15FusionCallbacksIS1O_NS1X_17LinearCombinationISM_fSM_fLNS_15FloatRoundStyleE2EEES1P_S1U_JEEENSA_5SM1004TMEM4LOAD26SM100_TMEM_LOAD_32dp32b16xENSA_13SM90_TMA_LOADENS16_INS17_ILi1ELi4ELi3EEES1A_NSV_INSB_IJS1B_S1R_EEENSB_IJS1R_SE_EEEEEEENSA_39AutoVectorizingCopyWithAssumedAlignmentILi128EEENSA_14SM90_TMA_STOREES2C_S2E_S2E_EEEvvEEEEvNT_6ParamsE:
        .type           _ZN7cutlass13device_kernelINS_4conv6kernel13ConvUniversalINS1_16ConvProblemShapeILNS1_8OperatorE2ELi3EEENS1_10collective14CollectiveConvINS1_47MainloopSm100TmaUmmaWarpSpecializedImplicitGemmILS5_2ELi13ELi3ELi1ELi2EN4cute5tupleIJNSA_1CILi2EEENSC_ILi1EEESE_EEEEENSB_IJNSC_ILi128EEENSB_IJSH_EEENSB_IJNSC_ILi64EEEEEEEEENS_6half_tESM_NSA_8TiledMMAINSA_8MMA_AtomIJNSA_26SM100_MMA_F16BF16_2x1SM_SSISM_SM_fLi128ELi128ELNSA_4UMMA5MajorE1ELSR_1ELNSQ_7ScaleInE0ELSS_0EEEEEENSA_6LayoutINSB_IJSE_SE_SE_EEENSB_IJNSC_ILi0EEESX_SX_EEEEENSB_IJNSA_10UnderscoreES10_S10_EEEEENS7_6detail27Sm100ImplicitGemmTileTraitsINSA_18SM100_TMA_2SM_LOADENSA_14ComposedLayoutINSA_7SwizzleILi3ELi4ELi3EEENSA_18smem_ptr_flag_bitsILi16EEENSV_INSB_IJSJ_NSC_ILi8EEEEEENSB_IJSE_SJ_EEEEEEEvEENS14_INSA_25SM100_TMA_2SM_LOAD_IM2COLES1F_vEEEENS_8epilogue10collective18CollectiveEpilogueINS1K_23Sm100TmaWarpSpecializedILi4ELi2ELi16ELb1ELb0EEEJNSB_IJSJ_SI_SK_EEENSB_IJNSV_ISJ_SE_EENSV_INSB_IJNSC_ILi16EEESD_EEES1D_EEEEESM_NSB_IJlNSB_IJSE_lllEEESX_EEESM_S1W_NS1K_6fusion15FusionCallbacksIS1O_NS1X_17LinearCombinationISM_fSM_fLNS_15FloatRoundStyleE2EEES1P_S1U_JEEENSA_5SM1004TMEM4LOAD26SM100_TMEM_LOAD_32dp32b16xENSA_13SM90_TMA_LOADENS16_INS17_ILi1ELi4ELi3EEES1A_NSV_INSB_IJS1B_S1R_EEENSB_IJS1R_SE_EEEEEEENSA_39AutoVectorizingCopyWithAssumedAlignmentILi128EEENSA_14SM90_TMA_STOREES2C_S2E_S2E_EEEvvEEEEvNT_6ParamsE,@function
        .size           _ZN7cutlass13device_kernelINS_4conv6kernel13ConvUniversalINS1_16ConvProblemShapeILNS1_8OperatorE2ELi3EEENS1_10collective14CollectiveConvINS1_47MainloopSm100TmaUmmaWarpSpecializedImplicitGemmILS5_2ELi13ELi3ELi1ELi2EN4cute5tupleIJNSA_1CILi2EEENSC_ILi1EEESE_EEEEENSB_IJNSC_ILi128EEENSB_IJSH_EEENSB_IJNSC_ILi64EEEEEEEEENS_6half_tESM_NSA_8TiledMMAINSA_8MMA_AtomIJNSA_26SM100_MMA_F16BF16_2x1SM_SSISM_SM_fLi128ELi128ELNSA_4UMMA5MajorE1ELSR_1ELNSQ_7ScaleInE0ELSS_0EEEEEENSA_6LayoutINSB_IJSE_SE_SE_EEENSB_IJNSC_ILi0EEESX_SX_EEEEENSB_IJNSA_10UnderscoreES10_S10_EEEEENS7_6detail27Sm100ImplicitGemmTileTraitsINSA_18SM100_TMA_2SM_LOADENSA_14ComposedLayoutINSA_7SwizzleILi3ELi4ELi3EEENSA_18smem_ptr_flag_bitsILi16EEENSV_INSB_IJSJ_NSC_ILi8EEEEEENSB_IJSE_SJ_EEEEEEEvEENS14_INSA_25SM100_TMA_2SM_LOAD_IM2COLES1F_vEEEENS_8epilogue10collective18CollectiveEpilogueINS1K_23Sm100TmaWarpSpecializedILi4ELi2ELi16ELb1ELb0EEEJNSB_IJSJ_SI_SK_EEENSB_IJNSV_ISJ_SE_EENSV_INSB_IJNSC_ILi16EEESD_EEES1D_EEEEESM_NSB_IJlNSB_IJSE_lllEEESX_EEESM_S1W_NS1K_6fusion15FusionCallbacksIS1O_NS1X_17LinearCombinationISM_fSM_fLNS_15FloatRoundStyleE2EEES1P_S1U_JEEENSA_5SM1004TMEM4LOAD26SM100_TMEM_LOAD_32dp32b16xENSA_13SM90_TMA_LOADENS16_INS17_ILi1ELi4ELi3EEES1A_NSV_INSB_IJS1B_S1R_EEENSB_IJS1R_SE_EEEEEEENSA_39AutoVectorizingCopyWithAssumedAlignmentILi128EEENSA_14SM90_TMA_STOREES2C_S2E_S2E_EEEvvEEEEvNT_6ParamsE,(.L_x_215 - _ZN7cutlass13device_kernelINS_4conv6kernel13ConvUniversalINS1_16ConvProblemShapeILNS1_8OperatorE2ELi3EEENS1_10collective14CollectiveConvINS1_47MainloopSm100TmaUmmaWarpSpecializedImplicitGemmILS5_2ELi13ELi3ELi1ELi2EN4cute5tupleIJNSA_1CILi2EEENSC_ILi1EEESE_EEEEENSB_IJNSC_ILi128EEENSB_IJSH_EEENSB_IJNSC_ILi64EEEEEEEEENS_6half_tESM_NSA_8TiledMMAINSA_8MMA_AtomIJNSA_26SM100_MMA_F16BF16_2x1SM_SSISM_SM_fLi128ELi128ELNSA_4UMMA5MajorE1ELSR_1ELNSQ_7ScaleInE0ELSS_0EEEEEENSA_6LayoutINSB_IJSE_SE_SE_EEENSB_IJNSC_ILi0EEESX_SX_EEEEENSB_IJNSA_10UnderscoreES10_S10_EEEEENS7_6detail27Sm100ImplicitGemmTileTraitsINSA_18SM100_TMA_2SM_LOADENSA_14ComposedLayoutINSA_7SwizzleILi3ELi4ELi3EEENSA_18smem_ptr_flag_bitsILi16EEENSV_INSB_IJSJ_NSC_ILi8EEEEEENSB_IJSE_SJ_EEEEEEEvEENS14_INSA_25SM100_TMA_2SM_LOAD_IM2COLES1F_vEEEENS_8epilogue10collective18CollectiveEpilogueINS1K_23Sm100TmaWarpSpecializedILi4ELi2ELi16ELb1ELb0EEEJNSB_IJSJ_SI_SK_EEENSB_IJNSV_ISJ_SE_EENSV_INSB_IJNSC_ILi16EEESD_EEES1D_EEEEESM_NSB_IJlNSB_IJSE_lllEEESX_EEESM_S1W_NS1K_6fusion15FusionCallbacksIS1O_NS1X_17LinearCombinationISM_fSM_fLNS_15FloatRoundStyleE2EEES1P_S1U_JEEENSA_5SM1004TMEM4LOAD26SM100_TMEM_LOAD_32dp32b16xENSA_13SM90_TMA_LOADENS16_INS17_ILi1ELi4ELi3EEES1A_NSV_INSB_IJS1B_S1R_EEENSB_IJS1R_SE_EEEEEEENSA_39AutoVectorizingCopyWithAssumedAlignmentILi128EEENSA_14SM90_TMA_STOREES2C_S2E_S2E_EEEvvEEEEvNT_6ParamsE)
        .other          _ZN7cutlass13device_kernelINS_4conv6kernel13ConvUniversalINS1_16ConvProblemShapeILNS1_8OperatorE2ELi3EEENS1_10collective14CollectiveConvINS1_47MainloopSm100TmaUmmaWarpSpecializedImplicitGemmILS5_2ELi13ELi3ELi1ELi2EN4cute5tupleIJNSA_1CILi2EEENSC_ILi1EEESE_EEEEENSB_IJNSC_ILi128EEENSB_IJSH_EEENSB_IJNSC_ILi64EEEEEEEEENS_6half_tESM_NSA_8TiledMMAINSA_8MMA_AtomIJNSA_26SM100_MMA_F16BF16_2x1SM_SSISM_SM_fLi128ELi128ELNSA_4UMMA5MajorE1ELSR_1ELNSQ_7ScaleInE0ELSS_0EEEEEENSA_6LayoutINSB_IJSE_SE_SE_EEENSB_IJNSC_ILi0EEESX_SX_EEEEENSB_IJNSA_10UnderscoreES10_S10_EEEEENS7_6detail27Sm100ImplicitGemmTileTraitsINSA_18SM100_TMA_2SM_LOADENSA_14ComposedLayoutINSA_7SwizzleILi3ELi4ELi3EEENSA_18smem_ptr_flag_bitsILi16EEENSV_INSB_IJSJ_NSC_ILi8EEEEEENSB_IJSE_SJ_EEEEEEEvEENS14_INSA_25SM100_TMA_2SM_LOAD_IM2COLES1F_vEEEENS_8epilogue10collective18CollectiveEpilogueINS1K_23Sm100TmaWarpSpecializedILi4ELi2ELi16ELb1ELb0EEEJNSB_IJSJ_SI_SK_EEENSB_IJNSV_ISJ_SE_EENSV_INSB_IJNSC_ILi16EEESD_EEES1D_EEEEESM_NSB_IJlNSB_IJSE_lllEEESX_EEESM_S1W_NS1K_6fusion15FusionCallbacksIS1O_NS1X_17LinearCombinationISM_fSM_fLNS_15FloatRoundStyleE2EEES1P_S1U_JEEENSA_5SM1004TMEM4LOAD26SM100_TMEM_LOAD_32dp32b16xENSA_13SM90_TMA_LOADENS16_INS17_ILi1ELi4ELi3EEES1A_NSV_INSB_IJS1B_S1R_EEENSB_IJS1R_SE_EEEEEEENSA_39AutoVectorizingCopyWithAssumedAlignmentILi128EEENSA_14SM90_TMA_STOREES2C_S2E_S2E_EEEvvEEEEvNT_6ParamsE,@"STO_CUDA_ENTRY STV_DEFAULT"
_ZN7cutlass13device_kernelINS_4conv6kernel13ConvUniversalINS1_16ConvProblemShapeILNS1_8OperatorE2ELi3EEENS1_10collective14CollectiveConvINS1_47MainloopSm100TmaUmmaWarpSpecializedImplicitGemmILS5_2ELi13ELi3ELi1ELi2EN4cute5tupleIJNSA_1CILi2EEENSC_ILi1EEESE_EEEEENSB_IJNSC_ILi128EEENSB_IJSH_EEENSB_IJNSC_ILi64EEEEEEEEENS_6half_tESM_NSA_8TiledMMAINSA_8MMA_AtomIJNSA_26SM100_MMA_F16BF16_2x1SM_SSISM_SM_fLi128ELi128ELNSA_4UMMA5MajorE1ELSR_1ELNSQ_7ScaleInE0ELSS_0EEEEEENSA_6LayoutINSB_IJSE_SE_SE_EEENSB_IJNSC_ILi0EEESX_SX_EEEEENSB_IJNSA_10UnderscoreES10_S10_EEEEENS7_6detail27Sm100ImplicitGemmTileTraitsINSA_18SM100_TMA_2SM_LOADENSA_14ComposedLayoutINSA_7SwizzleILi3ELi4ELi3EEENSA_18smem_ptr_flag_bitsILi16EEENSV_INSB_IJSJ_NSC_ILi8EEEEEENSB_IJSE_SJ_EEEEEEEvEENS14_INSA_25SM100_TMA_2SM_LOAD_IM2COLES1F_vEEEENS_8epilogue10collective18CollectiveEpilogueINS1K_23Sm100TmaWarpSpecializedILi4ELi2ELi16ELb1ELb0EEEJNSB_IJSJ_SI_SK_EEENSB_IJNSV_ISJ_SE_EENSV_INSB_IJNSC_ILi16EEESD_EEES1D_EEEEESM_NSB_IJlNSB_IJSE_lllEEESX_EEESM_S1W_NS1K_6fusion15FusionCallbacksIS1O_NS1X_17LinearCombinationISM_fSM_fLNS_15FloatRoundStyleE2EEES1P_S1U_JEEENSA_5SM1004TMEM4LOAD26SM100_TMEM_LOAD_32dp32b16xENSA_13SM90_TMA_LOADENS16_INS17_ILi1ELi4ELi3EEES1A_NSV_INSB_IJS1B_S1R_EEENSB_IJS1R_SE_EEEEEEENSA_39AutoVectorizingCopyWithAssumedAlignmentILi128EEENSA_14SM90_TMA_STOREES2C_S2E_S2E_EEEvvEEEEvNT_6ParamsE:
[----:B------:R-:W1:Y:S01]  /*0000*/  LDC R1, c[0x0][0x37c] ;  /* 0x0000df00ff017b82 */ /* 0x000e620000000800 */
[----:B------:R-:W2:Y:S01]  /*0010*/  S2R R59, SR_TID.X ;  /* 0x00000000003b7919 */ /* 0x000ea20000002100 */
[----:B------:R-:W3:Y:S06]  /*0020*/  LDCU.64 UR8, c[0x0][0x990] ;  /* 0x00013200ff0877ac */ /* 0x000eec0008000a00 */
[----:B------:R-:W4:Y:S01]  /*0030*/  S2UR UR4, SR_CgaCtaId ;  /* 0x00000000000479c3 */ /* 0x000f220000008800 */
[----:B-1----:R-:W-:Y:S01]  /*0040*/  VIADD R1, R1, 0xfffffff8 ;  /* 0xfffffff801017836 */ /* 0x002fe20000000000 */
[----:B------:R-:W-:-:S02]  /*0050*/  PRMT R49, RZ, 0x7610, R49 ;  /* 0x00007610ff317816 */ /* 0x000fc40000000031 */
[----:B------:R-:W-:Y:S02]  /*0060*/  ELECT P1, URZ, PT ;  /* 0x0000000000ff782f */ /* 0x000fe40003820000 */
[----:B------:R-:W-:Y:S01]  /*0070*/  R2UR UR49, R1 ;  /* 0x00000000013172ca */ /* 0x000fe200000e0000 */
[----:B---3--:R-:W-:-:S04]  /*0080*/  UISETP.NE.U32.AND UP0, UPT, UR8, URZ, UPT ;  /* 0x000000ff0800728c */ /* 0x008fc8000bf05070 */
[----:B------:R-:W-:Y:S02]  /*0090*/  UISETP.NE.AND.EX UP0, UPT, UR9, URZ, UPT, UP0 ;  /* 0x000000ff0900728c */ /* 0x000fe4000bf05300 */
[----:B----4-:R-:W-:Y:S02]  /*00a0*/  ULOP3.LUT UR41, UR4, 0x1, URZ, 0xc0, !UPT ;  /* 0x0000000104297892 */ /* 0x010fe4000f8ec0ff */
[----:B------:R-:W-:Y:S01]  /*00b0*/  ULOP3.LUT UR40, UR4, 0x1, URZ, 0x3c, !UPT ;  /* 0x0000000104287892 */ /* 0x000fe2000f8e3cff */
[----:B--2---:R-:W-:-:S05]  /*00c0*/  SHF.R.U32.HI R50, RZ, 0x5, R59 ;  /* 0x00000005ff327819 */ /* 0x004fca000001163b */
[----:B------:R-:W1:Y:S02]  /*00d0*/  SHFL.IDX PT, R0, R50, RZ, 0x1f ;  /* 0x00001fff32007589 */ /* 0x000e6400000e0000 */
[----:B-1----:R-:W-:Y:S01]  /*00e0*/  R2UR UR19, R0 ;  /* 0x00000000001372ca */ /* 0x002fe200000e0000 */
[----:B------:R-:W-:-:S14]  /*00f0*/  BRA.U UP0, `(.L_x_0) ;  /* 0x0000000100307547 */ /* 0x000fdc000b800000 */
[----:B------:R-:W1:Y:S02]  /*0100*/  LDCU.64 UR4, c[0x0][0x988] ;  /* 0x00013100ff0477ac */ /* 0x000e640008000a00 */
[----:B-1----:R-:W-:-:S04]  /*0110*/  UISETP.NE.U32.AND UP0, UPT, UR4, URZ, UPT ;  /* 0x000000ff0400728c */ /* 0x002fc8000bf05070 */
[----:B------:R-:W-:-:S09]  /*0120*/  UISETP.NE.AND.EX UP0, UPT, UR5, URZ, UPT, UP0 ;  /* 0x000000ff0500728c */ /* 0x000fd2000bf05300 */
[----:B------:R-:W-:Y:S05]  /*0130*/  BRA.U !UP0, `(.L_x_1) ;  /* 0x0000000108147547 */ /* 0x000fea000b800000 */
[----:B------:R-:W1:Y:S01]  /*0140*/  LDC.64 R26, c[0x0][0x988] ;  /* 0x00026200ff1a7b82 */ /* 0x000e620000000a00 */
[----:B------:R-:W1:Y:S02]  /*0150*/  LDCU.64 UR4, c[0x0][0x358] ;  /* 0x00006b00ff0477ac */ /* 0x000e640008000a00 */
[----:B-1----:R1:W5:Y:S01]  /*0160*/  LDG.E R26, desc[UR4][R26.64] ;  /* 0x000000041a1a7981 */ /* 0x002362000c1e1900 */
[----:B------:R-:W-:Y:S01]  /*0170*/  HFMA2 R49, -RZ, RZ, 0, 5.9604644775390625e-08 ;  /* 0x00000001ff317431 */ /* 0x000fe200000001ff */
[----:B------:R-:W-:Y:S05]  /*0180*/  BRA `(.L_x_0) ;  /* 0x00000000000c7947 */ /* 0x000fea0003800000 */
.L_x_1:
[----:B------:R-:W1:Y:S01]  /*0190*/  LDCU UR4, c[0x0][0x980] ;  /* 0x00013000ff0477ac */ /* 0x000e620008000800 */
[----:B------:R-:W-:Y:S01]  /*01a0*/  HFMA2 R49, -RZ, RZ, 0, 5.9604644775390625e-08 ;  /* 0x00000001ff317431 */ /* 0x000fe200000001ff */
[----:B-1----:R-:W-:-:S07]  /*01b0*/  MOV R26, UR4 ;  /* 0x00000004001a7c02 */ /* 0x002fce0008000f00 */
.L_x_0:
[----:B------:R-:W2:Y:S02]  /*01c0*/  LDCU.64 UR4, c[0x0][0x9b0] ;  /* 0x00013600ff0477ac */ /* 0x000ea40008000a00 */
[----:B--2---:R-:W-:-:S04]  /*01d0*/  UISETP.NE.U32.AND UP0, UPT, UR4, URZ, UPT ;  /* 0x000000ff0400728c */ /* 0x004fc8000bf05070 */
[----:B------:R-:W-:-:S09]  /*01e0*/  UISETP.NE.AND.EX UP0, UPT, UR5, URZ, UPT, UP0 ;  /* 0x000000ff0500728c */ /* 0x000fd2000bf05300 */
[----:B------:R-:W-:Y:S05]  /*01f0*/  BRA.U UP0, `(.L_x_2) ;  /* 0x0000000100287547 */ /* 0x000fea000b800000 */
[----:B------:R-:W2:Y:S02]  /*0200*/  LDCU.64 UR4, c[0x0][0x9a8] ;  /* 0x00013500ff0477ac */ /* 0x000ea40008000a00 */
[----:B--2---:R-:W-:-:S04]  /*0210*/  UISETP.NE.U32.AND UP0, UPT, UR4, URZ, UPT ;  /* 0x000000ff0400728c */ /* 0x004fc8000bf05070 */
[----:B------:R-:W-:-:S09]  /*0220*/  UISETP.NE.AND.EX UP0, UPT, UR5, URZ, UPT, UP0 ;  /* 0x000000ff0500728c */ /* 0x000fd2000bf05300 */
[----:B------:R-:W-:Y:S05]  /*0230*/  BRA.U !UP0, `(.L_x_3) ;  /* 0x0000000108107547 */ /* 0x000fea000b800000 */
[----:B------:R-:W2:Y:S01]  /*0240*/  LDC.64 R24, c[0x0][0x9a8] ;  /* 0x00026a00ff187b82 */ /* 0x000ea20000000a00 */
[----:B------:R-:W2:Y:S02]  /*0250*/  LDCU.64 UR4, c[0x0][0x358] ;  /* 0x00006b00ff0477ac */ /* 0x000ea40008000a00 */
[----:B--2---:R2:W5:Y:S01]  /*0260*/  LDG.E R24, desc[UR4][R24.64] ;  /* 0x0000000418187981 */ /* 0x004562000c1e1900 */
[----:B------:R-:W-:Y:S05]  /*0270*/  BRA `(.L_x_2) ;  /* 0x0000000000087947 */ /* 0x000fea0003800000 */
.L_x_3:
[----:B------:R-:W2:Y:S02]  /*0280*/  LDCU UR4, c[0x0][0x9a0] ;  /* 0x00013400ff0477ac */ /* 0x000ea40008000800 */
[----:B--2---:R-:W-:Y:S02]  /*0290*/  MOV R24, UR4 ;  /* 0x0000000400187c02 */ /* 0x004fe40008000f00 */
.L_x_2:
[----:B------:R-:W-:Y:S01]  /*02a0*/  IMAD.U32 R0, RZ, RZ, UR19 ;  /* 0x00000013ff007e24 */ /* 0x000fe2000f8e00ff */
[----:B------:R-:W-:Y:S04]  /*02b0*/  BSSY.RECONVERGENT B0, `(.L_x_4) ;  /* 0x000000c000007945 */ /* 0x000fe80003800200 */
[C---:B------:R-:W-:Y:S02]  /*02c0*/  ISETP.NE.OR P2, PT, R0.reuse, 0x1, !P1 ;  /* 0x000000010000780c */ /* 0x040fe40004f45670 */
[----:B------:R-:W-:-:S11]  /*02d0*/  ISETP.NE.OR P0, PT, R0, 0x3, !P1 ;  /* 0x000000030000780c */ /* 0x000fd60004f05670 */
[----:B------:R-:W-:Y:S05]  /*02e0*/  @P2 BRA `(.L_x_5) ;  /* 0x0000000000202947 */ /* 0x000fea0003800000 */
[----:B------:R-:W3:Y:S02]  /*02f0*/  LDCU.64 UR4, c[0x0][0x348] ;  /* 0x00006900ff0477ac */ /* 0x000ee40008000a00 */
[----:B---3--:R-:W-:Y:S02]  /*0300*/  UIADD3 UR6, UP1, UPT, UR4, 0x80, URZ ;  /* 0x0000008004067890 */ /* 0x008fe4000ff3e0ff */
[----:B------:R-:W-:Y:S02]  /*0310*/  UIADD3 UR4, UP0, UPT, UR4, 0x180, URZ ;  /* 0x0000018004047890 */ /* 0x000fe4000ff1e0ff */
[----:B------:R-:W-:Y:S02]  /*0320*/  UIADD3.X UR7, UPT, UPT, URZ, UR5, URZ, UP1, !UPT ;  /* 0x00000005ff077290 */ /* 0x000fe40008ffe4ff */
[----:B------:R-:W-:-:S07]  /*0330*/  UIADD3.X UR5, UPT, UPT, URZ, UR5, URZ, UP0, !UPT ;  /* 0x00000005ff057290 */ /* 0x000fce00087fe4ff */
[----:B------:R3:W-:Y:S02]  /*0340*/  UTMACCTL.PF [UR6] ;  /* 0x00000000060079b9 */ /* 0x0007e40008040000 */
[----:B------:R3:W-:Y:S02]  /*0350*/  UTMACCTL.PF [UR4] ;  /* 0x00000000040079b9 */ /* 0x0007e40008040000 */
[----:B---3--:R-:W-:Y:S01]  /*0360*/  NOP ;  /* 0x0000000000007918 */ /* 0x008fe20000000000 */
.L_x_5:
[----:B------:R-:W-:Y:S05]  /*0370*/  BSYNC.RECONVERGENT B0 ;  /* 0x0000000000007941 */ /* 0x000fea0003800200 */
.L_x_4:
[----:B------:R-:W-:Y:S04]  /*0380*/  BSSY.RECONVERGENT B0, `(.L_x_6) ;  /* 0x000000a000007945 */ /* 0x000fe80003800200 */
        /* <DEDUP_REMOVED lines=9> */
.L_x_7:
[----:B------:R-:W-:Y:S05]  /*0420*/  BSYNC.RECONVERGENT B0 ;  /* 0x0000000000007941 */ /* 0x000fea0003800200 */
.L_x_6:
[----:B------:R-:W3:Y:S01]  /*0430*/  LDCU.64 UR4, c[0x0][0x988] ;  /* 0x00013100ff0477ac */ /* 0x000ee20008000a00 */
[----:B------:R-:W-:Y:S02]  /*0440*/  UISETP.EQ.U32.AND UP2, UPT, UR8, URZ, UPT ;  /* 0x000000ff0800728c */ /* 0x000fe4000bf42070 */
[----:B------:R-:W-:Y:S02]  /*0450*/  UPLOP3.LUT UP3, UPT, UPT, UPT, UPT, 0x80, 0x8 ;  /* 0x000000000008789c */ /* 0x000fe40003f6f070 */
[----:B---3--:R-:W-:-:S04]  /*0460*/  UISETP.NE.U32.AND UP0, UPT, UR4, URZ, UPT ;  /* 0x000000ff0400728c */ /* 0x008fc8000bf05070 */
[----:B------:R-:W-:-:S04]  /*0470*/  UISETP.NE.AND.EX UP1, UPT, UR5, URZ, UPT, UP0 ;  /* 0x000000ff0500728c */ /* 0x000fc8000bf25300 */
[----:B------:R-:W-:-:S04]  /*0480*/  UISETP.EQ.OR.EX UP4, UPT, UR9, URZ, !UP1, UP2 ;  /* 0x000000ff0900728c */ /* 0x000fc8000cf82720 */
[----:B------:R-:W-:-:S06]  /*0490*/  UP2UR UR4, UPR, URZ, 0x10 ;  /* 0x00000010ff047883 */ /* 0x000fcc0008000000 */
[----:B------:R-:W-:Y:S01]  /*04a0*/  MOV R53, UR4 ;  /* 0x0000000400357c02 */ /* 0x000fe20008000f00 */
[----:B------:R-:W-:Y:S06]  /*04b0*/  BRA.U !UP4, `(.L_x_8) ;  /* 0x000000010c207547 */ /* 0x000fec000b800000 */
[----:B------:R-:W-:Y:S01]  /*04c0*/  UISETP.NE.U32.AND UP0, UPT, UR8, URZ, UPT ;  /* 0x000000ff0800728c */ /* 0x000fe2000bf05070 */
[----:B-----5:R-:W-:Y:S01]  /*04d0*/  FSETP.NEU.AND P0, PT, R26, RZ, PT ;  /* 0x000000ff1a00720b */ /* 0x020fe20003f0d000 */
[----:B------:R-:W-:Y:S02]  /*04e0*/  USEL UR4, URZ, 0xffffffff, UP1 ;  /* 0xffffffffff047887 */ /* 0x000fe40008800000 */
[----:B------:R-:W-:-:S10]  /*04f0*/  UISETP.NE.AND.EX UP2, UPT, UR9, URZ, UPT, UP0 ;  /* 0x000000ff0900728c */ /* 0x000fd4000bf45300 */
[----:B------:R-:W-:Y:S01]  /*0500*/  VOTEU.ANY UP0, P0 ;  /* 0x0000000000ff7886 */ /* 0x000fe20000000100 */
[----:B------:R-:W-:-:S04]  /*0510*/  @!UP2 USEL UR4, URZ, 0xffffffff, UP0 ;  /* 0xffffffffff04a887 */ /* 0x000fc80008000000 */
[----:B------:R-:W-:-:S04]  /*0520*/  ULOP3.LUT UR4, UR4, 0x1, URZ, 0xc0, !UPT ;  /* 0x0000000104047892 */ /* 0x000fc8000f8ec0ff */
[----:B------:R-:W-:-:S11]  /*0530*/  UISETP.NE.U32.AND UP3, UPT, UR4, 0x1, UPT ;  /* 0x000000010400788c */ /* 0x000fd6000bf65070 */
.L_x_8:
[----:B------:R-:W3:Y:S01]  /*0540*/  SHFL.IDX PT, R0, R50, RZ, 0x1f ;  /* 0x00001fff32007589 */ /* 0x000ee200000e0000 */
[----:B------:R-:W-:Y:S02]  /*0550*/  UISETP.NE.AND UP5, UPT, UR19, 0x2, UPT ;  /* 0x000000021300788c */ /* 0x000fe4000bfa5270 */
[----:B------:R-:W-:Y:S02]  /*0560*/  UISETP.NE.AND UP0, UPT, UR19, 0x2, UPT ;  /* 0x000000021300788c */ /* 0x000fe4000bf05270 */
[----:B------:R-:W-:Y:S02]  /*0570*/  UISETP.NE.OR UP2, UPT, UR41, URZ, UP5 ;  /* 0x000000ff2900728c */ /* 0x000fe4000af45670 */
[----:B------:R-:W-:-:S04]  /*0580*/  USEL UR67, URZ, 0x1, UP0 ;  /* 0x00000001ff437887 */ /* 0x000fc80008000000 */
[----:B------:R-:W-:Y:S02]  /*0590*/  PLOP3.LUT P3, PT, P1, PT, UP2, 0xae, 0xea ;  /* 0x0000000000ea781c */ /* 0x000fe40000f6f52e */
[----:B---3--:R-:W-:-:S13]  /*05a0*/  ISETP.NE.AND P0, PT, R0, RZ, PT ;  /* 0x000000ff0000720c */ /* 0x008fda0003f05270 */
[----:B------:R-:W-:Y:S05]  /*05b0*/  @P0 BRA `(.L_x_9) ;  /* 0x00000000009c0947 */ /* 0x000fea0003800000 */
[----:B------:R-:W-:Y:S01]  /*05c0*/  ELECT P0, URZ, PT ;  /* 0x0000000000ff782f */ /* 0x000fe20003800000 */
[----:B------:R-:W-:-:S12]  /*05d0*/  BSSY.RECONVERGENT B0, `(.L_x_9) ;  /* 0x0000025000007945 */ /* 0x000fd80003800200 */
[----:B------:R-:W-:Y:S05]  /*05e0*/  @!P0 BRA `(.L_x_10) ;  /* 0x00000000008c8947 */ /* 0x000fea0003800000 */
[----:B------:R-:W3:Y:S01]  /*05f0*/  S2UR UR5, SR_CgaCtaId ;  /* 0x00000000000579c3 */ /* 0x000ee20000008800 */
[----:B------:R-:W-:Y:S01]  /*0600*/  UMOV UR4, 0x400 ;  /* 0x0000040000047882 */ /* 0x000fe20000000000 */
[----:B------:R-:W-:Y:S02]  /*0610*/  UMOV UR6, 0x1 ;  /* 0x0000000100067882 */ /* 0x000fe40000000000 */
[----:B------:R-:W-:-:S04]  /*0620*/  UIADD3 UR6, UPT, UPT, -UR6, 0x100000, URZ ;  /* 0x0010000006067890 */ /* 0x000fc8000fffe1ff */
[----:B------:R-:W-:Y:S02]  /*0630*/  USHF.L.U32 UR7, UR6, 0xb, URZ ;  /* 0x0000000b06077899 */ /* 0x000fe400080006ff */
[----:B------:R-:W-:Y:S02]  /*0640*/  USHF.L.U32 UR6, UR6, 0x1, URZ ;  /* 0x0000000106067899 */ /* 0x000fe400080006ff */
[----:B---3--:R-:W-:Y:S01]  /*0650*/  ULEA UR4, UR5, UR4, 0x18 ;  /* 0x0000000405047291 */ /* 0x008fe2000f8ec0ff */
[----:B------:R-:W3:Y:S11]  /*0660*/  FENCE.VIEW.ASYNC.S ;  /* 0x00000000000073c6 */ /* 0x000ef60000000000 */
[----:B---3--:R3:W4:Y:S01]  /*0670*/  SYNCS.EXCH.64 URZ, [UR4], UR6 ;  /* 0x0000000604ff75b2 */ /* 0x0087220008000100 */
[----:B------:R3:W1:Y:S01]  /*0680*/  SYNCS.EXCH.64 URZ, [UR4+0x68], UR6 ;  /* 0x0000680604ff75b2 */ /* 0x0006620008000100 */
        /* <DEDUP_REMOVED lines=23> */
[----:B------:R3:W1:Y:S02]  /*0800*/  SYNCS.EXCH.64 URZ, [UR4+0xc8], UR6 ;  /* 0x0000c80604ff75b2 */ /* 0x0006640008000100 */
[----:B---34-:R-:W-:Y:S01]  /*0810*/  NOP ;  /* 0x0000000000007918 */ /* 0x018fe20000000000 */
.L_x_10:
[----:B------:R-:W-:Y:S05]  /*0820*/  BSYNC.RECONVERGENT B0 ;  /* 0x0000000000007941 */ /* 0x000fea0003800200 */
.L_x_9:
[----:B------:R-:W3:Y:S01]  /*0830*/  SHFL.IDX PT, R0, R50, RZ, 0x1f ;  /* 0x00001fff32007589 */ /* 0x000ee200000e0000 */
[----:B------:R-:W-:Y:S01]  /*0840*/  NOP ;  /* 0x0000000000007918 */ /* 0x000fe20000000000 */
[----:B---3--:R-:W-:-:S13]  /*0850*/  ISETP.NE.AND P0, PT, R0, 0x1, PT ;  /* 0x000000010000780c */ /* 0x008fda0003f05270 */
[----:B------:R-:W-:Y:S05]  /*0860*/  @P0 BRA `(.L_x_11) ;  /* 0x0000000000580947 */ /* 0x000fea0003800000 */
[----:B------:R-:W3:Y:S01]  /*0870*/  S2UR UR5, SR_CgaCtaId ;  /* 0x00000000000579c3 */ /* 0x000ee20000008800 */
[----:B------:R-:W-:Y:S01]  /*0880*/  UMOV UR4, 0x400 ;  /* 0x0000040000047882 */ /* 0x000fe20000000000 */
[----:B------:R-:W-:Y:S01]  /*0890*/  UMOV UR8, 0x20 ;  /* 0x0000002000087882 */ /* 0x000fe20000000000 */
[----:B------:R-:W-:Y:S01]  /*08a0*/  UMOV UR6, 0x80 ;  /* 0x0000008000067882 */ /* 0x000fe20000000000 */
[----:B------:R-:W-:-:S04]  /*08b0*/  UIADD3 UR8, UPT, UPT, -UR8, 0x100000, URZ ;  /* 0x0010000008087890 */ /* 0x000fc8000fffe1ff */
[----:B------:R-:W-:Y:S02]  /*08c0*/  USHF.L.U32 UR9, UR8, 0xb, URZ ;  /* 0x0000000b08097899 */ /* 0x000fe400080006ff */
[----:B------:R-:W-:Y:S02]  /*08d0*/  USHF.L.U32 UR8, UR8, 0x1, URZ ;  /* 0x0000000108087899 */ /* 0x000fe400080006ff */
[----:B------:R-:W-:-:S04]  /*08e0*/  UIADD3 UR6, UPT, UPT, -UR6, 0x100000, URZ ;  /* 0x0010000006067890 */ /* 0x000fc8000fffe1ff */
[----:B------:R-:W-:Y:S02]  /*08f0*/  USHF.L.U32 UR7, UR6, 0xb, URZ ;  /* 0x0000000b06077899 */ /* 0x000fe400080006ff */
[----:B------:R-:W-:Y:S01]  /*0900*/  USHF.L.U32 UR6, UR6, 0x1, URZ ;  /* 0x0000000106067899 */ /* 0x000fe200080006ff */
[----:B------:R-:W-:Y:S01]  /*0910*/  ELECT P0, URZ, PT ;  /* 0x0000000000ff782f */ /* 0x000fe20003800000 */
[----:B---3--:R-:W-:Y:S01]  /*0920*/  ULEA UR4, UR5, UR4, 0x18 ;  /* 0x0000000405047291 */ /* 0x008fe2000f8ec0ff */
[----:B------:R-:W3:Y:S11]  /*0930*/  FENCE.VIEW.ASYNC.S ;  /* 0x00000000000073c6 */ /* 0x000ef60000000000 */
[----:B---3--:R3:W4:Y:S01]  /*0940*/  SYNCS.EXCH.64 URZ, [UR4+0xd0], UR8 ;  /* 0x0000d00804ff75b2 */ /* 0x0087220008000100 */
[----:B------:R3:W1:Y:S01]  /*0950*/  SYNCS.EXCH.64 URZ, [UR4+0xf0], UR6 ;  /* 0x0000f00604ff75b2 */ /* 0x0006620008000100 */
[----:B------:R3:W1:Y:S01]  /*0960*/  SYNCS.EXCH.64 URZ, [UR4+0xd8], UR8 ;  /* 0x0000d80804ff75b2 */ /* 0x0006620008000100 */
[----:B------:R3:W1:Y:S01]  /*0970*/  SYNCS.EXCH.64 URZ, [UR4+0xf8], UR6 ;  /* 0x0000f80604ff75b2 */ /* 0x0006620008000100 */
[----:B------:R3:W1:Y:S01]  /*0980*/  SYNCS.EXCH.64 URZ, [UR4+0xe0], UR8 ;  /* 0x0000e00804ff75b2 */ /* 0x0006620008000100 */
[----:B------:R3:W1:Y:S01]  /*0990*/  SYNCS.EXCH.64 URZ, [UR4+0x100], UR6 ;  /* 0x0001000604ff75b2 */ /* 0x0006620008000100 */
[----:B------:R3:W1:Y:S01]  /*09a0*/  SYNCS.EXCH.64 URZ, [UR4+0xe8], UR8 ;  /* 0x0000e80804ff75b2 */ /* 0x0006620008000100 */
[----:B------:R3:W1:Y:S01]  /*09b0*/  SYNCS.EXCH.64 URZ, [UR4+0x108], UR6 ;  /* 0x0001080604ff75b2 */ /* 0x0006620008000100 */
[----:B------:R-:W-:Y:S01]  /*09c0*/  NOP ;  /* 0x0000000000007918 */ /* 0x000fe20000000000 */
.L_x_11:
[----:B------:R-:W2:Y:S01]  /*09d0*/  SHFL.IDX PT, R0, R50, RZ, 0x1f ;  /* 0x00001fff32007589 */ /* 0x000ea200000e0000 */
[----:B------:R-:W-:Y:S01]  /*09e0*/  NOP ;  /* 0x0000000000007918 */ /* 0x000fe20000000000 */
[----:B--2---:R-:W-:-:S13]  /*09f0*/  ISETP.NE.AND P0, PT, R0, 0x3, PT ;  /* 0x000000030000780c */ /* 0x004fda0003f05270 */
[----:B------:R-:W-:Y:S05]  /*0a00*/  @P0 BRA `(.L_x_12) ;  /* 0x0000000000300947 */ /* 0x000fea0003800000 */
[----:B------:R-:W2:Y:S01]  /*0a10*/  S2UR UR5, SR_CgaCtaId ;  /* 0x00000000000579c3 */ /* 0x000ea20000008800 */
[----:B---3--:R-:W-:Y:S01]  /*0a20*/  UMOV UR4, 0x400 ;  /* 0x0000040000047882 */ /* 0x008fe20000000000 */
[----:B------:R-:W-:Y:S01]  /*0a30*/  UMOV UR6, 0x20 ;  /* 0x0000002000067882 */ /* 0x000fe20000000000 */
[----:B------:R-:W-:Y:S01]  /*0a40*/  ELECT P0, URZ, PT ;  /* 0x0000000000ff782f */ /* 0x000fe20003800000 */
[----:B------:R-:W-:-:S04]  /*0a50*/  UIADD3 UR6, UPT, UPT, -UR6, 0x100000, URZ ;  /* 0x0010000006067890 */ /* 0x000fc8000fffe1ff */
[----:B------:R-:W-:Y:S02]  /*0a60*/  USHF.L.U32 UR7, UR6, 0xb, URZ ;  /* 0x0000000b06077899 */ /* 0x000fe400080006ff */
[----:B------:R-:W-:Y:S02]  /*0a70*/  USHF.L.U32 UR6, UR6, 0x1, URZ ;  /* 0x0000000106067899 */ /* 0x000fe400080006ff */
[----:B--2---:R-:W-:Y:S01]  /*0a80*/  ULEA UR4, UR5, UR4, 0x18 ;  /* 0x0000000405047291 */ /* 0x004fe2000f8ec0ff */
[----:B------:R-:W2:Y:S11]  /*0a90*/  FENCE.VIEW.ASYNC.S ;  /* 0x00000000000073c6 */ /* 0x000eb60000000000 */
[----:B--2---:R2:W3:Y:S01]  /*0aa0*/  SYNCS.EXCH.64 URZ, [UR4+0x110], UR6 ;  /* 0x0001100604ff75b2 */ /* 0x0044e20008000100 */
[----:B------:R2:W1:Y:S01]  /*0ab0*/  SYNCS.EXCH.64 URZ, [UR4+0x118], UR6 ;  /* 0x0001180604ff75b2 */ /* 0x0004620008000100 */
[----:B------:R-:W-:Y:S01]  /*0ac0*/  NOP ;  /* 0x0000000000007918 */ /* 0x000fe20000000000 */
.L_x_12:
[----:B------:R-:W4:Y:S01]  /*0ad0*/  SHFL.IDX PT, R0, R50, RZ, 0x1f ;  /* 0x00001fff32007589 */ /* 0x000f2200000e0000 */
[----:B------:R-:W-:Y:S01]  /*0ae0*/  NOP ;  /* 0x0000000000007918 */ /* 0x000fe20000000000 */
[----:B----4-:R-:W-:-:S13]  /*0af0*/  ISETP.NE.AND P0, PT, R0, 0x4, PT ;  /* 0x000000040000780c */ /* 0x010fda0003f05270 */
[----:B------:R-:W-:Y:S05]  /*0b00*/  @P0 BRA `(.L_x_13) ;  /* 0x0000000000440947 */ /* 0x000fea0003800000 */
[----:B------:R-:W4:Y:S01]  /*0b10*/  S2UR UR5, SR_CgaCtaId ;  /* 0x00000000000579c3 */ /* 0x000f220000008800 */
[----:B--23--:R-:W-:Y:S01]  /*0b20*/  UMOV UR4, 0x1e0 ;  /* 0x000001e000047882 */ /* 0x00cfe20000000000 */
[----:B------:R-:W-:Y:S01]  /*0b30*/  UMOV UR6, 0x400 ;  /* 0x0000040000067882 */ /* 0x000fe20000000000 */
[----:B------:R-:W-:Y:S01]  /*0b40*/  USEL UR4, UR4, 0x1a0, UP3 ;  /* 0x000001a004047887 */ /* 0x000fe20009800000 */
[----:B------:R-:W-:Y:S01]  /*0b50*/  UMOV UR8, 0x1 ;  /* 0x0000000100087882 */ /* 0x000fe20000000000 */
[----:B------:R-:W-:Y:S01]  /*0b60*/  ELECT P0, URZ, PT ;  /* 0x0000000000ff782f */ /* 0x000fe20003800000 */
[----:B------:R-:W-:-:S04]  /*0b70*/  UIADD3 UR8, UPT, UPT, -UR8, 0x100000, URZ ;  /* 0x0010000008087890 */ /* 0x000fc8000fffe1ff */
[----:B------:R-:W-:Y:S02]  /*0b80*/  USHF.L.U32 UR9, UR8, 0xb, URZ ;  /* 0x0000000b08097899 */ /* 0x000fe400080006ff */
[----:B------:R-:W-:Y:S02]  /*0b90*/  USHF.L.U32 UR8, UR8, 0x1, URZ ;  /* 0x0000000108087899 */ /* 0x000fe400080006ff */
[----:B----4-:R-:W-:Y:S02]  /*0ba0*/  ULEA UR6, UR5, UR6, 0x18 ;  /* 0x0000000605067291 */ /* 0x010fe4000f8ec0ff */
[----:B------:R-:W-:-:S04]  /*0bb0*/  UIADD3 UR4, UPT, UPT, -UR4, 0x100000, URZ ;  /* 0x0010000004047890 */ /* 0x000fc8000fffe1ff */
[----:B------:R-:W-:Y:S02]  /*0bc0*/  USHF.L.U32 UR5, UR4, 0xb, URZ ;  /* 0x0000000b04057899 */ /* 0x000fe400080006ff */
[----:B------:R-:W-:Y:S01]  /*0bd0*/  USHF.L.U32 UR4, UR4, 0x1, URZ ;  /* 0x0000000104047899 */ /* 0x000fe200080006ff */
[----:B------:R-:W2:Y:S03]  /*0be0*/  FENCE.VIEW.ASYNC.S ;  /* 0x00000000000073c6 */ /* 0x000ea60000000000 */
[----:B--2---:R4:W2:Y:S08]  /*0bf0*/  SYNCS.EXCH.64 URZ, [UR6+0x120], UR8 ;  /* 0x0001200806ff75b2 */ /* 0x0048b00008000100 */
[----:B------:R4:W3:Y:S02]  /*0c00*/  SYNCS.EXCH.64 URZ, [UR6+0x128], UR4 ;  /* 0x0001280406ff75b2 */ /* 0x0008e40008000100 */
[----:B----4-:R-:W-:Y:S01]  /*0c10*/  NOP ;  /* 0x0000000000007918 */ /* 0x010fe20000000000 */
.L_x_13:
[----:B------:R-:W4:Y:S01]  /*0c20*/  SHFL.IDX PT, R0, R50, RZ, 0x1f ;  /* 0x00001fff32007589 */ /* 0x000f2200000e0000 */
[----:B------:R-:W-:Y:S01]  /*0c30*/  ISETP.NE.OR P1, PT, RZ, UR19, !P1 ;  /* 0x00000013ff007c0c */ /* 0x000fe2000cf25670 */
[----:B------:R-:W-:Y:S01]  /*0c40*/  NOP ;  /* 0x0000000000007918 */ /* 0x000fe20000000000 */
[----:B----4-:R-:W-:-:S13]  /*0c50*/  ISETP.NE.AND P0, PT, R0, 0x5, PT ;  /* 0x000000050000780c */ /* 0x010fda0003f05270 */
[----:B------:R-:W-:Y:S05]  /*0c60*/  @P0 BRA `(.L_x_14) ;  /* 0x0000000000480947 */ /* 0x000fea0003800000 */
[----:B------:R-:W4:Y:S01]  /*0c70*/  S2UR UR5, SR_CgaCtaId ;  /* 0x00000000000579c3 */ /* 0x000f220000008800 */
[----:B--23--:R-:W-:Y:S01]  /*0c80*/  UMOV UR4, 0x400 ;  /* 0x0000040000047882 */ /* 0x00cfe20000000000 */
        /* <DEDUP_REMOVED lines=9> */
[----:B----4-:R-:W-:Y:S01]  /*0d20*/  ULEA UR4, UR5, UR4, 0x18 ;  /* 0x0000000405047291 */ /* 0x010fe2000f8ec0ff */
[----:B------:R-:W2:Y:S11]  /*0d30*/  FENCE.VIEW.ASYNC.S ;  /* 0x00000000000073c6 */ /* 0x000eb60000000000 */
[----:B--2---:R4:W2:Y:S01]  /*0d40*/  SYNCS.EXCH.64 URZ, [UR4+0x130], UR6 ;  /* 0x0001300604ff75b2 */ /* 0x0048a20008000100 */
[----:B------:R4:W3:Y:S01]  /*0d50*/  SYNCS.EXCH.64 URZ, [UR4+0x140], UR8 ;  /* 0x0001400804ff75b2 */ /* 0x0008e20008000100 */
[----:B------:R4:W1:Y:S01]  /*0d60*/  SYNCS.EXCH.64 URZ, [UR4+0x138], UR6 ;  /* 0x0001380604ff75b2 */ /* 0x0008620008000100 */
[----:B------:R4:W1:Y:S02]  /*0d70*/  SYNCS.EXCH.64 URZ, [UR4+0x148], UR8 ;  /* 0x0001480804ff75b2 */ /* 0x0008640008000100 */
[----:B----4-:R-:W-:Y:S01]  /*0d80*/  NOP ;  /* 0x0000000000007918 */ /* 0x010fe20000000000 */
.L_x_14:
[----:B--23--:R-:W2:Y:S01]  /*0d90*/  S2UR UR7, SR_CgaCtaId ;  /* 0x00000000000779c3 */ /* 0x00cea20000008800 */
[----:B------:R-:W-:Y:S01]  /*0da0*/  VOTEU.ALL UP0, P1 ;  /* 0x0000000000ff7886 */ /* 0x000fe20000800000 */
[----:B------:R-:W-:Y:S01]  /*0db0*/  UMOV UR4, 0x20 ;  /* 0x0000002000047882 */ /* 0x000fe20000000000 */
[----:B------:R-:W-:Y:S01]  /*0dc0*/  NOP ;  /* 0x0000000000007918 */ /* 0x000fe20000000000 */
[----:B------:R-:W-:Y:S01]  /*0dd0*/  LOP3.LUT R3, R59, 0x1f, RZ, 0xc0, !PT ;  /* 0x0000001f3b037812 */ /* 0x000fe200078ec0ff */
[----:B------:R-:W-:Y:S01]  /*0de0*/  UISETP.NE.AND UP4, UPT, UR19, URZ, UPT ;  /* 0x000000ff1300728c */ /* 0x000fe2000bf85270 */
[----:B------:R-:W-:Y:S01]  /*0df0*/  @!UP0 UMOV UR6, 0x400 ;  /* 0x0000040000068882 */ /* 0x000fe20000000000 */
[----:B------:R-:W-:-:S04]  /*0e00*/  @!UP0 UIADD3 UR4, UPT, UPT, -UR4, 0x100000, URZ ;  /* 0x0010000004048890 */ /* 0x000fc8000fffe1ff */
[----:B------:R-:W-:Y:S02]  /*0e10*/  @!UP0 USHF.L.U32 UR5, UR4, 0xb, URZ ;  /* 0x0000000b04058899 */ /* 0x000fe400080006ff */
[----:B------:R-:W-:Y:S02]  /*0e20*/  @!UP0 USHF.L.U32 UR4, UR4, 0x1, URZ ;  /* 0x0000000104048899 */ /* 0x000fe400080006ff */
[----:B--2---:R-:W-:Y:S01]  /*0e30*/  @!UP0 ULEA UR6, UR7, UR6, 0x18 ;  /* 0x0000000607068291 */ /* 0x004fe2000f8ec0ff */
[----:B------:R-:W2:Y:S01]  /*0e40*/  LDCU UR7, c[0x0][0x36c] ;  /* 0x00006d80ff0777ac */ /* 0x000ea20008000800 */
[----:B------:R-:W-:Y:S01]  /*0e50*/  VOTEU.ALL UP0, P1 ;  /* 0x0000000000ff7886 */ /* 0x000fe20000800000 */
[----:B------:R-:W3:Y:S09]  /*0e60*/  FENCE.VIEW.ASYNC.S ;  /* 0x00000000000073c6 */ /* 0x000ef20000000000 */
[----:B---3--:R3:W4:Y:S01]  /*0e70*/  @!UP0 SYNCS.EXCH.64 URZ, [UR6+0x150], UR4 ;  /* 0x0001500406ff85b2 */ /* 0x0087220008000100 */
[----:B--2---:R-:W-:-:S09]  /*0e80*/  UISETP.EQ.U32.AND UP6, UPT, UR7, 0x1, UPT ;  /* 0x000000010700788c */ /* 0x004fd2000bfc2070 */
[----:B---3--:R-:W-:Y:S05]  /*0e90*/  BRA.U !UP6, `(.L_x_15) ;  /* 0x000000010e087547 */ /* 0x008fea000b800000 */
[----:B-1--4-:R-:W-:Y:S01]  /*0ea0*/  UCGABAR_ARV ;  /* 0x00000000000079c7 */ /* 0x012fe20008000000 */
[----:B------:R-:W-:Y:S05]  /*0eb0*/  BRA `(.L_x_16) ;  /* 0x0000000000047947 */ /* 0x000fea0003800000 */
.L_x_15:
[----:B-1--4-:R-:W-:Y:S01]  /*0ec0*/  NOP ;  /* 0x0000000000007918 */ /* 0x012fe20000000000 */
.L_x_16:
[----:B------:R-:W1:Y:S01]  /*0ed0*/  S2UR UR22, SR_CTAID.X ;  /* 0x00000000001679c3 */ /* 0x000e620000002500 */
[----:B------:R-:W-:-:S05]  /*0ee0*/  CS2R.32 R52, SR_CgaSize ;  /* 0x0000000000347805 */ /* 0x000fca0000008a00 */
[----:B------:R-:W-:-:S05]  /*0ef0*/  IMAD R52, R52, -0xa0, RZ ;  /* 0xffffff6034347824 */ /* 0x000fca00078e02ff */
[----:B------:R-:W-:-:S14]  /*0f00*/  R2UR UR5, R52 ;  /* 0x00000000340572ca */ /* 0x000fdc00000e0000 */
[----:B------:R-:W2:Y:S01]  /*0f10*/  LDCU UR5, c[0x0][UR5+0x2b0] ;  /* 0x00005600050577ac */ /* 0x000ea20008000800 */
[----:B------:R-:W-:-:S05]  /*0f20*/  CS2R.32 R52, SR_CgaSize ;  /* 0x0000000000347805 */ /* 0x000fca0000008a00 */
[----:B------:R-:W-:-:S05]  /*0f30*/  IMAD R52, R52, -0xa0, RZ ;  /* 0xffffff6034347824 */ /* 0x000fca00078e02ff */
[----:B------:R-:W-:-:S14]  /*0f40*/  R2UR UR4, R52 ;  /* 0x00000000340472ca */ /* 0x000fdc00000e0000 */
[----:B------:R-:W3:Y:S01]  /*0f50*/  LDCU UR4, c[0x0][UR4+0x2b4] ;  /* 0x00005680040477ac */ /* 0x000ee20008000800 */
[----:B------:R-:W4:Y:S01]  /*0f60*/  S2UR UR18, SR_CTAID.Y ;  /* 0x00000000001279c3 */ /* 0x000f220000002600 */
[----:B------:R-:W-:-:S05]  /*0f70*/  CS2R.32 R52, SR_CgaSize ;  /* 0x0000000000347805 */ /* 0x000fca0000008a00 */
[----:B------:R-:W-:-:S05]  /*0f80*/  IMAD R52, R52, -0xa0, RZ ;  /* 0xffffff6034347824 */ /* 0x000fca00078e02ff */
[----:B------:R-:W-:-:S14]  /*0f90*/  R2UR UR7, R52 ;  /* 0x00000000340772ca */ /* 0x000fdc00000e0000 */
[----:B------:R-:W3:Y:S01]  /*0fa0*/  LDCU UR7, c[0x0][UR7+0x2a0] ;  /* 0x00005400070777ac */ /* 0x000ee20008000800 */
[----:B------:R-:W-:-:S05]  /*0fb0*/  CS2R.32 R52, SR_CgaSize ;  /* 0x0000000000347805 */ /* 0x000fca0000008a00 */
[----:B------:R-:W-:-:S05]  /*0fc0*/  IMAD R52, R52, -0xa0, RZ ;  /* 0xffffff6034347824 */ /* 0x000fca00078e02ff */
[----:B------:R-:W-:-:S14]  /*0fd0*/  R2UR UR8, R52 ;  /* 0x00000000340872ca */ /* 0x000fdc00000e0000 */
[----:B------:R-:W3:Y:S01]  /*0fe0*/  LDCU UR8, c[0x0][UR8+0x2a4] ;  /* 0x00005480080877ac */ /* 0x000ee20008000800 */
[----:B------:R-:W3:Y:S01]  /*0ff0*/  LDCU UR21, c[0x0][0xc24] ;  /* 0x00018480ff1577ac */ /* 0x000ee20008000800 */
[----:B------:R-:W3:Y:S01]  /*1000*/  LDCU UR39, c[0x0][0xc24] ;  /* 0x00018480ff2777ac */ /* 0x000ee20008000800 */
[----:B-1----:R-:W-:Y:S01]  /*1010*/  I2FP.F32.U32 R2, UR22 ;  /* 0x0000001600027c45 */ /* 0x002fe20008201000 */
[----:B------:R-:W1:Y:S04]  /*1020*/  LDCU UR24, c[0x0][0xc30] ;  /* 0x00018600ff1877ac */ /* 0x000e680008000800 */
[----:B--2---:R-:W-:Y:S01]  /*1030*/  FMUL R2, R2, UR5 ;  /* 0x0000000502027c20 */ /* 0x004fe20008400000 */
[----:B----4-:R-:W-:-:S05]  /*1040*/  I2FP.F32.U32 R0, UR18 ;  /* 0x0000001200007c45 */ /* 0x010fca0008201000 */
[----:B------:R-:W2:Y:S01]  /*1050*/  F2I.U32.TRUNC.NTZ R2, R2 ;  /* 0x0000000200027305 */ /* 0x000ea2000020f000 */
[----:B---3--:R-:W-:-:S07]  /*1060*/  FMUL R0, R0, UR4 ;  /* 0x0000000400007c20 */ /* 0x008fce0008400000 */
[----:B------:R-:W3:Y:S01]  /*1070*/  F2I.U32.TRUNC.NTZ R0, R0 ;  /* 0x0000000000007305 */ /* 0x000ee2000020f000 */
[----:B--2---:R-:W-:Y:S02]  /*1080*/  R2UR UR4, R2 ;  /* 0x00000000020472ca */ /* 0x004fe400000e0000 */
[----:B------:R-:W-:Y:S02]  /*1090*/  PRMT R2, RZ, 0x7610, R2 ;  /* 0x00007610ff027816 */ /* 0x000fe40000000002 */
[----:B---3--:R-:W-:Y:S02]  /*10a0*/  R2UR UR6, R0 ;  /* 0x00000000000672ca */ /* 0x008fe400000e0000 */
[----:B------:R-:W-:-:S07]  /*10b0*/  PRMT R0, RZ, 0x7610, R0 ;  /* 0x00007610ff007816 */ /* 0x000fce0000000000 */
[----:B------:R-:W-:-:S04]  /*10c0*/  UIADD3 UR5, UPT, UPT, -UR4, URZ, URZ ;  /* 0x000000ff04057290 */ /* 0x000fc8000fffe1ff */
[----:B------:R-:W-:Y:S02]  /*10d0*/  UIMAD UR5, UR7, UR5, UR22 ;  /* 0x00000005070572a4 */ /* 0x000fe4000f8e0216 */
[----:B------:R-:W-:-:S04]  /*10e0*/  UIADD3 UR4, UPT, UPT, -UR6, URZ, URZ ;  /* 0x000000ff06047290 */ /* 0x000fc8000fffe1ff */
[----:B------:R-:W-:Y:S01]  /*10f0*/  IMAD.U32 R52, RZ, RZ, UR5 ;  /* 0x00000005ff347e24 */ /* 0x000fe2000f8e00ff */
[----:B------:R-:W-:-:S06]  /*1100*/  UIMAD UR4, UR8, UR4, UR18 ;  /* 0x00000004080472a4 */ /* 0x000fcc000f8e0212 */
[----:B------:R-:W-:Y:S01]  /*1110*/  IMAD.U32 R51, RZ, RZ, UR4 ;  /* 0x00000004ff337e24 */ /* 0x000fe2000f8e00ff */
[----:B-1----:R-:W-:Y:S06]  /*1120*/  BRA.U UP4, `(.L_x_17) ;  /* 0x0000000104307547 */ /* 0x002fec000b800000 */
[----:B------:R-:W-:Y:S01]  /*1130*/  R2UR UR5, R51 ;  /* 0x00000000330572ca */ /* 0x000fe200000e0000 */
[----:B------:R-:W-:Y:S01]  /*1140*/  UMOV UR7, 0x3 ;  /* 0x0000000300077882 */ /* 0x000fe20000000000 */
[----:B------:R-:W-:-:S11]  /*1150*/  R2UR UR4, R52 ;  /* 0x00000000340472ca */ /* 0x000fd600000e0000 */
[----:B------:R-:W-:-:S04]  /*1160*/  UISETP.NE.AND UP0, UPT, UR5, URZ, UPT ;  /* 0x000000ff0500728c */ /* 0x000fc8000bf05270 */
[----:B------:R-:W-:Y:S02]  /*1170*/  UISETP.LT.U32.OR UP0, UPT, UR4, 0x2, !UP0 ;  /* 0x000000020400788c */ /* 0x000fe4000c701470 */
[----:B------:R-:W-:Y:S02]  /*1180*/  ULOP3.LUT UR4, UR4, 0xfffffffe, URZ, 0xc0, !UPT ;  /* 0xfffffffe04047892 */ /* 0x000fe4000f8ec0ff */
[----:B------:R-:W-:Y:S02]  /*1190*/  USEL UR6, URZ, 0x1, !UP0 ;  /* 0x00000001ff067887 */ /* 0x000fe4000c000000 */
[----:B------:R-:W-:Y:S02]  /*11a0*/  USEL UR5, URZ, 0x2, !UP0 ;  /* 0x00000002ff057887 */ /* 0x000fe4000c000000 */
[----:B------:R-:W-:Y:S02]  /*11b0*/  USHF.L.U32 UR4, UR7, UR4, URZ ;  /* 0x0000000407047299 */ /* 0x000fe400080006ff */
[----:B------:R-:W-:-:S04]  /*11c0*/  UIADD3 UR5, UPT, UPT, UR6, UR5, URZ ;  /* 0x0000000506057290 */ /* 0x000fc8000fffe0ff */
[----:B------:R-:W-:Y:S02]  /*11d0*/  IMAD.U32 R0, RZ, RZ, UR4 ;  /* 0x00000004ff007e24 */ /* 0x000fe4000f8e00ff */
[----:B------:R-:W-:-:S07]  /*11e0*/  IMAD.U32 R2, RZ, RZ, UR5 ;  /* 0x00000005ff027e24 */ /* 0x000fce000f8e00ff */
.L_x_17:
[----:B------:R-:W1:Y:S01]  /*11f0*/  S2UR UR52, SR_CTAID.Z ;  /* 0x00000000003479c3 */ /* 0x000e620000002700 */
[----:B------:R-:W-:Y:S01]  /*1200*/  UISETP.GE.AND UP0, UPT, UR21, 0x1, UPT ;  /* 0x000000011500788c */ /* 0x000fe2000bf06270 */
[----:B------:R-:W-:-:S08]  /*1210*/  UMOV UR20, UR22 ;  /* 0x0000001600147c82 */ /* 0x000fd00008000000 */
[----:B------:R-:W-:Y:S05]  /*1220*/  BRA.U !UP0, `(.L_x_18) ;  /* 0x0000000108d47547 */ /* 0x000fea000b800000 */
[----:B------:R-:W2:Y:S01]  /*1230*/  LDCU.128 UR12, c[0x0][0xc10] ;  /* 0x00018200ff0c77ac */ /* 0x000ea20008000c00 */
[----:B------:R-:W3:Y:S01]  /*1240*/  LDCU UR23, c[0x0][0xc0c] ;  /* 0x00018180ff1777ac */ /* 0x000ee20008000800 */
[----:B------:R-:W4:Y:S01]  /*1250*/  LDCU UR6, c[0x0][0x370] ;  /* 0x00006e00ff0677ac */ /* 0x000f220008000800 */
[----:B------:R-:W1:Y:S01]  /*1260*/  LDCU UR7, c[0x0][0x374] ;  /* 0x00006e80ff0777ac */ /* 0x000e620008000800 */
[----:B------:R-:W1:Y:S01]  /*1270*/  LDCU UR20, c[0x0][0xc20] ;  /* 0x00018400ff1477ac */ /* 0x000e620008000800 */
[----:B--2---:R-:W-:Y:S02]  /*1280*/  UIMAD.WIDE.U32 UR4, UR22, UR12, URZ ;  /* 0x0000000c160472a5 */ /* 0x004fe4000f8e00ff */
[----:B---3--:R-:W-:Y:S01]  /*1290*/  UISETP.NE.AND UP0, UPT, UR23, 0x1, UPT ;  /* 0x000000011700788c */ /* 0x008fe2000bf05270 */
[----:B------:R-:W2:Y:S01]  /*12a0*/  LDCU.64 UR8, c[0x0][0xc28] ;  /* 0x00018500ff0877ac */ /* 0x000ea20008000a00 */
[----:B----4-:R-:W-:-:S03]  /*12b0*/  UIMAD.WIDE.U32 UR10, UR6, UR12, URZ ;  /* 0x0000000c060a72a5 */ /* 0x010fc6000f8e00ff */
[----:B------:R-:W-:Y:S01]  /*12c0*/  UMOV UR4, UR5 ;  /* 0x0000000500047c82 */ /* 0x000fe20008000000 */
[----:B------:R-:W-:Y:S02]  /*12d0*/  UISETP.NE.AND UP2, UPT, UR21, 0x1, UPT ;  /* 0x000000011500788c */ /* 0x000fe4000bf45270 */
[----:B------:R-:W-:Y:S01]  /*12e0*/  USHF.R.U32.HI UR4, URZ, UR13, UR4 ;  /* 0x0000000dff047299 */ /* 0x000fe20008011604 */
[----:B------:R-:W-:Y:S01]  /*12f0*/  UMOV UR10, UR11 ;  /* 0x0000000b000a7c82 */ /* 0x000fe20008000000 */
[----:B------:R-:W-:Y:S02]  /*1300*/  UIMAD.WIDE.U32 UR16, UR18, UR15, URZ ;  /* 0x0000000f121072a5 */ /* 0x000fe4000f8e00ff */
[----:B------:R-:W-:Y:S02]  /*1310*/  USEL UR5, UR22, UR4, !UP0 ;  /* 0x0000000416057287 */ /* 0x000fe4000c000000 */
[----:B------:R-:W-:Y:S02]  /*1320*/  @UP0 USHF.R.U32.HI UR6, URZ, UR13, UR10 ;  /* 0x0000000dff060299 */ /* 0x000fe4000801160a */
[----:B------:R-:W-:-:S02]  /*1330*/  UISETP.NE.AND UP0, UPT, UR14, 0x1, UPT ;  /* 0x000000010e00788c */ /* 0x000fc4000bf05270 */
[----:B-1----:R-:W-:Y:S02]  /*1340*/  UIMAD.WIDE.U32 UR10, UR7, UR15, URZ ;  /* 0x0000000f070a72a5 */ /* 0x002fe4000f8e00ff */
[----:B--2---:R-:W-:Y:S01]  /*1350*/  UIMAD.WIDE.U32 UR12, UR6, UR8, URZ ;  /* 0x00000008060c72a5 */ /* 0x004fe2000f8e00ff */
[----:B------:R-:W-:Y:S02]  /*1360*/  UMOV UR4, UR17 ;  /* 0x0000001100047c82 */ /* 0x000fe40008000000 */
[----:B------:R-:W-:Y:S02]  /*1370*/  USHF.R.U32.HI UR4, URZ, UR20, UR4 ;  /* 0x00000014ff047299 */ /* 0x000fe40008011604 */
[----:B------:R-:W-:Y:S02]  /*1380*/  UMOV UR10, UR11 ;  /* 0x0000000b000a7c82 */ /* 0x000fe40008000000 */
[----:B------:R-:W-:Y:S01]  /*1390*/  UMOV UR12, UR13 ;  /* 0x0000000d000c7c82 */ /* 0x000fe20008000000 */
[----:B------:R-:W-:-:S02]  /*13a0*/  @UP0 USHF.R.U32.HI UR7, URZ, UR20, UR10 ;  /* 0x00000014ff070299 */ /* 0x000fc4000801160a */
[----:B------:R-:W-:Y:S02]  /*13b0*/  USEL UR4, UR18, UR4, !UP0 ;  /* 0x0000000412047287 */ /* 0x000fe4000c000000 */
[----:B------:R-:W-:Y:S02]  /*13c0*/  UIMAD.WIDE.U32 UR10, UR7, UR8, URZ ;  /* 0x00000008070a72a5 */ /* 0x000fe4000f8e00ff */
[----:B------:R-:W-:Y:S02]  /*13d0*/  @UP2 USHF.R.U32.HI UR6, URZ, UR9, UR12 ;  /* 0x00000009ff062299 */ /* 0x000fe4000801160c */
[----:B------:R-:W-:Y:S02]  /*13e0*/  UIMAD.WIDE.U32 UR12, UR4, UR8, URZ ;  /* 0x00000008040c72a5 */ /* 0x000fe4000f8e00ff */
[----:B------:R-:W-:Y:S01]  /*13f0*/  UIADD3 UR20, UPT, UPT, -UR5, URZ, URZ ;  /* 0x000000ff05147290 */ /* 0x000fe2000fffe1ff */
[----:B------:R-:W-:Y:S02]  /*1400*/  UMOV UR10, UR11 ;  /* 0x0000000b000a7c82 */ /* 0x000fe40008000000 */
[----:B------:R-:W-:-:S02]  /*1410*/  @UP2 USHF.R.U32.HI UR7, URZ, UR9, UR10 ;  /* 0x00000009ff072299 */ /* 0x000fc4000801160a */
[----:B------:R-:W-:Y:S02]  /*1420*/  UIMAD UR10, UR6, UR21, URZ ;  /* 0x00000015060a72a4 */ /* 0x000fe4000f8e02ff */
[----:B------:R-:W-:Y:S02]  /*1430*/  UIMAD UR7, UR7, UR21, URZ ;  /* 0x00000015070772a4 */ /* 0x000fe4000f8e02ff */
[----:B------:R-:W-:Y:S02]  /*1440*/  UIMAD UR20, UR23, UR20, UR22 ;  /* 0x00000014171472a4 */ /* 0x000fe4000f8e0216 */
[----:B------:R-:W-:-:S03]  /*1450*/  UISETP.GE.AND UP0, UPT, UR4, UR7, UPT ;  /* 0x000000070400728c */ /* 0x000fc6000bf06270 */
[----:B------:R-:W-:Y:S01]  /*1460*/  UMOV UR7, UR13 ;  /* 0x0000000d00077c82 */ /* 0x000fe20008000000 */
[----:B------:R-:W-:Y:S02]  /*1470*/  UISETP.GE.OR UP0, UPT, UR5, UR10, UP0 ;  /* 0x0000000a0500728c */ /* 0x000fe40008706670 */
[----:B------:R-:W-:Y:S02]  /*1480*/  UIMAD.WIDE.U32 UR10, UR5, UR8, URZ ;  /* 0x00000008050a72a5 */ /* 0x000fe4000f8e00ff */
[----:B------:R-:W-:Y:S02]  /*1490*/  USHF.R.U32.HI UR7, URZ, UR9, UR7 ;  /* 0x00000009ff077299 */ /* 0x000fe40008011607 */
[----:B------:R-:W-:Y:S02]  /*14a0*/  UIADD3 UR10, UPT, UPT, -UR4, URZ, URZ ;  /* 0x000000ff040a7290 */ /* 0x000fe4000fffe1ff */
[----:B------:R-:W-:Y:S02]  /*14b0*/  USEL UR7, UR4, UR7, !UP2 ;  /* 0x0000000704077287 */ /* 0x000fe4000d000000 */
[----:B------:R-:W-:Y:S01]  /*14c0*/  UIMAD UR10, UR14, UR10, UR18 ;  /* 0x0000000a0e0a72a4 */ /* 0x000fe2000f8e0212 */
[----:B------:R-:W-:-:S02]  /*14d0*/  @!UP0 UMOV UR8, UR11 ;  /* 0x0000000b00088c82 */ /* 0x000fc40008000000 */
[----:B------:R-:W-:Y:S02]  /*14e0*/  @!UP0 USHF.R.U32.HI UR8, URZ, UR9, UR8 ;  /* 0x00000009ff088299 */ /* 0x000fe40008011608 */
[----:B------:R-:W-:Y:S02]  /*14f0*/  UIADD3 UR9, UPT, UPT, -UR7, URZ, URZ ;  /* 0x000000ff07097290 */ /* 0x000fe4000fffe1ff */
[----:B------:R-:W-:Y:S02]  /*1500*/  @!UP0 USEL UR8, UR5, UR8, !UP2 ;  /* 0x0000000805088287 */ /* 0x000fe4000d000000 */
[----:B------:R-:W-:Y:S02]  /*1510*/  UIMAD UR9, UR21, UR9, UR4 ;  /* 0x00000009150972a4 */ /* 0x000fe4000f8e0204 */
[----:B------:R-:W-:Y:S02]  /*1520*/  @!UP0 UIADD3 UR7, UPT, UPT, UR7, -UR8, URZ ;  /* 0x8000000807078290 */ /* 0x000fe4000fffe0ff */
[----:B------:R-:W-:-:S02]  /*1530*/  @!UP0 UIMAD UR6, UR9, UR6, UR8 ;  /* 0x00000006090682a4 */ /* 0x000fc4000f8e0208 */
[----:B------:R-:W-:-:S04]  /*1540*/  @!UP0 UIMAD UR4, UR7, UR21, UR5 ;  /* 0x00000015070482a4 */ /* 0x000fc8000f8e0205 */
[----:B------:R-:W-:Y:S01]  /*1550*/  UIMAD UR18, UR4, UR14, UR10 ;  /* 0x0000000e041272a4 */ /* 0x000fe2000f8e020a */
[----:B------:R-:W-:Y:S02]  /*1560*/  @!UP0 UMOV UR5, UR6 ;  /* 0x0000000600058c82 */ /* 0x000fe40008000000 */
[----:B------:R-:W-:-:S12]  /*1570*/  UIMAD UR20, UR5, UR23, UR20 ;  /* 0x00000017051472a4 */ /* 0x000fd8000f8e0214 */
.L_x_18:
[----:B------:R-:W-:-:S09]  /*1580*/  UISETP.NE.AND UP0, UPT, UR24, 0x1, UPT ;  /* 0x000000011800788c */ /* 0x000fd2000bf05270 */
[----:B------:R-:W-:Y:S05]  /*1590*/  BRA.U UP0, `(.L_x_19) ;  /* 0x0000000100407547 */ /* 0x000fea000b800000 */
[----:B------:R-:W2:Y:S01]  /*15a0*/  LDCU.128 UR8, c[0x0][0xc10] ;  /* 0x00018200ff0877ac */ /* 0x000ea20008000c00 */
[----:B------:R-:W3:Y:S01]  /*15b0*/  LDCU UR12, c[0x0][0xc0c] ;  /* 0x00018180ff0c77ac */ /* 0x000ee20008000800 */
[----:B------:R-:W4:Y:S01]  /*15c0*/  LDCU UR13, c[0x0][0xc20] ;  /* 0x00018400ff0d77ac */ /* 0x000f220008000800 */
[----:B--2---:R-:W-:Y:S02]  /*15d0*/  UIMAD.WIDE.U32 UR4, UR20, UR8, URZ ;  /* 0x00000008140472a5 */ /* 0x004fe4000f8e00ff */
[----:B------:R-:W-:Y:S02]  /*15e0*/  UIMAD.WIDE.U32 UR6, UR18, UR11, URZ ;  /* 0x0000000b120672a5 */ /* 0x000fe4000f8e00ff */
[----:B---3--:R-:W-:Y:S02]  /*15f0*/  UISETP.NE.AND UP0, UPT, UR12, 0x1, UPT ;  /* 0x000000010c00788c */ /* 0x008fe4000bf05270 */
[----:B------:R-:W-:-:S03]  /*1600*/  USHF.R.U32.HI UR5, URZ, UR9, UR5 ;  /* 0x00000009ff057299 */ /* 0x000fc60008011605 */
[----:B------:R-:W-:Y:S01]  /*1610*/  UMOV UR4, UR7 ;  /* 0x0000000700047c82 */ /* 0x000fe20008000000 */
[----:B------:R-:W-:Y:S02]  /*1620*/  USEL UR5, UR20, UR5, !UP0 ;  /* 0x0000000514057287 */ /* 0x000fe4000c000000 */
[----:B------:R-:W-:Y:S02]  /*1630*/  UISETP.NE.AND UP0, UPT, UR10, 0x1, UPT ;  /* 0x000000010a00788c */ /* 0x000fe4000bf05270 */
[----:B----4-:R-:W-:-:S04]  /*1640*/  USHF.R.U32.HI UR4, URZ, UR13, UR4 ;  /* 0x0000000dff047299 */ /* 0x010fc80008011604 */
[----:B------:R-:W-:-:S04]  /*1650*/  USEL UR4, UR18, UR4, !UP0 ;  /* 0x0000000412047287 */ /* 0x000fc8000c000000 */
[----:B------:R-:W-:Y:S02]  /*1660*/  UIADD3 UR6, UPT, UPT, -UR4, UR5, URZ ;  /* 0x0000000504067290 */ /* 0x000fe4000fffe1ff */
[----:B------:R-:W-:Y:S02]  /*1670*/  UIADD3 UR4, UPT, UPT, UR4, -UR5, URZ ;  /* 0x8000000504047290 */ /* 0x000fe4000fffe0ff */
[----:B------:R-:W-:Y:S02]  /*1680*/  UIMAD UR18, UR6, UR10, UR18 ;  /* 0x0000000a061272a4 */ /* 0x000fe4000f8e0212 */
[----:B------:R-:W-:-:S12]  /*1690*/  UIMAD UR20, UR4, UR12, UR20 ;  /* 0x0000000c041472a4 */ /* 0x000fd8000f8e0214 */
.L_x_19:
[----:B------:R-:W-:Y:S05]  /*16a0*/  BRA.U !UP6, `(.L_x_20) ;  /* 0x000000010e0c7547 */ /* 0x000fea000b800000 */
[----:B------:R-:W-:Y:S01]  /*16b0*/  UCGABAR_WAIT ;  /* 0x0000000000007dc7 */ /* 0x000fe20008000000 */
[----:B------:R-:W-:Y:S01]  /*16c0*/  CCTL.IVALL ;  /* 0x00000000ff00798f */ /* 0x000fe20002000000 */
[----:B------:R-:W-:Y:S05]  /*16d0*/  BRA `(.L_x_21) ;  /* 0x0000000000047947 */ /* 0x000fea0003800000 */
.L_x_20:
[----:B------:R-:W-:Y:S06]  /*16e0*/  BAR.SYNC.DEFER_BLOCKING 0x0 ;  /* 0x0000000000007b1d */ /* 0x000fec0000010000 */
.L_x_21:
[----:B------:R-:W-:Y:S05]  /*16f0*/  BRA.U UP5, `(.L_x_22) ;  /* 0x0000002105e87547 */ /* 0x000fea000b800000 */
[----:B------:R-:W2:Y:S01]  /*1700*/  LDCU UR8, c[0x0][0x394] ;  /* 0x00007280ff0877ac */ /* 0x000ea20008000800 */
[----:B------:R-:W-:Y:S01]  /*1710*/  PLOP3.LUT P1, PT, PT, PT, UP3, 0x80, 0x8 ;  /* 0x000000000008781c */ /* 0x000fe20003f2f038 */
[----:B------:R-:W-:Y:S01]  /*1720*/  IMAD.MOV.U32 R2, RZ, RZ, RZ ;  /* 0x000000ffff027224 */ /* 0x000fe200078e00ff */
[----:B------:R-:W-:Y:S01]  /*1730*/  ISETP.EQ.OR P2, PT, R3, RZ, P3 ;  /* 0x000000ff0300720c */ /* 0x000fe20001f42670 */
[----:B------:R-:W3:Y:S01]  /*1740*/  LDCU UR7, c[0x0][0x5d8] ;  /* 0x0000bb00ff0777ac */ /* 0x000ee20008000800 */
[----:B------:R-:W-:Y:S01]  /*1750*/  PLOP3.LUT P1, PT, P1, PT, PT, 0x8, 0x80 ;  /* 0x000000000080781c */ /* 0x000fe20000f2e170 */
[----:B------:R-:W-:Y:S02]  /*1760*/  UISETP.NE.AND UP0, UPT, UR19, URZ, UPT ;  /* 0x000000ff1300728c */ /* 0x000fe4000bf05270 */
[----:B------:R-:W-:Y:S02]  /*1770*/  USHF.L.U32 UR6, UR22, 0x6, URZ ;  /* 0x0000000616067899 */ /* 0x000fe400080006ff */
[----:B------:R-:W-:Y:S01]  /*1780*/  USEL UR47, UR67, 0x2, UP0 ;  /* 0x00000002432f7887 */ /* 0x000fe20008000000 */
[----:B------:R-:W4:Y:S01]  /*1790*/  LDCU UR58, c[0x0][0x370] ;  /* 0x00006e00ff3a77ac */ /* 0x000f220008000800 */
[----:B--2---:R-:W-:Y:S01]  /*17a0*/  UIADD3 UR5, UPT, UPT, UR8, 0x3f, URZ ;  /* 0x0000003f08057890 */ /* 0x004fe2000fffe0ff */
[----:B------:R-:W2:Y:S03]  /*17b0*/  LDCU.64 UR50, c[0x0][0x348] ;  /* 0x00006900ff3277ac */ /* 0x000ea60008000a00 */
[----:B------:R-:W-:-:S02]  /*17c0*/  USHF.R.S32.HI UR4, URZ, 0x1f, UR5 ;  /* 0x0000001fff047899 */ /* 0x000fc40008011405 */
[----:B---3--:R-:W-:Y:S02]  /*17d0*/  UIADD3 UR7, UPT, UPT, UR7, 0x7f, URZ ;  /* 0x0000007f07077890 */ /* 0x008fe4000fffe0ff */
[----:B------:R-:W-:Y:S02]  /*17e0*/  ULEA.HI UR4, UR4, UR5, URZ, 0x6 ;  /* 0x0000000504047291 */ /* 0x000fe4000f8f30ff */
[----:B------:R-:W-:Y:S02]  /*17f0*/  UIADD3 UR5, UPT, UPT, UR8, -0x1, URZ ;  /* 0xffffffff08057890 */ /* 0x000fe4000fffe0ff */
[----:B------:R-:W-:Y:S02]  /*1800*/  USHF.R.S32.HI UR60, URZ, 0x6, UR4 ;  /* 0x00000006ff3c7899 */ /* 0x000fe40008011404 */
[----:B------:R-:W-:Y:S02]  /*1810*/  UISETP.GE.U32.AND UP1, UPT, UR5, -0x7f, UPT ;  /* 0xffffff810500788c */ /* 0x000fe4000bf26070 */
[----:B------:R-:W-:-:S02]  /*1820*/  UISETP.LT.U32.AND UP0, UPT, UR60, 0xd, UPT ;  /* 0x0000000d3c00788c */ /* 0x000fc4000bf01070 */
[----:B------:R-:W-:Y:S02]  /*1830*/  USHF.R.S32.HI UR4, URZ, 0x1f, UR7 ;  /* 0x0000001fff047899 */ /* 0x000fe40008011407 */
[----:B------:R-:W-:Y:S02]  /*1840*/  USEL UR59, UR60, 0xd, UP0 ;  /* 0x0000000d3c3b7887 */ /* 0x000fe40008000000 */
[----:B------:R-:W-:Y:S02]  /*1850*/  ULEA.HI UR4, UR4, UR7, URZ, 0x7 ;  /* 0x0000000704047291 */ /* 0x000fe4000f8f38ff */
[----:B------:R-:W-:Y:S02]  /*1860*/  UIADD3 UR46, UPT, UPT, UR59, -0x1, URZ ;  /* 0xffffffff3b2e7890 */ /* 0x000fe4000fffe0ff */
[----:B------:R-:W-:Y:S02]  /*1870*/  @UP1 UIADD3 UR46, UPT, UPT, UR59, URZ, URZ ;  /* 0x000000ff3b2e1290 */ /* 0x000fe4000fffe0ff */
[----:B------:R-:W-:-:S02]  /*1880*/  ULOP3.LUT UR57, UR6, 0x40, URZ, 0xc0, !UPT ;  /* 0x0000004006397892 */ /* 0x000fc4000f8ec0ff */
[----:B------:R-:W-:Y:S01]  /*1890*/  UIADD3 UR62, UPT, UPT, UR8, 0x7e, URZ ;  /* 0x0000007e083e7890 */ /* 0x000fe2000fffe0ff */
[----:B------:R-:W3:Y:S01]  /*18a0*/  LDCU UR56, c[0x0][0x374] ;  /* 0x00006e80ff3877ac */ /* 0x000ee20008000800 */
[----:B------:R-:W-:Y:S02]  /*18b0*/  USHF.R.S32.HI UR55, URZ, 0x7, UR4 ;  /* 0x00000007ff377899 */ /* 0x000fe40008011404 */
[----:B------:R-:W-:Y:S02]  /*18c0*/  UIADD3 UR61, UPT, UPT, UR60, -UR59, URZ ;  /* 0x8000003b3c3d7290 */ /* 0x000fe4000fffe0ff */
[----:B------:R-:W-:Y:S01]  /*18d0*/  UIADD3 UR46, UPT, UPT, UR46, 0x1, URZ ;  /* 0x000000012e2e7890 */ /* 0x000fe2000fffe0ff */
[----:B------:R-:W-:Y:S01]  /*18e0*/  UMOV UR29, 0x1 ;  /* 0x00000001001d7882 */ /* 0x000fe20000000000 */
[----:B--2-4-:R-:W-:-:S10]  /*18f0*/  UMOV UR34, URZ ;  /* 0x000000ff00227c82 */ /* 0x014fd40008000000 */
.L_x_40:
[----:B------:R-:W-:Y:S01]  /*1900*/  IMAD.U32 R4, RZ, RZ, UR55 ;  /* 0x00000037ff047e24 */ /* 0x000fe2000f8e00ff */
[----:B------:R-:W2:Y:S04]  /*1910*/  LDCU UR54, c[0x0][0x5dc] ;  /* 0x0000bb80ff3677ac */ /* 0x000ea80008000800 */
[-C--:B------:R-:W-:Y:S01]  /*1920*/  IABS R0, R4.reuse ;  /* 0x0000000400007213 */ /* 0x080fe20000000000 */
[----:B------:R-:W4:Y:S01]  /*1930*/  LDCU UR49, c[0x0][0x5e0] ;  /* 0x0000bc00ff3177ac */ /* 0x000f220008000800 */
[----:B------:R-:W-:Y:S02]  /*1940*/  IABS R4, R4 ;  /* 0x0000000400047213 */ /* 0x000fe40000000000 */
[----:B------:R-:W-:Y:S01]  /*1950*/  R2UR UR6, R0 ;  /* 0x00000000000672ca */ /* 0x000fe200000e0000 */
[----:B------:R-:W-:Y:S01]  /*1960*/  UMOV UR35, 0x400 ;  /* 0x0000040000237882 */ /* 0x000fe20000000000 */
[----:B------:R-:W-:Y:S01]  /*1970*/  UMOV UR19, URZ ;  /* 0x000000ff00137c82 */ /* 0x000fe20008000000 */
[----:B--2---:R-:W-:-:S10]  /*1980*/  IMAD.U32 R3, RZ, RZ, UR54 ;  /* 0x00000036ff037e24 */ /* 0x004fd4000f8e00ff */
[----:B------:R-:W2:Y:S01]  /*1990*/  I2F.RP R0, UR6 ;  /* 0x0000000600007d06 */ /* 0x000ea20008209400 */
[----:B----4-:R-:W-:-:S07]  /*19a0*/  UISETP.NE.AND UP2, UPT, UR49, URZ, UPT ;  /* 0x000000ff3100728c */ /* 0x010fce000bf45270 */
[----:B--2---:R-:W2:Y:S02]  /*19b0*/  MUFU.RCP R0, R0 ;  /* 0x0000000000007308 */ /* 0x004ea40000001000 */
[----:B--2---:R-:W-:-:S06]  /*19c0*/  VIADD R0, R0, 0xffffffe ;  /* 0x0ffffffe00007836 */ /* 0x004fcc0000000000 */
[----:B------:R-:W2:Y:S02]  /*19d0*/  F2I.FTZ.U32.TRUNC.NTZ R0, R0 ;  /* 0x0000000000007305 */ /* 0x000ea4000021f000 */
[----:B--2---:R-:W-:Y:S02]  /*19e0*/  R2UR UR5, R0 ;  /* 0x00000000000572ca */ /* 0x004fe400000e0000 */
[----:B------:R-:W-:Y:S01]  /*19f0*/  IABS R0, R3 ;  /* 0x0000000300007213 */ /* 0x000fe20000000000 */
[----:B------:R-:W-:-:S03]  /*1a00*/  IMAD.U32 R3, RZ, RZ, UR18 ;  /* 0x00000012ff037e24 */ /* 0x000fc6000f8e00ff */
[----:B------:R-:W-:Y:S01]  /*1a10*/  R2UR UR8, R0 ;  /* 0x00000000000872ca */ /* 0x000fe200000e0000 */
[----:B------:R-:W-:Y:S01]  /*1a20*/  IMAD.MOV R0, RZ, RZ, -R4 ;  /* 0x000000ffff007224 */ /* 0x000fe200078e0a04 */
[----:B------:R-:W-:-:S04]  /*1a30*/  IABS R3, R3 ;  /* 0x0000000300037213 */ /* 0x000fc80000000000 */
[----:B------:R-:W-:Y:S01]  /*1a40*/  R2UR UR9, R3 ;  /* 0x00000000030972ca */ /* 0x000fe200000e0000 */
[----:B------:R-:W-:-:S04]  /*1a50*/  UIADD3 UR4, UPT, UPT, URZ, -UR5, URZ ;  /* 0x80000005ff047290 */ /* 0x000fc8000fffe0ff */
[----:B------:R-:W-:Y:S02]  /*1a60*/  UIMAD UR7, UR4, UR6, URZ ;  /* 0x00000006040772a4 */ /* 0x000fe4000f8e02ff */
[----:B------:R-:W2:Y:S01]  /*1a70*/  I2F.RP R3, UR8 ;  /* 0x0000000800037d06 */ /* 0x000ea20008209400 */
[----:B------:R-:W-:Y:S02]  /*1a80*/  UMOV UR4, URZ ;  /* 0x000000ff00047c82 */ /* 0x000fe40008000000 */
[----:B------:R-:W-:Y:S02]  /*1a90*/  UIMAD.WIDE.U32 UR4, UR5, UR7, UR4 ;  /* 0x00000007050472a5 */ /* 0x000fe4000f8e0004 */
[----:B------:R-:W-:-:S05]  /*1aa0*/  R2UR UR7, R0 ;  /* 0x00000000000772ca */ /* 0x000fca00000e0000 */
[----:B------:R-:W-:Y:S02]  /*1ab0*/  UMOV UR4, UR5 ;  /* 0x0000000500047c82 */ /* 0x000fe40008000000 */
[----:B------:R-:W-:Y:S01]  /*1ac0*/  UIMAD.WIDE.U32 UR4, UR4, UR9, URZ ;  /* 0x00000009040472a5 */ /* 0x000fe2000f8e00ff */
[----:B--2---:R-:W2:Y:S06]  /*1ad0*/  MUFU.RCP R0, R3 ;  /* 0x0000000300007308 */ /* 0x004eac0000001000 */
[----:B------:R-:W-:Y:S02]  /*1ae0*/  UMOV UR4, UR5 ;  /* 0x0000000500047c82 */ /* 0x000fe40008000000 */
[----:B------:R-:W-:-:S04]  /*1af0*/  UIMAD UR5, UR4, UR7, UR9 ;  /* 0x00000007040572a4 */ /* 0x000fc8000f8e0209 */
[----:B------:R-:W-:Y:S01]  /*1b00*/  UISETP.GT.U32.AND UP0, UPT, UR6, UR5, UPT ;  /* 0x000000050600728c */ /* 0x000fe2000bf04070 */
[----:B--2---:R-:W-:-:S10]  /*1b10*/  VIADD R0, R0, 0xffffffe ;  /* 0x0ffffffe00007836 */ /* 0x004fd40000000000 */
[----:B------:R-:W-:Y:S01]  /*1b20*/  @!UP0 UIADD3 UR5, UPT, UPT, UR5, -UR6, URZ ;  /* 0x8000000605058290 */ /* 0x000fe2000fffe0ff */
[----:B------:R-:W2:Y:S01]  /*1b30*/  F2I.FTZ.U32.TRUNC.NTZ R0, R0 ;  /* 0x0000000000007305 */ /* 0x000ea2000021f000 */
[----:B------:R-:W-:Y:S02]  /*1b40*/  @!UP0 UIADD3 UR4, UPT, UPT, UR4, 0x1, URZ ;  /* 0x0000000104048890 */ /* 0x000fe4000fffe0ff */
[----:B------:R-:W-:Y:S02]  /*1b50*/  UISETP.GE.U32.AND UP1, UPT, UR5, UR6, UPT ;  /* 0x000000060500728c */ /* 0x000fe4000bf26070 */
[----:B------:R-:W-:-:S04]  /*1b60*/  ULOP3.LUT UR5, UR18, UR55, URZ, 0x3c, !UPT ;  /* 0x0000003712057292 */ /* 0x000fc8000f8e3cff */
[----:B------:R-:W-:-:S05]  /*1b70*/  UISETP.GE.AND UP0, UPT, UR5, URZ, UPT ;  /* 0x000000ff0500728c */ /* 0x000fca000bf06270 */
[----:B------:R-:W-:Y:S01]  /*1b80*/  @UP1 UIADD3 UR4, UPT, UPT, UR4, 0x1, URZ ;  /* 0x0000000104041890 */ /* 0x000fe2000fffe0ff */
[----:B--2---:R-:W-:Y:S01]  /*1b90*/  R2UR UR5, R0 ;  /* 0x00000000000572ca */ /* 0x004fe200000e0000 */
[----:B------:R-:W-:Y:S01]  /*1ba0*/  UISETP.NE.AND UP1, UPT, UR55, URZ, UPT ;  /* 0x000000ff3700728c */ /* 0x000fe2000bf25270 */
[----:B------:R-:W-:-:S04]  /*1bb0*/  IMAD.U32 R0, RZ, RZ, UR49 ;  /* 0x00000031ff007e24 */ /* 0x000fc8000f8e00ff */
[----:B------:R-:W-:Y:S01]  /*1bc0*/  UMOV UR7, UR4 ;  /* 0x0000000400077c82 */ /* 0x000fe20008000000 */
[----:B------:R-:W-:Y:S01]  /*1bd0*/  IABS R0, R0 ;  /* 0x0000000000007213 */ /* 0x000fe20000000000 */
[----:B------:R-:W-:-:S03]  /*1be0*/  @!UP0 UIADD3 UR7, UPT, UPT, -UR7, URZ, URZ ;  /* 0x000000ff07078290 */ /* 0x000fc6000fffe1ff */
[----:B------:R-:W-:Y:S01]  /*1bf0*/  R2UR UR9, R0 ;  /* 0x00000000000972ca */ /* 0x000fe200000e0000 */
[----:B------:R-:W-:Y:S02]  /*1c00*/  @!UP1 ULOP3.LUT UR7, URZ, UR55, URZ, 0x33, !UPT ;  /* 0x00000037ff079292 */ /* 0x000fe4000f8e33ff */
[----:B------:R-:W-:-:S04]  /*1c10*/  UIADD3 UR4, UPT, UPT, URZ, -UR5, URZ ;  /* 0x80000005ff047290 */ /* 0x000fc8000fffe0ff */
[----:B------:R-:W-:Y:S01]  /*1c20*/  IMAD.U32 R3, RZ, RZ, UR7 ;  /* 0x00000007ff037e24 */ /* 0x000fe2000f8e00ff */
[----:B------:R-:W-:-:S03]  /*1c30*/  UIMAD UR6, UR4, UR8, URZ ;  /* 0x00000008040672a4 */ /* 0x000fc6000f8e02ff */
[----:B------:R-:W-:Y:S01]  /*1c40*/  UMOV UR4, URZ ;  /* 0x000000ff00047c82 */ /* 0x000fe20008000000 */
[----:B------:R-:W-:Y:S01]  /*1c50*/  IABS R3, R3 ;  /* 0x0000000300037213 */ /* 0x000fe20000000000 */
[----:B------:R-:W-:Y:S01]  /*1c60*/  UIMAD.WIDE.U32 UR4, UR5, UR6, UR4 ;  /* 0x00000006050472a5 */ /* 0x000fe2000f8e0004 */
[----:B------:R-:W2:Y:S02]  /*1c70*/  I2F.RP R0, UR9 ;  /* 0x0000000900007d06 */ /* 0x000ea40008209400 */
[----:B------:R-:W-:Y:S01]  /*1c80*/  R2UR UR10, R3 ;  /* 0x00000000030a72ca */ /* 0x000fe200000e0000 */
[----:B------:R-:W-:-:S03]  /*1c90*/  IMAD.U32 R3, RZ, RZ, UR29 ;  /* 0x0000001dff037e24 */ /* 0x000fc6000f8e00ff */
[----:B------:R-:W-:Y:S02]  /*1ca0*/  UMOV UR4, UR5 ;  /* 0x0000000500047c82 */ /* 0x000fe40008000000 */
[----:B------:R-:W-:-:S07]  /*1cb0*/  SHF.L.U32 R3, R3, 0x1f, RZ ;  /* 0x0000001f03037819 */ /* 0x000fce00000006ff */
[----:B------:R-:W-:Y:S01]  /*1cc0*/  UIMAD.WIDE.U32 UR4, UR4, UR10, URZ ;  /* 0x0000000a040472a5 */ /* 0x000fe2000f8e00ff */
[----:B--2---:R-:W2:Y:S06]  /*1cd0*/  MUFU.RCP R0, R0 ;  /* 0x0000000000007308 */ /* 0x004eac0000001000 */
[----:B------:R-:W-:Y:S02]  /*1ce0*/  UMOV UR4, UR5 ;  /* 0x0000000500047c82 */ /* 0x000fe40008000000 */
[----:B------:R-:W-:-:S04]  /*1cf0*/  UIADD3 UR5, UPT, UPT, -UR4, URZ, URZ ;  /* 0x000000ff04057290 */ /* 0x000fc8000fffe1ff */
[----:B------:R-:W-:-:S04]  /*1d00*/  UIMAD UR5, UR8, UR5, UR10 ;  /* 0x00000005080572a4 */ /* 0x000fc8000f8e020a */
[----:B------:R-:W-:Y:S01]  /*1d10*/  UISETP.GT.U32.AND UP0, UPT, UR8, UR5, UPT ;  /* 0x000000050800728c */ /* 0x000fe2000bf04070 */
[----:B--2---:R-:W-:-:S06]  /*1d20*/  VIADD R0, R0, 0xffffffe ;  /* 0x0ffffffe00007836 */ /* 0x004fcc0000000000 */
[----:B------:R-:W2:Y:S04]  /*1d30*/  F2I.FTZ.U32.TRUNC.NTZ R0, R0 ;  /* 0x0000000000007305 */ /* 0x000ea8000021f000 */
[----:B------:R-:W-:Y:S02]  /*1d40*/  @!UP0 UIADD3 UR5, UPT, UPT, UR5, -UR8, URZ ;  /* 0x8000000805058290 */ /* 0x000fe4000fffe0ff */
[----:B------:R-:W-:Y:S02]  /*1d50*/  @!UP0 UIADD3 UR4, UPT, UPT, UR4, 0x1, URZ ;  /* 0x0000000104048890 */ /* 0x000fe4000fffe0ff */
[----:B------:R-:W-:Y:S01]  /*1d60*/  UISETP.GE.U32.AND UP1, UPT, UR5, UR8, UPT ;  /* 0x000000080500728c */ /* 0x000fe2000bf26070 */
[----:B------:R-:W4:Y:S01]  /*1d70*/  S2UR UR8, SR_CgaCtaId ;  /* 0x00000000000879c3 */ /* 0x000f220000008800 */
[----:B------:R-:W-:-:S04]  /*1d80*/  ULOP3.LUT UR5, UR7, UR54, URZ, 0x3c, !UPT ;  /* 0x0000003607057292 */ /* 0x000fc8000f8e3cff */
[----:B------:R-:W-:-:S03]  /*1d90*/  UISETP.GE.AND UP0, UPT, UR5, URZ, UPT ;  /* 0x000000ff0500728c */ /* 0x000fc6000bf06270 */
[----:B--2---:R-:W-:Y:S02]  /*1da0*/  R2UR UR5, R0 ;  /* 0x00000000000572ca */ /* 0x004fe400000e0000 */
[----:B------:R-:W-:Y:S02]  /*1db0*/  @UP1 UIADD3 UR4, UPT, UPT, UR4, 0x1, URZ ;  /* 0x0000000104041890 */ /* 0x000fe4000fffe0ff */
[----:B------:R-:W-:-:S05]  /*1dc0*/  UISETP.NE.AND UP1, UPT, UR54, URZ, UPT ;  /* 0x000000ff3600728c */ /* 0x000fca000bf25270 */
[----:B------:R-:W-:Y:S02]  /*1dd0*/  UMOV UR6, UR4 ;  /* 0x0000000400067c82 */ /* 0x000fe40008000000 */
[----:B------:R-:W-:Y:S02]  /*1de0*/  @!UP0 UIADD3 UR6, UPT, UPT, -UR6, URZ, URZ ;  /* 0x000000ff06068290 */ /* 0x000fe4000fffe1ff */
[----:B------:R-:W-:Y:S02]  /*1df0*/  UIADD3 UR4, UPT, UPT, URZ, -UR5, URZ ;  /* 0x80000005ff047290 */ /* 0x000fe4000fffe0ff */
[----:B------:R-:W-:Y:S02]  /*1e00*/  @!UP1 ULOP3.LUT UR6, URZ, UR54, URZ, 0x33, !UPT ;  /* 0x00000036ff069292 */ /* 0x000fe4000f8e33ff */
[----:B----4-:R-:W-:-:S04]  /*1e10*/  ULEA UR35, UR8, UR35, 0x18 ;  /* 0x0000002308237291 */ /* 0x010fc8000f8ec0ff */
[----:B------:R-:W-:Y:S01]  /*1e20*/  ULEA UR8, UR34, UR35, 0x3 ;  /* 0x0000002322087291 */ /* 0x000fe2000f8e18ff */
[----:B------:R-:W-:-:S05]  /*1e30*/  IMAD.U32 R0, RZ, RZ, UR6 ;  /* 0x00000006ff007e24 */ /* 0x000fca000f8e00ff */
[----:B------:R-:W-:-:S03]  /*1e40*/  IABS R0, R0 ;  /* 0x0000000000007213 */ /* 0x000fc60000000000 */
[----:B------:R2:W4:Y:S01]  /*1e50*/  SYNCS.PHASECHK.TRANS64.TRYWAIT P0, [UR8+0x68], R3 ;  /* 0x00006803ff0075a7 */ /* 0x0005220008001108 */
[----:B------:R-:W-:Y:S01]  /*1e60*/  R2UR UR10, R0 ;  /* 0x00000000000a72ca */ /* 0x000fe200000e0000 */
[----:B------:R-:W-:-:S03]  /*1e70*/  UIMAD UR8, UR4, UR9, URZ ;  /* 0x00000009040872a4 */ /* 0x000fc6000f8e02ff */
[----:B------:R-:W-:Y:S02]  /*1e80*/  UMOV UR4, URZ ;  /* 0x000000ff00047c82 */ /* 0x000fe40008000000 */
[----:B------:R-:W-:Y:S02]  /*1e90*/  UIMAD.WIDE.U32 UR4, UR5, UR8, UR4 ;  /* 0x00000008050472a5 */ /* 0x000fe4000f8e0004 */
[----:B------:R-:W-:-:S04]  /*1ea0*/  ULEA.HI UR8, UR20, UR20, URZ, 0x1 ;  /* 0x0000001414087291 */ /* 0x000fc8000f8f08ff */
[----:B------:R-:W-:Y:S01]  /*1eb0*/  USHF.L.U32 UR8, UR8, 0x6, URZ ;  /* 0x0000000608087899 */ /* 0x000fe200080006ff */
[----:B------:R-:W-:Y:S02]  /*1ec0*/  UMOV UR4, UR5 ;  /* 0x0000000500047c82 */ /* 0x000fe40008000000 */
[----:B------:R-:W-:Y:S02]  /*1ed0*/  UIMAD.WIDE.U32 UR4, UR4, UR10, URZ ;  /* 0x0000000a040472a5 */ /* 0x000fe4000f8e00ff */
[----:B------:R-:W-:-:S05]  /*1ee0*/  ULOP3.LUT UR42, UR57, 0xffffff80, UR8, 0xf8, !UPT ;  /* 0xffffff80392a7892 */ /* 0x000fca000f8ef808 */
[----:B------:R-:W-:Y:S02]  /*1ef0*/  UMOV UR4, UR5 ;  /* 0x0000000500047c82 */ /* 0x000fe40008000000 */
[----:B------:R-:W-:-:S04]  /*1f00*/  UIADD3 UR5, UPT, UPT, -UR4, URZ, URZ ;  /* 0x000000ff04057290 */ /* 0x000fc8000fffe1ff */
[----:B------:R-:W-:Y:S02]  /*1f10*/  UIMAD UR5, UR9, UR5, UR10 ;  /* 0x00000005090572a4 */ /* 0x000fe4000f8e020a */
[----:B------:R-:W-:Y:S02]  /*1f20*/  UIADD3 UR10, UPT, UPT, -UR7, URZ, URZ ;  /* 0x000000ff070a7290 */ /* 0x000fe4000fffe1ff */
[----:B------:R-:W-:Y:S02]  /*1f30*/  UISETP.GT.U32.AND UP0, UPT, UR9, UR5, UPT ;  /* 0x000000050900728c */ /* 0x000fe4000bf04070 */
[----:B------:R-:W-:-:S04]  /*1f40*/  UIMAD UR10, UR55, UR10, UR18 ;  /* 0x0000000a370a72a4 */ /* 0x000fc8000f8e0212 */
[----:B------:R-:W-:-:S05]  /*1f50*/  ULEA UR10, UR10, UR57, 0x7 ;  /* 0x000000390a0a7291 */ /* 0x000fca000f8e38ff */
[----:B------:R-:W-:Y:S02]  /*1f60*/  @!UP0 UIADD3 UR5, UPT, UPT, UR5, -UR9, URZ ;  /* 0x8000000905058290 */ /* 0x000fe4000fffe0ff */
[----:B------:R-:W-:Y:S02]  /*1f70*/  @!UP0 UIADD3 UR4, UPT, UPT, UR4, 0x1, URZ ;  /* 0x0000000104048890 */ /* 0x000fe4000fffe0ff */
[----:B------:R-:W-:Y:S02]  /*1f80*/  UISETP.GE.U32.AND UP1, UPT, UR5, UR9, UPT ;  /* 0x000000090500728c */ /* 0x000fe4000bf26070 */
[----:B------:R-:W-:-:S04]  /*1f90*/  ULOP3.LUT UR5, UR6, UR49, URZ, 0x3c, !UPT ;  /* 0x0000003106057292 */ /* 0x000fc8000f8e3cff */
[----:B------:R-:W-:Y:S02]  /*1fa0*/  UISETP.GE.AND UP0, UPT, UR5, URZ, UPT ;  /* 0x000000ff0500728c */ /* 0x000fe4000bf06270 */
[----:B------:R-:W-:-:S03]  /*1fb0*/  UIADD3 UR5, UPT, UPT, -UR6, URZ, URZ ;  /* 0x000000ff06057290 */ /* 0x000fc6000fffe1ff */
[----:B------:R-:W-:Y:S02]  /*1fc0*/  @UP1 UIADD3 UR4, UPT, UPT, UR4, 0x1, URZ ;  /* 0x0000000104041890 */ /* 0x000fe4000fffe0ff */
[----:B------:R-:W-:-:S05]  /*1fd0*/  UIMAD UR54, UR54, UR5, UR7 ;  /* 0x00000005363672a4 */ /* 0x000fca000f8e0207 */
[----:B------:R-:W-:Y:S02]  /*1fe0*/  UMOV UR48, UR4 ;  /* 0x0000000400307c82 */ /* 0x000fe40008000000 */
[----:B------:R-:W-:Y:S02]  /*1ff0*/  @!UP0 UIADD3 UR48, UPT, UPT, -UR48, URZ, URZ ;  /* 0x000000ff30308290 */ /* 0x000fe4000fffe1ff */
[----:B------:R-:W-:Y:S02]  /*2000*/  UISETP.GE.U32.AND UP0, UPT, UR62, 0x7f, UPT ;  /* 0x0000007f3e00788c */ /* 0x000fe4000bf06070 */
[----:B------:R-:W-:-:S04]  /*2010*/  @!UP2 ULOP3.LUT UR48, URZ, UR49, URZ, 0x33, !UPT ;  /* 0x00000031ff30a292 */ /* 0x000fc8000f8e33ff */
[----:B------:R-:W-:-:S04]  /*2020*/  UIADD3 UR4, UPT, UPT, -UR48, URZ, URZ ;  /* 0x000000ff30047290 */ /* 0x000fc8000fffe1ff */
[----:B------:R-:W-:Y:S01]  /*2030*/  UIMAD UR49, UR49, UR4, UR6 ;  /* 0x00000004313172a4 */ /* 0x000fe2000f8e0206 */
[----:B--2---:R-:W-:Y:S11]  /*2040*/  BRA.U !UP0, `(.L_x_23) ;  /* 0x0000000508687547 */ /* 0x004ff6000b800000 */
[----:B------:R-:W2:Y:S01]  /*2050*/  LDCU.64 UR8, c[0x0][0x5c0] ;  /* 0x0000b800ff0877ac */ /* 0x000ea20008000a00 */
[----:B------:R-:W2:Y:S01]  /*2060*/  LDCU.64 UR36, c[0x0][0x5f8] ;  /* 0x0000bf00ff2477ac */ /* 0x000ea20008000a00 */
[----:B------:R-:W1:Y:S01]  /*2070*/  LDCU UR12, c[0x0][0x5c8] ;  /* 0x0000b900ff0c77ac */ /* 0x000e620008000800 */
[----:B------:R-:W1:Y:S01]  /*2080*/  LDCU UR11, c[0x0][0x600] ;  /* 0x0000c000ff0b77ac */ /* 0x000e620008000800 */
[----:B------:R-:W1:Y:S01]  /*2090*/  LDCU UR24, c[0x0][0x5a8] ;  /* 0x0000b500ff1877ac */ /* 0x000e620008000800 */
[----:B------:R-:W1:Y:S01]  /*20a0*/  LDCU UR23, c[0x0][0x59c] ;  /* 0x0000b380ff1777ac */ /* 0x000e620008000800 */
[----:B--2---:R-:W-:Y:S01]  /*20b0*/  UIMAD UR38, UR54, UR8, UR36 ;  /* 0x00000008362672a4 */ /* 0x004fe2000f8e0224 */
[----:B------:R-:W2:Y:S01]  /*20c0*/  LDCU UR22, c[0x0][0x590] ;  /* 0x0000b200ff1677ac */ /* 0x000ea20008000800 */
[----:B------:R-:W2:Y:S01]  /*20d0*/  LDCU UR28, c[0x0][0x594] ;  /* 0x0000b280ff1c77ac */ /* 0x000ea20008000800 */
[----:B------:R-:W2:Y:S01]  /*20e0*/  LDCU UR27, c[0x0][0x598] ;  /* 0x0000b300ff1b77ac */ /* 0x000ea20008000800 */
[----:B------:R-:W2:Y:S01]  /*20f0*/  LDCU UR26, c[0x0][0x5ac] ;  /* 0x0000b580ff1a77ac */ /* 0x000ea20008000800 */
[----:B------:R-:W2:Y:S01]  /*2100*/  LDCU UR25, c[0x0][0x5b0] ;  /* 0x0000b600ff1977ac */ /* 0x000ea20008000800 */
[----:B------:R-:W2:Y:S01]  /*2110*/  LDCU UR5, c[0x0][0x5cc] ;  /* 0x0000b980ff0577ac */ /* 0x000ea20008000800 */
[----:B------:R-:W2:Y:S01]  /*2120*/  LDCU UR4, c[0x0][0x5ec] ;  /* 0x0000bd80ff0477ac */ /* 0x000ea20008000800 */
[----:B------:R-:W2:Y:S01]  /*2130*/  LDCU.64 UR20, c[0x0][0x5a0] ;  /* 0x0000b400ff1477ac */ /* 0x000ea20008000a00 */
[----:B------:R-:W2:Y:S01]  /*2140*/  LDCU.64 UR16, c[0x0][0x5d0] ;  /* 0x0000ba00ff1077ac */ /* 0x000ea20008000a00 */
[----:B------:R-:W2:Y:S01]  /*2150*/  LDCU.64 UR6, c[0x0][0x5f0] ;  /* 0x0000be00ff0677ac */ /* 0x000ea20008000a00 */
[----:B------:R-:W-:-:S02]  /*2160*/  UIMAD UR37, UR49, UR9, UR37 ;  /* 0x00000009312572a4 */ /* 0x000fc4000f8e0225 */
[----:B-1----:R-:W-:Y:S01]  /*2170*/  UIMAD UR36, UR48, UR12, UR11 ;  /* 0x0000000c302472a4 */ /* 0x002fe2000f8e020b */
[----:B------:R-:W-:Y:S01]  /*2180*/  UMOV UR18, URZ ;  /* 0x000000ff00127c82 */ /* 0x000fe20008000000 */
[----:B------:R-:W-:-:S10]  /*2190*/  UMOV UR14, UR34 ;  /* 0x00000022000e7c82 */ /* 0x000fd40008000000 */
.L_x_29:
[----:B----4-:R-:W-:Y:S01]  /*21a0*/  @!P3 MOV R3, 0x8000 ;  /* 0x000080000003b802 */ /* 0x010fe20000000f00 */
[----:B------:R-:W-:Y:S01]  /*21b0*/  ULEA UR11, UR14, UR35, 0x3 ;  /* 0x000000230e0b7291 */ /* 0x000fe2000f8e18ff */
[----:B--2-4-:R-:W-:Y:S11]  /*21c0*/  @P0 BRA `(.L_x_24) ;  /* 0x0000000000100947 */ /* 0x014ff60003800000 */
[----:B------:R-:W-:Y:S04]  /*21d0*/  MOV R4, UR29 ;  /* 0x0000001d00047c02 */ /* 0x000fe80008000f00 */
[----:B------:R-:W-:Y:S04]  /*21e0*/  SHF.L.U32 R4, R4, 0x1f, RZ ;  /* 0x0000001f04047819 */ /* 0x000fe800000006ff */
[----:B------:R-:W1:Y:S02]  /*21f0*/  SYNCS.PHASECHK.TRANS64.TRYWAIT P0, [UR11+0x68], R4 ;  /* 0x00006804ff0075a7 */ /* 0x000e64000800110b */
[----:B-1----:R-:W-:Y:S05]  /*2200*/  @!P0 BRA `(.L_x_25) ;  /* 0x0000008400388947 */ /* 0x002fea0003800000 */
.L_x_24:
[----:B------:R4:W-:Y:S01]  /*2210*/  @!P3 SYNCS.ARRIVE.TRANS64 RZ, [UR11], R3 ;  /* 0x00000003ffffb9a7 */ /* 0x0009e2000800000b */
[----:B------:R-:W-:Y:S04]  /*2220*/  ULOP3.LUT UR8, UR47, 0x2, URZ, 0xfc, !UPT ;  /* 0x000000022f087892 */ /* 0x000fe8000f8efcff */
[----:B------:R-:W-:Y:S09]  /*2230*/  UISETP.NE.AND UP0, UPT, UR8, 0x2, UPT ;  /* 0x000000020800788c */ /* 0x000ff2000bf05270 */
[----:B------:R-:W-:Y:S05]  /*2240*/  BRA.U UP0, `(.L_x_26) ;  /* 0x0000000100047547 */ /* 0x000fea000b800000 */
[----:B--23--:R-:W-:Y:S05]  /*2250*/  BPT.TRAP 0x1 ;  /* 0x000000040000795c */ /* 0x00cfea0000300000 */
.L_x_26:
[----:B------:R-:W-:Y:S04]  /*2260*/  BSSY.RECONVERGENT B0, `(.L_x_27) ;  /* 0x0000003000007945 */ /* 0x000fe80003800200 */
[----:B------:R-:W-:Y:S05]  /*2270*/  @P2 BRA `(.L_x_28) ;  /* 0x0000000000042947 */ /* 0x000fea0003800000 */
[----:B--23--:R-:W-:Y:S05]  /*2280*/  BPT.TRAP 0x1 ;  /* 0x000000040000795c */ /* 0x00cfea0000300000 */
.L_x_28:
[----:B--23--:R-:W-:Y:S05]  /*2290*/  BSYNC.RECONVERGENT B0 ;  /* 0x0000000000007941 */ /* 0x00cfea0003800200 */
.L_x_27:
[----:B------:R-:W-:Y:S02]  /*22a0*/  UIADD3 UR8, UPT, UPT, UR14, 0x1, URZ ;  /* 0x000000010e087890 */ /* 0x000fe4000fffe0ff */
[----:B------:R-:W-:Y:S02]  /*22b0*/  USHF.L.U32 UR43, UR18, 0x6, URZ ;  /* 0x00000006122b7899 */ /* 0x000fe400080006ff */
[----:B------:R-:W-:Y:S02]  /*22c0*/  UISETP.NE.AND UP0, UPT, UR8, 0xd, UPT ;  /* 0x0000000d0800788c */ /* 0x000fe4000bf05270 */
[----:B------:R-:W-:Y:S02]  /*22d0*/  ULOP3.LUT UR41, UR11, 0xfefffff8, URZ, 0xc0, !UPT ;  /* 0xfefffff80b297892 */ /* 0x000fe4000f8ec0ff */
[----:B------:R-:W-:Y:S02]  /*22e0*/  USEL UR9, URZ, 0x1, UP0 ;  /* 0x00000001ff097887 */ /* 0x000fe40008000000 */
[----:B------:R-:W-:Y:S02]  /*22f0*/  USEL UR34, UR8, URZ, UP0 ;  /* 0x000000ff08227287 */ /* 0x000fe40008000000 */
[----:B------:R-:W-:Y:S02]  /*2300*/  ULOP3.LUT UR29, UR29, UR9, URZ, 0x3c, !UPT ;  /* 0x000000091d1d7292 */ /* 0x000fe4000f8e3cff */
[----:B------:R-:W-:Y:S02]  /*2310*/  ULEA UR8, UR34, UR35, 0x3 ;  /* 0x0000002322087291 */ /* 0x000fe4000f8e18ff */
[----:B------:R-:W-:Y:S02]  /*2320*/  UISETP.NE.AND UP0, UPT, UR22, 0x1, UPT ;  /* 0x000000011600788c */ /* 0x000fe4000bf05270 */
[----:B------:R-:W-:Y:S01]  /*2330*/  UISETP.NE.AND UP2, UPT, UR24, 0x1, UPT ;  /* 0x000000011800788c */ /* 0x000fe2000bf45270 */
[----:B-1----:R-:W-:Y:S01]  /*2340*/  MOV R0, UR29 ;  /* 0x0000001d00007c02 */ /* 0x002fe20008000f00 */
[----:B------:R-:W-:Y:S02]  /*2350*/  UIADD3 UR32, UP1, UPT, UR50, 0x80, URZ ;  /* 0x0000008032207890 */ /* 0x000fe4000ff3e0ff */
[----:B------:R-:W-:Y:S01]  /*2360*/  UIADD3 UR18, UPT, UPT, UR18, 0x1, URZ ;  /* 0x0000000112127890 */ /* 0x000fe2000fffe0ff */
[----:B------:R-:W-:Y:S01]  /*2370*/  SHF.L.U32 R0, R0, 0x1f, RZ ;  /* 0x0000001f00007819 */ /* 0x000fe200000006ff */
[----:B------:R-:W-:Y:S01]  /*2380*/  UIADD3.X UR33, UPT, UPT, URZ, UR51, URZ, UP1, !UPT ;  /* 0x00000033ff217290 */ /* 0x000fe20008ffe4ff */
[----:B------:R-:W-:Y:S02]  /*2390*/  UMOV UR44, 0x0 ;  /* 0x00000000002c7882 */ /* 0x000fe40000000000 */
[----:B------:R1:W2:Y:S01]  /*23a0*/  SYNCS.PHASECHK.TRANS64.TRYWAIT P0, [UR8+0x68], R0 ;  /* 0x00006800ff0075a7 */ /* 0x0002a20008001108 */
[----:B------:R-:W-:Y:S02]  /*23b0*/  UIMAD.WIDE.U32 UR8, UR43, UR28, URZ ;  /* 0x0000001c2b0872a5 */ /* 0x000fe4000f8e00ff */
[----:B------:R-:W-:Y:S02]  /*23c0*/  ULEA UR8, UR14, UR35, 0xd ;  /* 0x000000230e087291 */ /* 0x000fe4000f8e68ff */
[----:B------:R-:W-:Y:S02]  /*23d0*/  USHF.R.U32.HI UR9, URZ, UR27, UR9 ;  /* 0x0000001bff097299 */ /* 0x000fe40008011609 */
[----:B------:R-:W-:Y:S02]  /*23e0*/  UIADD3 UR40, UPT, UPT, UR8, 0x4300, URZ ;  /* 0x0000430008287890 */ /* 0x000fe4000fffe0ff */
[----:B------:R-:W-:Y:S02]  /*23f0*/  USEL UR9, UR43, UR9, !UP0 ;  /* 0x000000092b097287 */ /* 0x000fe4000c000000 */
[----:B------:R-:W-:Y:S02]  /*2400*/  UISETP.NE.AND UP0, UPT, UR23, 0x1, UPT ;  /* 0x000000011700788c */ /* 0x000fe4000bf05270 */
[----:B------:R-:W-:Y:S02]  /*2410*/  UIMAD.WIDE.U32 UR12, UR9, UR20, URZ ;  /* 0x00000014090c72a5 */ /* 0x000fe4000f8e00ff */
[----:B------:R-:W-:Y:S02]  /*2420*/  ULEA UR12, UR37, UR38, 0x5 ;  /* 0x00000026250c7291 */ /* 0x000fe4000f8e28ff */
[----:B------:R-:W-:Y:S02]  /*2430*/  USHF.R.U32.HI UR13, URZ, UR21, UR13 ;  /* 0x00000015ff0d7299 */ /* 0x000fe4000801160d */
[----:B------:R-:W-:Y:S02]  /*2440*/  ULEA UR19, UR36, UR12, 0xa ;  /* 0x0000000c24137291 */ /* 0x000fe4000f8e50ff */
[----:B------:R-:W-:Y:S02]  /*2450*/  USEL UR13, UR9, UR13, !UP0 ;  /* 0x0000000d090d7287 */ /* 0x000fe4000c000000 */
[----:B------:R-:W-:Y:S02]  /*2460*/  UIADD3 UR12, UPT, UPT, -UR9, URZ, URZ ;  /* 0x000000ff090c7290 */ /* 0x000fe4000fffe1ff */
[----:B------:R-:W-:Y:S02]  /*2470*/  UIMAD.WIDE.U32 UR14, UR13, UR26, URZ ;  /* 0x0000001a0d0e72a5 */ /* 0x000fe4000f8e00ff */
[----:B------:R-:W-:Y:S02]  /*2480*/  UIMAD UR12, UR22, UR12, UR43 ;  /* 0x0000000c160c72a4 */ /* 0x000fe4000f8e022b */
[----:B------:R-:W-:Y:S02]  /*2490*/  UIADD3 UR30, UP0, UPT, UR50, 0x180, URZ ;  /* 0x00000180321e7890 */ /* 0x000fe4000ff1e0ff */
[----:B------:R-:W-:Y:S02]  /*24a0*/  UIADD3 UR8, UPT, UPT, UR8, 0x1e300, URZ ;  /* 0x0001e30008087890 */ /* 0x000fe4000fffe0ff */
[----:B------:R-:W-:Y:S02]  /*24b0*/  UIADD3.X UR31, UPT, UPT, URZ, UR51, URZ, UP0, !UPT ;  /* 0x00000033ff1f7290 */ /* 0x000fe400087fe4ff */
[----:B------:R-:W-:Y:S01]  /*24c0*/  UISETP.NE.AND UP0, UPT, UR18, UR46, UPT ;  /* 0x0000002e1200728c */ /* 0x000fe2000bf05270 */
[----:B------:R-:W-:Y:S01]  /*24d0*/  UMOV UR45, 0x10000000 ;  /* 0x10000000002d7882 */ /* 0x000fe20000000000 */
[----:B------:R-:W-:Y:S01]  /*24e0*/  UMOV UR14, UR15 ;  /* 0x0000000f000e7c82 */ /* 0x000fe20008000000 */
[----:B------:R-:W-:Y:S01]  /*24f0*/  UTMALDG.2D.2CTA [UR40], [UR32], desc[UR44] ;  /* 0x00002c28200075b4 */ /* 0x000fe20008209000 */
[----:B------:R-:W-:Y:S04]  /*2500*/  USHF.R.U32.HI UR11, URZ, UR25, UR14 ;  /* 0x00000019ff0b7299 */ /* 0x000fe8000801160e */
[----:B------:R-:W-:Y:S02]  /*2510*/  USEL UR14, UR13, UR11, !UP2 ;  /* 0x0000000b0d0e7287 */ /* 0x000fe4000d000000 */
[----:B------:R-:W-:Y:S02]  /*2520*/  UIADD3 UR11, UPT, UPT, -UR13, URZ, URZ ;  /* 0x000000ff0d0b7290 */ /* 0x000fe4000fffe1ff */
[----:B------:R-:W-:Y:S02]  /*2530*/  UIADD3 UR15, UPT, UPT, -UR14, URZ, URZ ;  /* 0x000000ff0e0f7290 */ /* 0x000fe4000fffe1ff */
[----:B------:R-:W-:Y:S02]  /*2540*/  UIMAD UR9, UR23, UR11, UR9 ;  /* 0x0000000b170972a4 */ /* 0x000fe4000f8e0209 */
[----:B------:R-:W-:Y:S02]  /*2550*/  UIMAD UR13, UR24, UR15, UR13 ;  /* 0x0000000f180d72a4 */ /* 0x000fe4000f8e020d */
[----:B------:R-:W-:Y:S02]  /*2560*/  UIMAD UR11, UR12, UR5, UR4 ;  /* 0x000000050c0b72a4 */ /* 0x000fe4000f8e0204 */
[----:B------:R-:W-:Y:S02]  /*2570*/  UIMAD UR12, UR9, UR16, UR6 ;  /* 0x00000010090c72a4 */ /* 0x000fe4000f8e0206 */
[----:B------:R-:W-:Y:S02]  /*2580*/  UIMAD UR13, UR13, UR17, UR7 ;  /* 0x000000110d0d72a4 */ /* 0x000fe4000f8e0207 */
[----:B------:R-:W-:Y:S01]  /*2590*/  UPRMT UR15, UR19, 0x5410, URZ ;  /* 0x00005410130f7896 */ /* 0x000fe200080000ff */
[----:B------:R-:W-:Y:S02]  /*25a0*/  UMOV UR9, UR41 ;  /* 0x0000002900097c82 */ /* 0x000fe40008000000 */
[----:B------:R-:W-:Y:S06]  /*25b0*/  UMOV UR19, UR46 ;  /* 0x0000002e00137c82 */ /* 0x000fec0008000000 */
[----:B------:R3:W-:Y:S02]  /*25c0*/  UTMALDG.5D.IM2COL.2CTA [UR8], [UR30], UR15, desc[UR44] ;  /* 0x00002c081e0073b4 */ /* 0x0007e4000826100f */
[----:B---3--:R-:W-:Y:S01]  /*25d0*/  UMOV UR14, UR34 ;  /* 0x00000022000e7c82 */ /* 0x008fe20008000000 */
[----:B-1----:R-:W-:Y:S05]  /*25e0*/  BRA.U UP0, `(.L_x_29) ;  /* 0xfffffff900ec7547 */ /* 0x002fea000b83ffff */
.L_x_23:
[----:B------:R-:W-:Y:S01]  /*25f0*/  ULEA UR4, UR34, UR35, 0x3 ;  /* 0x0000002322047291 */ /* 0x000fe2000f8e18ff */
[----:B------:R-:W-:Y:S01]  /*2600*/  MOV R0, UR29 ;  /* 0x0000001d00007c02 */ /* 0x000fe20008000f00 */
[----:B------:R-:W-:Y:S01]  /*2610*/  @!P1 SYNCS.ARRIVE.TRANS64.A1T0 RZ, [UR35+0x118], RZ ;  /* 0x000118ffffff99a7 */ /* 0x000fe20008100023 */
[----:B------:R-:W-:Y:S02]  /*2620*/  UISETP.GT.AND UP0, UPT, UR60, UR59, UPT ;  /* 0x0000003b3c00728c */ /* 0x000fe4000bf04270 */
[----:B------:R-:W-:-:S04]  /*2630*/  SHF.L.U32 R0, R0, 0x1f, RZ ;  /* 0x0000001f00007819 */ /* 0x000fc800000006ff */
[----:B--2-4-:R2:W4:Y:S03]  /*2640*/  SYNCS.PHASECHK.TRANS64.TRYWAIT P0, [UR4+0x68], R0 ;  /* 0x00006800ff0075a7 */ /* 0x0145260008001104 */
[----:B------:R-:W-:Y:S05]  /*2650*/  BRA.U !UP0, `(.L_x_30) ;  /* 0x0000000508647547 */ /* 0x000fea000b800000 */
[----:B------:R-:W1:Y:S01]  /*2660*/  LDCU.64 UR8, c[0x0][0x5c0] ;  /* 0x0000b800ff0877ac */ /* 0x000e620008000a00 */
[----:B------:R-:W1:Y:S01]  /*2670*/  LDCU.64 UR44, c[0x0][0x5f8] ;  /* 0x0000bf00ff2c77ac */ /* 0x000e620008000a00 */
[----:B------:R-:W3:Y:S01]  /*2680*/  LDCU UR11, c[0x0][0x5c8] ;  /* 0x0000b900ff0b77ac */ /* 0x000ee20008000800 */
[----:B------:R-:W3:Y:S01]  /*2690*/  LDCU UR37, c[0x0][0x600] ;  /* 0x0000c000ff2577ac */ /* 0x000ee20008000800 */
[----:B------:R-:W2:Y:S01]  /*26a0*/  LDCU UR23, c[0x0][0x5a8] ;  /* 0x0000b500ff1777ac */ /* 0x000ea20008000800 */
[----:B------:R-:W2:Y:S01]  /*26b0*/  LDCU UR22, c[0x0][0x59c] ;  /* 0x0000b380ff1677ac */ /* 0x000ea20008000800 */
[----:B-1----:R-:W-:Y:S01]  /*26c0*/  UIMAD UR38, UR49, UR9, UR45 ;  /* 0x00000009312672a4 */ /* 0x002fe2000f8e022d */
[----:B------:R-:W1:Y:S01]  /*26d0*/  LDCU UR18, c[0x0][0x590] ;  /* 0x0000b200ff1277ac */ /* 0x000e620008000800 */
[----:B------:R-:W1:Y:S01]  /*26e0*/  LDCU UR27, c[0x0][0x594] ;  /* 0x0000b280ff1b77ac */ /* 0x000e620008000800 */
[----:B------:R-:W1:Y:S01]  /*26f0*/  LDCU UR26, c[0x0][0x598] ;  /* 0x0000b300ff1a77ac */ /* 0x000e620008000800 */
[----:B------:R-:W1:Y:S01]  /*2700*/  LDCU UR25, c[0x0][0x5ac] ;  /* 0x0000b580ff1977ac */ /* 0x000e620008000800 */
[----:B------:R-:W1:Y:S01]  /*2710*/  LDCU UR24, c[0x0][0x5b0] ;  /* 0x0000b600ff1877ac */ /* 0x000e620008000800 */
[----:B------:R-:W1:Y:S01]  /*2720*/  LDCU UR5, c[0x0][0x5cc] ;  /* 0x0000b980ff0577ac */ /* 0x000e620008000800 */
[----:B------:R-:W1:Y:S01]  /*2730*/  LDCU UR4, c[0x0][0x5ec] ;  /* 0x0000bd80ff0477ac */ /* 0x000e620008000800 */
[----:B------:R-:W1:Y:S01]  /*2740*/  LDCU.64 UR20, c[0x0][0x5a0] ;  /* 0x0000b400ff1477ac */ /* 0x000e620008000a00 */
[----:B------:R-:W1:Y:S01]  /*2750*/  LDCU.64 UR16, c[0x0][0x5d0] ;  /* 0x0000ba00ff1077ac */ /* 0x000e620008000a00 */
[----:B------:R-:W1:Y:S01]  /*2760*/  LDCU.64 UR6, c[0x0][0x5f0] ;  /* 0x0000be00ff0677ac */ /* 0x000e620008000a00 */
[----:B------:R-:W-:-:S02]  /*2770*/  UIMAD UR44, UR54, UR8, UR44 ;  /* 0x00000008362c72a4 */ /* 0x000fc4000f8e022c */
[----:B------:R-:W-:Y:S02]  /*2780*/  UIADD3 UR45, UPT, UPT, UR61, UR19, URZ ;  /* 0x000000133d2d7290 */ /* 0x000fe4000fffe0ff */
[----:B---3--:R-:W-:Y:S01]  /*2790*/  UIMAD UR37, UR48, UR11, UR37 ;  /* 0x0000000b302572a4 */ /* 0x008fe2000f8e0225 */
[----:B--2---:R-:W-:-:S11]  /*27a0*/  UMOV UR14, UR34 ;  /* 0x00000022000e7c82 */ /* 0x004fd60008000000 */
.L_x_36:
[----:B---3--:R-:W-:Y:S01]  /*27b0*/  @!P3 MOV R3, 0x8000 ;  /* 0x000080000003b802 */ /* 0x008fe20000000f00 */
[----:B------:R-:W-:Y:S01]  /*27c0*/  ULEA UR11, UR14, UR35, 0x3 ;  /* 0x000000230e0b7291 */ /* 0x000fe2000f8e18ff */
[----:B--2-4-:R-:W-:Y:S11]  /*27d0*/  @P0 BRA `(.L_x_31) ;  /* 0x0000000000100947 */ /* 0x014ff60003800000 */
[----:B------:R-:W-:Y:S04]  /*27e0*/  MOV R4, UR29 ;  /* 0x0000001d00047c02 */ /* 0x000fe80008000f00 */
[----:B------:R-:W-:Y:S04]  /*27f0*/  SHF.L.U32 R4, R4, 0x1f, RZ ;  /* 0x0000001f04047819 */ /* 0x000fe800000006ff */
[----:B------:R-:W2:Y:S02]  /*2800*/  SYNCS.PHASECHK.TRANS64.TRYWAIT P0, [UR11+0x68], R4 ;  /* 0x00006804ff0075a7 */ /* 0x000ea4000800110b */
[----:B--2---:R-:W-:Y:S05]  /*2810*/  @!P0 BRA `(.L_x_32) ;  /* 0x0000007c00cc8947 */ /* 0x004fea0003800000 */
.L_x_31:
[----:B------:R3:W-:Y:S01]  /*2820*/  @!P3 SYNCS.ARRIVE.TRANS64 RZ, [UR11], R3 ;  /* 0x00000003ffffb9a7 */ /* 0x0007e2000800000b */
[----:B------:R-:W-:Y:S04]  /*2830*/  ULOP3.LUT UR8, UR47, 0x2, URZ, 0xfc, !UPT ;  /* 0x000000022f087892 */ /* 0x000fe8000f8efcff */
[----:B------:R-:W-:Y:S09]  /*2840*/  UISETP.NE.AND UP0, UPT, UR8, 0x2, UPT ;  /* 0x000000020800788c */ /* 0x000ff2000bf05270 */
[----:B------:R-:W-:Y:S05]  /*2850*/  BRA.U UP0, `(.L_x_33) ;  /* 0x0000000100047547 */ /* 0x000fea000b800000 */
[----:B-1----:R-:W-:Y:S05]  /*2860*/  BPT.TRAP 0x1 ;  /* 0x000000040000795c */ /* 0x002fea0000300000 */
.L_x_33:
[----:B------:R-:W-:Y:S04]  /*2870*/  BSSY.RECONVERGENT B0, `(.L_x_34) ;  /* 0x0000003000007945 */ /* 0x000fe80003800200 */
[----:B------:R-:W-:Y:S05]  /*2880*/  @P2 BRA `(.L_x_35) ;  /* 0x0000000000042947 */ /* 0x000fea0003800000 */
[----:B-1----:R-:W-:Y:S05]  /*2890*/  BPT.TRAP 0x1 ;  /* 0x000000040000795c */ /* 0x002fea0000300000 */
.L_x_35:
[----:B-1----:R-:W-:Y:S05]  /*28a0*/  BSYNC.RECONVERGENT B0 ;  /* 0x0000000000007941 */ /* 0x002fea0003800200 */
.L_x_34:
[----:B------:R-:W-:Y:S02]  /*28b0*/  UIADD3 UR8, UPT, UPT, UR14, 0x1, URZ ;  /* 0x000000010e087890 */ /* 0x000fe4000fffe0ff */
[----:B------:R-:W-:Y:S02]  /*28c0*/  USHF.L.U32 UR43, UR19, 0x6, URZ ;  /* 0x00000006132b7899 */ /* 0x000fe400080006ff */
[----:B------:R-:W-:Y:S02]  /*28d0*/  UISETP.NE.AND UP0, UPT, UR8, 0xd, UPT ;  /* 0x0000000d0800788c */ /* 0x000fe4000bf05270 */
[----:B------:R-:W-:Y:S02]  /*28e0*/  ULEA UR28, UR14, UR35, 0xd ;  /* 0x000000230e1c7291 */ /* 0x000fe4000f8e68ff */
[----:B------:R-:W-:Y:S02]  /*28f0*/  USEL UR9, URZ, 0x1, UP0 ;  /* 0x00000001ff097887 */ /* 0x000fe40008000000 */
[----:B------:R-:W-:Y:S02]  /*2900*/  USEL UR34, UR8, URZ, UP0 ;  /* 0x000000ff08227287 */ /* 0x000fe40008000000 */
[----:B------:R-:W-:Y:S02]  /*2910*/  ULOP3.LUT UR29, UR29, UR9, URZ, 0x3c, !UPT ;  /* 0x000000091d1d7292 */ /* 0x000fe4000f8e3cff */
[----:B------:R-:W-:Y:S02]  /*2920*/  ULEA UR8, UR34, UR35, 0x3 ;  /* 0x0000002322087291 */ /* 0x000fe4000f8e18ff */
[----:B------:R-:W-:Y:S02]  /*2930*/  UISETP.NE.AND UP0, UPT, UR18, 0x1, UPT ;  /* 0x000000011200788c */ /* 0x000fe4000bf05270 */
[----:B------:R-:W-:Y:S01]  /*2940*/  ULOP3.LUT UR41, UR11, 0xfefffff8, URZ, 0xc0, !UPT ;  /* 0xfefffff80b297892 */ /* 0x000fe2000f8ec0ff */
[----:B--2---:R-:W-:Y:S01]  /*2950*/  MOV R0, UR29 ;  /* 0x0000001d00007c02 */ /* 0x004fe20008000f00 */
[----:B------:R-:W-:Y:S02]  /*2960*/  UISETP.NE.AND UP2, UPT, UR23, 0x1, UPT ;  /* 0x000000011700788c */ /* 0x000fe4000bf45270 */
[----:B------:R-:W-:Y:S01]  /*2970*/  UIADD3 UR32, UP1, UPT, UR50, 0x80, URZ ;  /* 0x0000008032207890 */ /* 0x000fe2000ff3e0ff */
[----:B------:R-:W-:Y:S01]  /*2980*/  SHF.L.U32 R0, R0, 0x1f, RZ ;  /* 0x0000001f00007819 */ /* 0x000fe200000006ff */
[----:B------:R-:W-:Y:S02]  /*2990*/  UIADD3 UR40, UPT, UPT, UR28, 0x4300, URZ ;  /* 0x000043001c287890 */ /* 0x000fe4000fffe0ff */
[----:B------:R-:W-:Y:S01]  /*29a0*/  UIADD3.X UR33, UPT, UPT, URZ, UR51, URZ, UP1, !UPT ;  /* 0x00000033ff217290 */ /* 0x000fe20008ffe4ff */
[----:B------:R1:W2:Y:S01]  /*29b0*/  SYNCS.PHASECHK.TRANS64.TRYWAIT P0, [UR8+0x68], R0 ;  /* 0x00006800ff0075a7 */ /* 0x0002a20008001108 */
[----:B------:R-:W-:Y:S02]  /*29c0*/  UIMAD.WIDE.U32 UR8, UR43, UR27, URZ ;  /* 0x0000001b2b0872a5 */ /* 0x000fe4000f8e00ff */
[----:B------:R-:W-:Y:S02]  /*29d0*/  UIADD3 UR19, UPT, UPT, UR19, 0x1, URZ ;  /* 0x0000000113137890 */ /* 0x000fe4000fffe0ff */
[----:B------:R-:W-:Y:S01]  /*29e0*/  USHF.R.U32.HI UR9, URZ, UR26, UR9 ;  /* 0x0000001aff097299 */ /* 0x000fe20008011609 */
[----:B------:R-:W-:Y:S01]  /*29f0*/  UMOV UR48, 0x0 ;  /* 0x0000000000307882 */ /* 0x000fe20000000000 */
[----:B------:R-:W-:Y:S02]  /*2a00*/  UMOV UR49, 0x10000000 ;  /* 0x1000000000317882 */ /* 0x000fe40000000000 */
[----:B------:R-:W-:Y:S01]  /*2a10*/  USEL UR9, UR43, UR9, !UP0 ;  /* 0x000000092b097287 */ /* 0x000fe2000c000000 */
[----:B------:R-:W-:Y:S01]  /*2a20*/  UTMALDG.2D.2CTA [UR40], [UR32], desc[UR48] ;  /* 0x00003028200075b4 */ /* 0x000fe20008209000 */
        /* <DEDUP_REMOVED lines=9> */
[----:B------:R-:W-:Y:S03]  /*2ac0*/  UIADD3 UR30, UP0, UPT, UR50, 0x180, URZ ;  /* 0x00000180321e7890 */ /* 0x000fe6000ff1e0ff */
[----:B------:R-:W-:Y:S01]  /*2ad0*/  UMOV UR8, UR15 ;  /* 0x0000000f00087c82 */ /* 0x000fe20008000000 */
[----:B------:R-:W-:Y:S02]  /*2ae0*/  UIADD3.X UR31, UPT, UPT, URZ, UR51, URZ, UP0, !UPT ;  /* 0x00000033ff1f7290 */ /* 0x000fe400087fe4ff */
[----:B------:R-:W-:Y:S02]  /*2af0*/  USHF.R.U32.HI UR11, URZ, UR24, UR8 ;  /* 0x00000018ff0b7299 */ /* 0x000fe40008011608 */
[----:B------:R-:W-:Y:S02]  /*2b00*/  UIADD3 UR8, UPT, UPT, UR28, 0x1e300, URZ ;  /* 0x0001e3001c087890 */ /* 0x000fe4000fffe0ff */
        /* <DEDUP_REMOVED lines=9> */
[----:B------:R-:W-:Y:S01]  /*2ba0*/  UMOV UR9, UR41 ;  /* 0x0000002900097c82 */ /* 0x000fe20008000000 */
[----:B------:R-:W-:Y:S07]  /*2bb0*/  UISETP.NE.AND UP0, UPT, UR19, UR45, UPT ;  /* 0x0000002d1300728c */ /* 0x000fee000bf05270 */
[----:B------:R4:W-:Y:S02]  /*2bc0*/  UTMALDG.5D.IM2COL.2CTA [UR8], [UR30], UR15, desc[UR48] ;  /* 0x000030081e0073b4 */ /* 0x0009e4000826100f */
[----:B----4-:R-:W-:Y:S01]  /*2bd0*/  UMOV UR14, UR34 ;  /* 0x00000022000e7c82 */ /* 0x010fe20008000000 */
[----:B-1----:R-:W-:Y:S05]  /*2be0*/  BRA.U UP0, `(.L_x_36) ;  /* 0xfffffff900f07547 */ /* 0x002fea000b83ffff */
.L_x_30:
[----:B---3--:R-:W-:Y:S01]  /*2bf0*/  SHF.L.U32 R3, R2, 0x1f, RZ ;  /* 0x0000001f02037819 */ /* 0x008fe200000006ff */
[----:B------:R-:W-:-:S03]  /*2c00*/  NOP ;  /* 0x0000000000007918 */ /* 0x000fc60000000000 */
[----:B--2-4-:R-:W2:Y:S02]  /*2c10*/  SYNCS.PHASECHK.TRANS64.TRYWAIT P0, [UR35+0x120], R3 ;  /* 0x00012003ff0075a7 */ /* 0x014ea40008001123 */
[----:B--2---:R-:W-:Y:S05]  /*2c20*/  @!P0 BRA `(.L_x_37) ;  /* 0x0000007800e08947 */ /* 0x004fea0003800000 */
.L_x_155:
[----:B------:R-:W3:Y:S01]  /*2c30*/  LDS.128 R4, [UR35+0x160] ;  /* 0x00016023ff047984 */ /* 0x000ee20008000c00 */
[----:B------:R-:W-:Y:S02]  /*2c40*/  UIADD3 UR4, UPT, UPT, UR35, 0x128, URZ ;  /* 0x0000012823047890 */ /* 0x000fe4000fffe0ff */
[----:B------:R-:W-:Y:S01]  /*2c50*/  UISETP.GE.AND UP0, UPT, UR39, 0x1, UPT ;  /* 0x000000012700788c */ /* 0x000fe2000bf06270 */
[----:B------:R-:W-:Y:S01]  /*2c60*/  @!PT LDS RZ, [RZ] ;  /* 0x00000000fffff984 */ /* 0x000fe20000000800 */
[----:B------:R-:W-:Y:S01]  /*2c70*/  @!PT LDS RZ, [RZ] ;  /* 0x00000000fffff984 */ /* 0x000fe20000000800 */
[----:B------:R-:W-:Y:S01]  /*2c80*/  @!PT LDS RZ, [RZ] ;  /* 0x00000000fffff984 */ /* 0x000fe20000000800 */
[----:B------:R-:W-:Y:S01]  /*2c90*/  @!PT LDS RZ, [RZ] ;  /* 0x00000000fffff984 */ /* 0x000fe20000000800 */
[----:B------:R4:W-:Y:S06]  /*2ca0*/  MEMBAR.ALL.CTA ;  /* 0x0000000000007992 */ /* 0x0009ec0000008000 */
[----:B----4-:R-:W4:Y:S01]  /*2cb0*/  FENCE.VIEW.ASYNC.S ;  /* 0x00000000000073c6 */ /* 0x010f220000000000 */
[----:B------:R-:W-:-:S09]  /*2cc0*/  UPRMT UR4, URZ, 0x654, UR4 ;  /* 0x00000654ff047896 */ /* 0x000fd20008000004 */
[----:B----4-:R-:W-:Y:S01]  /*2cd0*/  SYNCS.ARRIVE.TRANS64.RED.A1T0 RZ, [UR4], RZ ;  /* 0x000000ffffff79a7 */ /* 0x010fe20008100404 */
[----:B---3--:R-:W-:-:S13]  /*2ce0*/  LOP3.LUT P0, RZ, R6, 0x1, RZ, 0xc0, !PT ;  /* 0x0000000106ff7812 */ /* 0x008fda000780c0ff */
[----:B------:R-:W-:Y:S01]  /*2cf0*/  VOTEU.ANY UP1, P0 ;  /* 0x0000000000ff7886 */ /* 0x000fe20000020100 */
[----:B------:R-:W-:-:S13]  /*2d00*/  PLOP3.LUT P0, PT, PT, PT, UP1, 0x80, 0x8 ;  /* 0x000000000008781c */ /* 0x000fda0003f0f018 */
[----:B--2---:R-:W-:Y:S02]  /*2d10*/  @P0 MOV R0, R4 ;  /* 0x0000000400000202 */ /* 0x004fe40000000f00 */
[----:B------:R-:W-:Y:S02]  /*2d20*/  @P0 LOP3.LUT R4, R5, 0xffff, RZ, 0xc0, !PT ;  /* 0x0000ffff05040812 */ /* 0x000fe400078ec0ff */
[----:B------:R-:W-:Y:S02]  /*2d30*/  @P0 R2UR UR6, R0 ;  /* 0x00000000000602ca */ /* 0x000fe400000e0000 */
[----:B------:R-:W-:-:S11]  /*2d40*/  @P0 R2UR UR5, R4 ;  /* 0x00000000040502ca */ /* 0x000fd600000e0000 */
[----:B------:R-:W-:Y:S02]  /*2d50*/  @UP1 UMOV UR53, UR6 ;  /* 0x0000000600351c82 */ /* 0x000fe40008000000 */
[----:B-1----:R-:W-:Y:S01]  /*2d60*/  @UP1 UMOV UR52, UR5 ;  /* 0x0000000500341c82 */ /* 0x002fe20008000000 */
[----:B------:R-:W-:Y:S05]  /*2d70*/  BRA.U !UP0, `(.L_x_38) ;  /* 0x0000000108d47547 */ /* 0x000fea000b800000 */
[----:B------:R-:W1:Y:S01]  /*2d80*/  LDCU.128 UR16, c[0x0][0xc10] ;  /* 0x00018200ff1077ac */ /* 0x000e620008000c00 */
[----:B------:R-:W2:Y:S01]  /*2d90*/  LDCU UR20, c[0x0][0xc20] ;  /* 0x00018400ff1477ac */ /* 0x000ea20008000800 */
[----:B------:R-:W3:Y:S01]  /*2da0*/  LDCU UR13, c[0x0][0xc0c] ;  /* 0x00018180ff0d77ac */ /* 0x000ee20008000800 */
[----:B------:R-:W4:Y:S01]  /*2db0*/  LDCU.64 UR14, c[0x0][0xc28] ;  /* 0x00018500ff0e77ac */ /* 0x000f220008000a00 */
[----:B------:R-:W-:Y:S02]  /*2dc0*/  UISETP.NE.AND UP3, UPT, UR39, 0x1, UPT ;  /* 0x000000012700788c */ /* 0x000fe4000bf65270 */
[----:B-1----:R-:W-:Y:S02]  /*2dd0*/  UIMAD.WIDE.U32 UR4, UR56, UR19, URZ ;  /* 0x00000013380472a5 */ /* 0x002fe4000f8e00ff */
[----:B------:R-:W-:Y:S02]  /*2de0*/  UIMAD.WIDE.U32 UR6, UR58, UR16, URZ ;  /* 0x000000103a0672a5 */ /* 0x000fe4000f8e00ff */
[----:B------:R-:W-:-:S02]  /*2df0*/  UISETP.NE.AND UP0, UPT, UR18, 0x1, UPT ;  /* 0x000000011200788c */ /* 0x000fc4000bf05270 */
[----:B------:R-:W-:Y:S01]  /*2e00*/  UIMAD.WIDE.U32 UR10, UR52, UR19, URZ ;  /* 0x00000013340a72a5 */ /* 0x000fe2000f8e00ff */
[----:B------:R-:W-:Y:S01]  /*2e10*/  UMOV UR4, UR5 ;  /* 0x0000000500047c82 */ /* 0x000fe20008000000 */
[----:B---3--:R-:W-:Y:S02]  /*2e20*/  UISETP.NE.AND UP2, UPT, UR13, 0x1, UPT ;  /* 0x000000010d00788c */ /* 0x008fe4000bf45270 */
[----:B--2---:R-:W-:Y:S02]  /*2e30*/  USHF.R.U32.HI UR5, URZ, UR20, UR4 ;  /* 0x00000014ff057299 */ /* 0x004fe40008011604 */
[----:B------:R-:W-:Y:S01]  /*2e40*/  UIMAD.WIDE.U32 UR8, UR53, UR16, URZ ;  /* 0x00000010350872a5 */ /* 0x000fe2000f8e00ff */
[----:B------:R-:W-:Y:S01]  /*2e50*/  UMOV UR4, UR7 ;  /* 0x0000000700047c82 */ /* 0x000fe20008000000 */
[----:B------:R-:W-:Y:S02]  /*2e60*/  USEL UR5, UR56, UR5, !UP0 ;  /* 0x0000000538057287 */ /* 0x000fe4000c000000 */
[----:B------:R-:W-:-:S02]  /*2e70*/  USHF.R.U32.HI UR4, URZ, UR17, UR4 ;  /* 0x00000011ff047299 */ /* 0x000fc40008011604 */
[----:B----4-:R-:W-:Y:S02]  /*2e80*/  UIMAD.WIDE.U32 UR6, UR5, UR14, URZ ;  /* 0x0000000e050672a5 */ /* 0x010fe4000f8e00ff */
[----:B------:R-:W-:Y:S01]  /*2e90*/  USEL UR12, UR58, UR4, !UP2 ;  /* 0x000000043a0c7287 */ /* 0x000fe2000d000000 */
[----:B------:R-:W-:Y:S02]  /*2ea0*/  UMOV UR8, UR9 ;  /* 0x0000000900087c82 */ /* 0x000fe40008000000 */
[----:B------:R-:W-:Y:S01]  /*2eb0*/  UMOV UR4, UR11 ;  /* 0x0000000b00047c82 */ /* 0x000fe20008000000 */
[----:B------:R-:W-:Y:S01]  /*2ec0*/  UIMAD.WIDE.U32 UR10, UR12, UR14, URZ ;  /* 0x0000000e0c0a72a5 */ /* 0x000fe2000f8e00ff */
[----:B------:R-:W-:Y:S01]  /*2ed0*/  UMOV UR6, UR7 ;  /* 0x0000000700067c82 */ /* 0x000fe20008000000 */
[----:B------:R-:W-:Y:S02]  /*2ee0*/  USHF.R.U32.HI UR4, URZ, UR20, UR4 ;  /* 0x00000014ff047299 */ /* 0x000fe40008011604 */
[----:B------:R-:W-:-:S02]  /*2ef0*/  @UP3 USHF.R.U32.HI UR5, URZ, UR15, UR6 ;  /* 0x0000000fff053299 */ /* 0x000fc40008011606 */
[----:B------:R-:W-:Y:S01]  /*2f00*/  USHF.R.U32.HI UR17, URZ, UR17, UR8 ;  /* 0x00000011ff117299 */ /* 0x000fe20008011608 */
[----:B------:R-:W-:Y:S01]  /*2f10*/  UMOV UR6, UR11 ;  /* 0x0000000b00067c82 */ /* 0x000fe20008000000 */
[----:B------:R-:W-:Y:S02]  /*2f20*/  USEL UR4, UR52, UR4, !UP0 ;  /* 0x0000000434047287 */ /* 0x000fe4000c000000 */
[----:B------:R-:W-:Y:S02]  /*2f30*/  @UP3 USHF.R.U32.HI UR12, URZ, UR15, UR6 ;  /* 0x0000000fff0c3299 */ /* 0x000fe40008011606 */
[----:B------:R-:W-:Y:S02]  /*2f40*/  UIMAD UR6, UR39, UR5, URZ ;  /* 0x00000005270672a4 */ /* 0x000fe4000f8e02ff */
[----:B------:R-:W-:Y:S02]  /*2f50*/  USEL UR5, UR53, UR17, !UP2 ;  /* 0x0000001135057287 */ /* 0x000fe4000d000000 */
[----:B------:R-:W-:-:S02]  /*2f60*/  UIMAD UR8, UR39, UR12, URZ ;  /* 0x0000000c270872a4 */ /* 0x000fc4000f8e02ff */
[----:B------:R-:W-:Y:S02]  /*2f70*/  UISETP.GE.AND UP0, UPT, UR4, UR6, UPT ;  /* 0x000000060400728c */ /* 0x000fe4000bf06270 */
[----:B------:R-:W-:Y:S02]  /*2f80*/  UIMAD.WIDE.U32 UR6, UR4, UR14, URZ ;  /* 0x0000000e040672a5 */ /* 0x000fe4000f8e00ff */
[----:B------:R-:W-:Y:S02]  /*2f90*/  UISETP.GE.OR UP0, UPT, UR5, UR8, UP0 ;  /* 0x000000080500728c */ /* 0x000fe40008706670 */
[----:B------:R-:W-:Y:S02]  /*2fa0*/  UIMAD.WIDE.U32 UR8, UR5, UR14, URZ ;  /* 0x0000000e050872a5 */ /* 0x000fe4000f8e00ff */
[----:B------:R-:W-:Y:S01]  /*2fb0*/  UIADD3 UR10, UPT, UPT, -UR4, URZ, URZ ;  /* 0x000000ff040a7290 */ /* 0x000fe2000fffe1ff */
[----:B------:R-:W-:Y:S02]  /*2fc0*/  UMOV UR6, UR7 ;  /* 0x0000000700067c82 */ /* 0x000fe40008000000 */
[----:B------:R-:W-:-:S02]  /*2fd0*/  USHF.R.U32.HI UR6, URZ, UR15, UR6 ;  /* 0x0000000fff067299 */ /* 0x000fc40008011606 */
[----:B------:R-:W-:Y:S02]  /*2fe0*/  UIMAD UR10, UR18, UR10, UR52 ;  /* 0x0000000a120a72a4 */ /* 0x000fe4000f8e0234 */
[----:B------:R-:W-:Y:S01]  /*2ff0*/  USEL UR6, UR4, UR6, !UP3 ;  /* 0x0000000604067287 */ /* 0x000fe2000d800000 */
[----:B------:R-:W-:Y:S01]  /*3000*/  @!UP0 UMOV UR7, UR9 ;  /* 0x0000000900078c82 */ /* 0x000fe20008000000 */
[----:B------:R-:W-:Y:S02]  /*3010*/  UIADD3 UR9, UPT, UPT, -UR5, URZ, URZ ;  /* 0x000000ff05097290 */ /* 0x000fe4000fffe1ff */
[----:B------:R-:W-:Y:S02]  /*3020*/  @!UP0 USHF.R.U32.HI UR7, URZ, UR15, UR7 ;  /* 0x0000000fff078299 */ /* 0x000fe40008011607 */
[----:B------:R-:W-:Y:S02]  /*3030*/  UIADD3 UR8, UPT, UPT, -UR6, URZ, URZ ;  /* 0x000000ff06087290 */ /* 0x000fe4000fffe1ff */
[----:B------:R-:W-:-:S02]  /*3040*/  @!UP0 USEL UR7, UR5, UR7, !UP3 ;  /* 0x0000000705078287 */ /* 0x000fc4000d800000 */
[----:B------:R-:W-:Y:S02]  /*3050*/  UIMAD UR8, UR39, UR8, UR4 ;  /* 0x00000008270872a4 */ /* 0x000fe4000f8e0204 */
[----:B------:R-:W-:Y:S02]  /*3060*/  @!UP0 UIADD3 UR6, UPT, UPT, UR6, -UR7, URZ ;  /* 0x8000000706068290 */ /* 0x000fe4000fffe0ff */
[----:B------:R-:W-:Y:S02]  /*3070*/  @!UP0 UIMAD UR7, UR8, UR12, UR7 ;  /* 0x0000000c080782a4 */ /* 0x000fe4000f8e0207 */
[----:B------:R-:W-:Y:S02]  /*3080*/  @!UP0 UIMAD UR4, UR39, UR6, UR5 ;  /* 0x00000006270482a4 */ /* 0x000fe4000f8e0205 */
[----:B------:R-:W-:Y:S02]  /*3090*/  UIMAD UR6, UR13, UR9, UR53 ;  /* 0x000000090d0672a4 */ /* 0x000fe4000f8e0235 */
[----:B------:R-:W-:Y:S01]  /*30a0*/  UIMAD UR52, UR4, UR18, UR10 ;  /* 0x00000012043472a4 */ /* 0x000fe2000f8e020a */
[----:B------:R-:W-:-:S02]  /*30b0*/  @!UP0 UMOV UR5, UR7 ;  /* 0x0000000700058c82 */ /* 0x000fc40008000000 */
[----:B------:R-:W-:-:S12]  /*30c0*/  UIMAD UR53, UR5, UR13, UR6 ;  /* 0x0000000d053572a4 */ /* 0x000fd8000f8e0206 */
.L_x_38:
[----:B------:R-:W1:Y:S02]  /*30d0*/  LDCU UR4, c[0x0][0xc30] ;  /* 0x00018600ff0477ac */ /* 0x000e640008000800 */
[----:B-1----:R-:W-:-:S09]  /*30e0*/  UISETP.NE.AND UP0, UPT, UR4, 0x1, UPT ;  /* 0x000000010400788c */ /* 0x002fd2000bf05270 */
[----:B------:R-:W-:Y:S05]  /*30f0*/  BRA.U UP0, `(.L_x_39) ;  /* 0x0000000100447547 */ /* 0x000fea000b800000 */
[----:B------:R-:W1:Y:S01]  /*3100*/  LDCU.128 UR8, c[0x0][0xc10] ;  /* 0x00018200ff0877ac */ /* 0x000e620008000c00 */
[----:B------:R-:W2:Y:S01]  /*3110*/  LDCU UR12, c[0x0][0xc0c] ;  /* 0x00018180ff0c77ac */ /* 0x000ea20008000800 */
[----:B------:R-:W3:Y:S01]  /*3120*/  LDCU UR13, c[0x0][0xc20] ;  /* 0x00018400ff0d77ac */ /* 0x000ee20008000800 */
[----:B-1----:R-:W-:Y:S02]  /*3130*/  UIMAD.WIDE.U32 UR6, UR53, UR8, URZ ;  /* 0x00000008350672a5 */ /* 0x002fe4000f8e00ff */
[----:B------:R-:W-:Y:S02]  /*3140*/  UIMAD.WIDE.U32 UR4, UR52, UR11, URZ ;  /* 0x0000000b340472a5 */ /* 0x000fe4000f8e00ff */
[----:B--2---:R-:W-:Y:S02]  /*3150*/  UISETP.NE.AND UP2, UPT, UR12, 0x1, UPT ;  /* 0x000000010c00788c */ /* 0x004fe4000bf45270 */
[----:B------:R-:W-:Y:S01]  /*3160*/  UISETP.NE.AND UP0, UPT, UR10, 0x1, UPT ;  /* 0x000000010a00788c */ /* 0x000fe2000bf05270 */
[----:B------:R-:W-:-:S02]  /*3170*/  UMOV UR6, UR7 ;  /* 0x0000000700067c82 */ /* 0x000fc40008000000 */
[----:B------:R-:W-:Y:S01]  /*3180*/  UMOV UR4, UR5 ;  /* 0x0000000500047c82 */ /* 0x000fe20008000000 */
[----:B------:R-:W-:Y:S02]  /*3190*/  USHF.R.U32.HI UR6, URZ, UR9, UR6 ;  /* 0x00000009ff067299 */ /* 0x000fe40008011606 */
[----:B---3--:R-:W-:Y:S02]  /*31a0*/  USHF.R.U32.HI UR4, URZ, UR13, UR4 ;  /* 0x0000000dff047299 */ /* 0x008fe40008011604 */
[----:B------:R-:W-:Y:S02]  /*31b0*/  USEL UR5, UR53, UR6, !UP2 ;  /* 0x0000000635057287 */ /* 0x000fe4000d000000 */
[----:B------:R-:W-:-:S04]  /*31c0*/  USEL UR4, UR52, UR4, !UP0 ;  /* 0x0000000434047287 */ /* 0x000fc8000c000000 */
[----:B------:R-:W-:Y:S02]  /*31d0*/  UIADD3 UR6, UPT, UPT, UR5, -UR4, URZ ;  /* 0x8000000405067290 */ /* 0x000fe4000fffe0ff */
[----:B------:R-:W-:Y:S02]  /*31e0*/  UIADD3 UR4, UPT, UPT, -UR5, UR4, URZ ;  /* 0x0000000405047290 */ /* 0x000fe4000fffe1ff */
[----:B------:R-:W-:Y:S02]  /*31f0*/  UIMAD UR52, UR6, UR10, UR52 ;  /* 0x0000000a063472a4 */ /* 0x000fe4000f8e0234 */
[----:B------:R-:W-:-:S12]  /*3200*/  UIMAD UR53, UR4, UR12, UR53 ;  /* 0x0000000c043572a4 */ /* 0x000fd8000f8e0235 */
.L_x_39:
[----:B------:R-:W-:Y:S02]  /*3210*/  R2UR UR5, R52 ;  /* 0x00000000340572ca */ /* 0x000fe400000e0000 */
[----:B------:R-:W-:Y:S02]  /*3220*/  R2UR UR4, R51 ;  /* 0x00000000330472ca */ /* 0x000fe400000e0000 */
[----:B------:R-:W-:Y:S02]  /*3230*/  PLOP3.LUT P1, PT, PT, PT, PT, 0x80, 0x8 ;  /* 0x000000000008781c */ /* 0x000fe40003f2f070 */
[----:B------:R-:W-:-:S07]  /*3240*/  LOP3.LUT R2, R2, 0x1, RZ, 0x3c, !PT ;  /* 0x0000000102027812 */ /* 0x000fce00078e3cff */
[----:B------:R-:W-:Y:S02]  /*3250*/  UIADD3 UR20, UPT, UPT, UR53, UR5, URZ ;  /* 0x0000000535147290 */ /* 0x000fe4000fffe0ff */
[----:B------:R-:W-:Y:S01]  /*3260*/  UIADD3 UR18, UPT, UPT, UR52, UR4, URZ ;  /* 0x0000000434127290 */ /* 0x000fe2000fffe0ff */
[----:B------:R-:W-:Y:S11]  /*3270*/  BRA.U UP1, `(.L_x_40) ;  /* 0xffffffe501a07547 */ /* 0x000ff6000b83ffff */
[----:B------:R-:W-:Y:S01]  /*3280*/  UIADD3 UR35, UPT, UPT, UR35, 0x68, URZ ;  /* 0x0000006823237890 */ /* 0x000fe2000fffe0ff */
[----:B------:R-:W-:-:S03]  /*3290*/  MOV R2, UR29 ;  /* 0x0000001d00027c02 */ /* 0x000fc60008000f00 */
[----:B------:R-:W-:Y:S01]  /*32a0*/  ULEA UR4, UR34, UR35, 0x3 ;  /* 0x0000002322047291 */ /* 0x000fe2000f8e18ff */
[----:B------:R-:W-:-:S08]  /*32b0*/  SHF.L.U32 R2, R2, 0x1f, RZ ;  /* 0x0000001f02027819 */ /* 0x000fd000000006ff */
[----:B------:R-:W1:Y:S02]  /*32c0*/  SYNCS.PHASECHK.TRANS64.TRYWAIT P0, [UR4], R2 ;  /* 0x00000002ff0075a7 */ /* 0x000e640008001104 */
[----:B-1----:R-:W-:Y:S05]  /*32d0*/  @!P0 BRA `(.L_x_41) ;  /* 0x00000074004c8947 */ /* 0x002fea0003800000 */
.L_x_157:
[----:B------:R-:W-:-:S04]  /*32e0*/  UIADD3 UR4, UPT, UPT, UR34, 0x1, URZ ;  /* 0x0000000122047890 */ /* 0x000fc8000fffe0ff */
[----:B------:R-:W-:-:S04]  /*32f0*/  UISETP.NE.AND UP0, UPT, UR4, 0xd, UPT ;  /* 0x0000000d0400788c */ /* 0x000fc8000bf05270 */
[----:B------:R-:W-:Y:S02]  /*3300*/  USEL UR5, URZ, 0x1, UP0 ;  /* 0x00000001ff057887 */ /* 0x000fe40008000000 */
[----:B------:R-:W-:Y:S02]  /*3310*/  USEL UR4, UR4, URZ, UP0 ;  /* 0x000000ff04047287 */ /* 0x000fe40008000000 */
[----:B------:R-:W-:Y:S02]  /*3320*/  ULOP3.LUT UR6, UR29, UR5, URZ, 0x3c, !UPT ;  /* 0x000000051d067292 */ /* 0x000fe4000f8e3cff */
[----:B------:R-:W-:-:S04]  /*3330*/  ULEA UR5, UR4, UR35, 0x3 ;  /* 0x0000002304057291 */ /* 0x000fc8000f8e18ff */
[----:B-1----:R-:W-:-:S04]  /*3340*/  MOV R2, UR6 ;  /* 0x0000000600027c02 */ /* 0x002fc80008000f00 */
[----:B------:R-:W-:-:S04]  /*3350*/  SHF.L.U32 R2, R2, 0x1f, RZ ;  /* 0x0000001f02027819 */ /* 0x000fc800000006ff */
[----:B------:R-:W1:Y:S02]  /*3360*/  SYNCS.PHASECHK.TRANS64.TRYWAIT P0, [UR5], R2 ;  /* 0x00000002ff0075a7 */ /* 0x000e640008001105 */
[----:B-1----:R-:W-:Y:S05]  /*3370*/  @!P0 BRA `(.L_x_42) ;  /* 0x00000074003c8947 */ /* 0x002fea0003800000 */
.L_x_159:
        /* <DEDUP_REMOVED lines=10> */
.L_x_161:
        /* <DEDUP_REMOVED lines=10> */
.L_x_163:
        /* <DEDUP_REMOVED lines=10> */
.L_x_165:
        /* <DEDUP_REMOVED lines=10> */
.L_x_167:
        /* <DEDUP_REMOVED lines=10> */
.L_x_169:
        /* <DEDUP_REMOVED lines=10> */
.L_x_171:
        /* <DEDUP_REMOVED lines=10> */
.L_x_173:
        /* <DEDUP_REMOVED lines=10> */
.L_x_175:
        /* <DEDUP_REMOVED lines=10> */
.L_x_177:
        /* <DEDUP_REMOVED lines=10> */
.L_x_179:
[----:B------:R-:W-:-:S04]  /*39c0*/  UIADD3 UR4, UPT, UPT, UR4, 0x1, URZ ;  /* 0x0000000104047890 */ /* 0x000fc8000fffe0ff */
[----:B------:R-:W-:-:S04]  /*39d0*/  UISETP.NE.AND UP0, UPT, UR4, 0xd, UPT ;  /* 0x0000000d0400788c */ /* 0x000fc8000bf05270 */
[----:B------:R-:W-:Y:S02]  /*39e0*/  USEL UR5, URZ, 0x1, UP0 ;  /* 0x00000001ff057887 */ /* 0x000fe40008000000 */
[----:B------:R-:W-:Y:S02]  /*39f0*/  USEL UR4, UR4, URZ, UP0 ;  /* 0x000000ff04047287 */ /* 0x000fe40008000000 */
[----:B------:R-:W-:Y:S02]  /*3a00*/  ULOP3.LUT UR5, UR6, UR5, URZ, 0x3c, !UPT ;  /* 0x0000000506057292 */ /* 0x000fe4000f8e3cff */
[----:B------:R-:W-:-:S04]  /*3a10*/  ULEA UR4, UR4, UR35, 0x3 ;  /* 0x0000002304047291 */ /* 0x000fc8000f8e18ff */
[----:B-1----:R-:W-:Y:S02]  /*3a20*/  IMAD.U32 R2, RZ, RZ, UR5 ;  /* 0x00000005ff027e24 */ /* 0x002fe4000f8e00ff */
[----:B------:R-:W-:-:S03]  /*3a30*/  MOV R0, UR4 ;  /* 0x0000000400007c02 */ /* 0x000fc60008000f00 */
[----:B------:R-:W-:-:S07]  /*3a40*/  SHF.L.U32 R2, R2, 0x1f, RZ ;  /* 0x0000001f02027819 */ /* 0x000fce00000006ff */
.L_x_53:
[----:B-1----:R1:W2:Y:S02]  /*3a50*/  SYNCS.PHASECHK.TRANS64.TRYWAIT P0, [R0+URZ], R2 ;  /* 0x00000002000075a7 */ /* 0x0022a400080011ff */
[----:B--2---:R-:W-:Y:S05]  /*3a60*/  @!P0 NANOSLEEP.SYNCS 0x989680 ;  /* 0x009896800000895d */ /* 0x004fea0003900000 */
[----:B------:R-:W2:Y:S02]  /*3a70*/  @!P0 SYNCS.PHASECHK.TRANS64 P0, [R0+URZ], R2 ;  /* 0x00000002000085a7 */ /* 0x000ea400080010ff */
[----:B--2---:R-:W-:Y:S05]  /*3a80*/  @P0 EXIT ;  /* 0x000000000000094d */ /* 0x004fea0003800000 */
[----:B------:R-:W-:Y:S05]  /*3a90*/  BRA `(.L_x_53) ;  /* 0xfffffffc00ec7947 */ /* 0x000fea000383ffff */
.L_x_22:
[----:B------:R-:W2:Y:S02]  /*3aa0*/  S2UR UR4, SR_CgaCtaId ;  /* 0x00000000000479c3 */ /* 0x000ea40000008800 */
[----:B--2---:R-:W-:-:S04]  /*3ab0*/  UISETP.NE.AND UP0, UPT, UR4, URZ, UPT ;  /* 0x000000ff0400728c */ /* 0x004fc8000bf05270 */
[----:B------:R-:W-:-:S09]  /*3ac0*/  UISETP.NE.OR UP0, UPT, UR19, 0x1, UP0 ;  /* 0x000000011300788c */ /* 0x000fd20008705670 */
[----:B------:R-:W-:Y:S05]  /*3ad0*/  BRA.U UP0, `(.L_x_54) ;  /* 0x0000000100b47547 */ /* 0x000fea000b800000 */
[----:B------:R-:W2:Y:S01]  /*3ae0*/  S2UR UR5, SR_CgaCtaId ;  /* 0x00000000000579c3 */ /* 0x000ea20000008800 */
[----:B------:R-:W-:Y:S01]  /*3af0*/  UMOV UR4, 0x400 ;  /* 0x0000040000047882 */ /* 0x000fe20000000000 */
[----:B------:R-:W-:Y:S01]  /*3b00*/  HFMA2 R2, -RZ, RZ, 0, 5.9604644775390625e-08 ;  /* 0x00000001ff027431 */ /* 0x000fe200000001ff */
[----:B------:R-:W-:Y:S01]  /*3b10*/  ISETP.GE.U32.AND P0, PT, R3, 0x2, PT ;  /* 0x000000020300780c */ /* 0x000fe20003f06070 */
[----:B------:R-:W-:Y:S01]  /*3b20*/  IMAD.MOV.U32 R8, RZ, RZ, RZ ;  /* 0x000000ffff087224 */ /* 0x000fe200078e00ff */
[----:B--2---:R-:W-:-:S04]  /*3b30*/  ULEA UR4, UR5, UR4, 0x18 ;  /* 0x0000000405047291 */ /* 0x004fc8000f8ec0ff */
[----:B------:R-:W-:Y:S02]  /*3b40*/  UIADD3 UR5, UPT, UPT, UR4, 0x128, URZ ;  /* 0x0000012804057890 */ /* 0x000fe4000fffe0ff */
[----:B------:R-:W-:Y:S02]  /*3b50*/  UIADD3 UR8, UPT, UPT, UR4, 0x120, URZ ;  /* 0x0000012004087890 */ /* 0x000fe4000fffe0ff */
[----:B------:R-:W-:-:S12]  /*3b60*/  UPRMT UR5, URZ, 0x654, UR5 ;  /* 0x00000654ff057896 */ /* 0x000fd80008000005 */
.L_x_57:
[----:B------:R-:W-:Y:S01]  /*3b70*/  SHF.L.U32 R6, R2, 0x1f, RZ ;  /* 0x0000001f02067819 */ /* 0x000fe200000006ff */
[----:B------:R-:W-:Y:S02]  /*3b80*/  IMAD.U32 R4, RZ, RZ, UR8 ;  /* 0x00000008ff047e24 */ /* 0x000fe4000f8e00ff */
[----:B------:R-:W-:Y:S01]  /*3b90*/  @!P0 IMAD.MOV.U32 R5, RZ, RZ, 0x10 ;  /* 0x00000010ff058424 */ /* 0x000fe200078e00ff */
[----:B------:R-:W2:Y:S02]  /*3ba0*/  SYNCS.PHASECHK.TRANS64.TRYWAIT P1, [UR4+0x128], R6 ;  /* 0x00012806ff0075a7 */ /* 0x000ea40008021104 */
[----:B------:R-:W-:-:S04]  /*3bb0*/  PRMT R4, R3, 0x654, R4 ;  /* 0x0000065403047816 */ /* 0x000fc80000000004 */
[----:B------:R-:W-:Y:S01]  /*3bc0*/  SEL R0, R4, R0, !P0 ;  /* 0x0000000004007207 */ /* 0x000fe20004000000 */
[----:B--2---:R-:W-:Y:S06]  /*3bd0*/  @!P1 BRA `(.L_x_55) ;  /* 0x00000070002c9947 */ /* 0x004fec0003800000 */
.L_x_181:
[----:B------:R-:W-:Y:S01]  /*3be0*/  UIADD3 UR6, UPT, UPT, UR4, 0x160, URZ ;  /* 0x0000016004067890 */ /* 0x000fe2000fffe0ff */
[----:B------:R3:W-:Y:S01]  /*3bf0*/  @!P0 SYNCS.ARRIVE.TRANS64.RED RZ, [R0+URZ], R5 ;  /* 0x0000000500ff89a7 */ /* 0x0007e200080004ff */
[----:B------:R-:W-:Y:S01]  /*3c00*/  UIADD3 UR7, UPT, UPT, UR4, 0x120, URZ ;  /* 0x0000012004077890 */ /* 0x000fe2000fffe0ff */
[----:B------:R-:W-:-:S08]  /*3c10*/  LOP3.LUT R2, R2, 0x1, RZ, 0x3c, !PT ;  /* 0x0000000102027812 */ /* 0x000fd000078e3cff */
[----:B------:R-:W-:Y:S06]  /*3c20*/  UGETNEXTWORKID.BROADCAST [UR6], [UR7] ;  /* 0x00000000060073ca */ /* 0x000fec0008000100 */
[----:B---3--:R-:W-:-:S04]  /*3c30*/  SHF.L.U32 R5, R8, 0x1f, RZ ;  /* 0x0000001f08057819 */ /* 0x008fc800000006ff */
[----:B------:R-:W3:Y:S02]  /*3c40*/  SYNCS.PHASECHK.TRANS64.TRYWAIT P1, [UR4+0x120], R5 ;  /* 0x00012005ff0075a7 */ /* 0x000ee40008021104 */
[----:B---3--:R-:W-:Y:S05]  /*3c50*/  @!P1 BRA `(.L_x_56) ;  /* 0x0000007000249947 */ /* 0x008fea0003800000 */
.L_x_183:
[----:B--2---:R-:W2:Y:S01]  /*3c60*/  LDS.128 R4, [UR4+0x160] ;  /* 0x00016004ff047984 */ /* 0x004ea20008000c00 */
[----:B------:R-:W-:Y:S01]  /*3c70*/  LOP3.LUT R8, R8, 0x1, RZ, 0x3c, !PT ;  /* 0x0000000108087812 */ /* 0x000fe200078e3cff */
[----:B------:R-:W-:Y:S01]  /*3c80*/  @!PT LDS RZ, [RZ] ;  /* 0x00000000fffff984 */ /* 0x000fe20000000800 */
[----:B------:R-:W-:Y:S01]  /*3c90*/  @!PT LDS RZ, [RZ] ;  /* 0x00000000fffff984 */ /* 0x000fe20000000800 */
[----:B------:R-:W-:Y:S01]  /*3ca0*/  @!PT LDS RZ, [RZ] ;  /* 0x00000000fffff984 */ /* 0x000fe20000000800 */
[----:B------:R-:W-:Y:S01]  /*3cb0*/  @!PT LDS RZ, [RZ] ;  /* 0x00000000fffff984 */ /* 0x000fe20000000800 */
[----:B------:R3:W-:Y:S06]  /*3cc0*/  MEMBAR.ALL.CTA ;  /* 0x0000000000007992 */ /* 0x0007ec0000008000 */
[----:B---3--:R-:W3:Y:S02]  /*3cd0*/  FENCE.VIEW.ASYNC.S ;  /* 0x00000000000073c6 */ /* 0x008ee40000000000 */
[----:B---3--:R-:W-:Y:S01]  /*3ce0*/  SYNCS.ARRIVE.TRANS64.RED.A1T0 RZ, [UR5], RZ ;  /* 0x000000ffffff79a7 */ /* 0x008fe20008100405 */
[----:B--2---:R-:W-:-:S13]  /*3cf0*/  LOP3.LUT P1, RZ, R6, 0x1, RZ, 0xc0, !PT ;  /* 0x0000000106ff7812 */ /* 0x004fda000782c0ff */
[----:B------:R-:W-:Y:S05]  /*3d00*/  @P1 BRA `(.L_x_57) ;  /* 0xfffffffc00981947 */ /* 0x000fea000383ffff */
[----:B------:R-:W-:-:S04]  /*3d10*/  SHF.L.U32 R0, R2, 0x1f, RZ ;  /* 0x0000001f02007819 */ /* 0x000fc800000006ff */
[----:B------:R-:W2:Y:S02]  /*3d20*/  SYNCS.PHASECHK.TRANS64 P0, [UR4+0x128], R0 ;  /* 0x00012800ff0075a7 */ /* 0x000ea40008001004 */
[----:B-12---:R-:W-:Y:S05]  /*3d30*/  @P0 EXIT ;  /* 0x000000000000094d */ /* 0x006fea0003800000 */
[----:B------:R-:W-:-:S07]  /*3d40*/  MOV R0, UR4 ;  /* 0x0000000400007c02 */ /* 0x000fce0008000f00 */
.L_x_58:
[----:B-1----:R-:W-:-:S04]  /*3d50*/  SHF.L.U32 R3, R2, 0x1f, RZ ;  /* 0x0000001f02037819 */ /* 0x002fc800000006ff */
[----:B------:R1:W2:Y:S03]  /*3d60*/  SYNCS.PHASECHK.TRANS64.TRYWAIT P0, [R0+URZ+0x128], R3 ;  /* 0x00012803000075a7 */ /* 0x0002a600080011ff */
[----:B--2---:R-:W-:Y:S05]  /*3d70*/  @!P0 NANOSLEEP.SYNCS 0x989680 ;  /* 0x009896800000895d */ /* 0x004fea0003900000 */
[----:B------:R-:W2:Y:S02]  /*3d80*/  @!P0 SYNCS.PHASECHK.TRANS64 P0, [R0+URZ+0x128], R3 ;  /* 0x00012803000085a7 */ /* 0x000ea400080010ff */
[----:B--2---:R-:W-:Y:S05]  /*3d90*/  @P0 EXIT ;  /* 0x000000000000094d */ /* 0x004fea0003800000 */
[----:B------:R-:W-:Y:S05]  /*3da0*/  BRA `(.L_x_58) ;  /* 0xfffffffc00e87947 */ /* 0x000fea000383ffff */
.L_x_54:
[----:B------:R-:W-:Y:S05]  /*3db0*/  BRA.U UP4, `(.L_x_59) ;  /* 0x00000011049c7547 */ /* 0x000fea000b800000 */
[----:B------:R-:W2:Y:S01]  /*3dc0*/  S2UR UR4, SR_CgaCtaId ;  /* 0x00000000000479c3 */ /* 0x000ea20000008800 */
[----:B------:R-:W-:Y:S01]  /*3dd0*/  UMOV UR5, 0x40 ;  /* 0x0000004000057882 */ /* 0x000fe20000000000 */
[----:B------:R-:W-:Y:S01]  /*3de0*/  NOP ;  /* 0x0000000000007918 */ /* 0x000fe20000000000 */
[----:B------:R-:W-:Y:S01]  /*3df0*/  UMOV UR6, 0x400 ;  /* 0x0000040000067882 */ /* 0x000fe20000000000 */
[----:B--2---:R-:W-:Y:S02]  /*3e00*/  ULEA UR5, UR4, UR5, 0x18 ;  /* 0x0000000504057291 */ /* 0x004fe4000f8ec0ff */
[----:B------:R-:W-:-:S07]  /*3e10*/  ULEA UR6, UR4, UR6, 0x18 ;  /* 0x0000000604067291 */ /* 0x000fce000f8ec0ff */
[----:B------:R-:W2:Y:S02]  /*3e20*/  LDS.U8 R3, [UR5+0x1c] ;  /* 0x00001c05ff037984 */ /* 0x000ea40008000000 */
[----:B--2---:R-:W-:-:S13]  /*3e30*/  ISETP.NE.AND P0, PT, R3, RZ, PT ;  /* 0x000000ff0300720c */ /* 0x004fda0003f05270 */
[----:B------:R-:W-:Y:S05]  /*3e40*/  @P0 BRA `(.L_x_60) ;  /* 0x0000000400080947 */ /* 0x000fea0003800000 */
[----:B------:R-:W-:Y:S02]  /*3e50*/  UISETP.NE.U32.AND UP1, UPT, UR41, 0x1, UPT ;  /* 0x000000012900788c */ /* 0x000fe4000bf25070 */
[----:B------:R-:W-:-:S07]  /*3e60*/  UIADD3 UR7, UPT, UPT, UR5, 0x8, URZ ;  /* 0x0000000805077890 */ /* 0x000fce000fffe0ff */
[----:B------:R-:W-:Y:S05]  /*3e70*/  BRA.U !UP1, `(.L_x_61) ;  /* 0x00000001099c7547 */ /* 0x000fea000b800000 */
[----:B------:R-:W-:Y:S01]  /*3e80*/  ELECT P0, URZ, PT ;  /* 0x0000000000ff782f */ /* 0x000fe20003800000 */
[----:B------:R-:W-:-:S12]  /*3e90*/  BSSY B0, `(.L_x_61) ;  /* 0x0000025000007945 */ /* 0x000fd80003800000 */
[----:B------:R-:W-:Y:S05]  /*3ea0*/  @!P0 BRA `(.L_x_62) ;  /* 0x00000000008c8947 */ /* 0x000fea0003800000 */
[----:B------:R-:W-:-:S05]  /*3eb0*/  UMOV UR4, 0x10 ;  /* 0x0000001000047882 */ /* 0x000fca0000000000 */
[----:B------:R-:W-:Y:S04]  /*3ec0*/  DEPBAR.LE SB2, 0x36 ;  /* 0x0000ad800000791a */ /* 0x000fe80000000000 */
[----:B------:R-:W2:Y:S02]  /*3ed0*/  UTCATOMSWS.2CTA.FIND_AND_SET.ALIGN UP0, UR4, UR4 ;  /* 0x00000004000475e3 */ /* 0x000ea40008200800 */
[----:B--2---:R-:W-:Y:S01]  /*3ee0*/  MOV R10, UR4 ;  /* 0x00000004000a7c02 */ /* 0x004fe20008000f00 */
[----:B------:R-:W-:Y:S06]  /*3ef0*/  BRA.U UP0, `(.L_x_63) ;  /* 0x0000000100187547 */ /* 0x000fec000b800000 */
.L_x_64:
[----:B------:R-:W-:Y:S05]  /*3f00*/  NANOSLEEP 0x64 ;  /* 0x000000640000795d */ /* 0x000fea0003800000 */
[----:B------:R-:W-:-:S05]  /*3f10*/  UMOV UR4, 0x10 ;  /* 0x0000001000047882 */ /* 0x000fca0000000000 */
[----:B------:R-:W-:Y:S04]  /*3f20*/  DEPBAR.LE SB2, 0x36 ;  /* 0x0000ad800000791a */ /* 0x000fe80000000000 */
[----:B------:R-:W2:Y:S02]  /*3f30*/  UTCATOMSWS.2CTA.FIND_AND_SET.ALIGN UP0, UR4, UR4 ;  /* 0x00000004000475e3 */ /* 0x000ea40008200800 */
[----:B--2---:R-:W-:Y:S01]  /*3f40*/  MOV R10, UR4 ;  /* 0x00000004000a7c02 */ /* 0x004fe20008000f00 */
[----:B------:R-:W-:Y:S05]  /*3f50*/  BRA.U !UP0, `(.L_x_64) ;  /* 0xfffffffd08e87547 */ /* 0x000fea000b83ffff */
.L_x_63:
[----:B------:R-:W2:Y:S01]  /*3f60*/  LDS R6, [UR5+0x10] ;  /* 0x00001005ff067984 */ /* 0x000ea20008000800 */
[----:B------:R-:W-:Y:S01]  /*3f70*/  IMAD.U32 R3, RZ, RZ, UR6 ;  /* 0x00000006ff037e24 */ /* 0x000fe2000f8e00ff */
[----:B------:R-:W-:-:S03]  /*3f80*/  MOV R4, UR40 ;  /* 0x0000002800047c02 */ /* 0x000fc60008000f00 */
[----:B------:R-:W-:Y:S01]  /*3f90*/  VIADD R3, R3, 0x170 ;  /* 0x0000017003037836 */ /* 0x000fe20000000000 */
[----:B--2---:R-:W-:-:S04]  /*3fa0*/  SHF.L.U32 R6, R6, 0x1f, RZ ;  /* 0x0000001f06067819 */ /* 0x004fc800000006ff */
[----:B------:R-:W2:Y:S02]  /*3fb0*/  SYNCS.PHASECHK.TRANS64.TRYWAIT P0, [UR5+0x8], R6 ;  /* 0x00000806ff0075a7 */ /* 0x000ea40008001105 */
[----:B--2---:R-:W-:Y:S05]  /*3fc0*/  @P0 BRA `(.L_x_65) ;  /* 0x0000000000080947 */ /* 0x004fea0003800000 */
[----:B------:R-:W2:Y:S02]  /*3fd0*/  SYNCS.PHASECHK.TRANS64.TRYWAIT P0, [UR5+0x8], R6 ;  /* 0x00000806ff0075a7 */ /* 0x000ea40008001105 */
[----:B--2---:R-:W-:Y:S05]  /*3fe0*/  @!P0 BRA `(.L_x_66) ;  /* 0x0000006c00588947 */ /* 0x004fea0003800000 */
.L_x_65:
[----:B------:R-:W-:Y:S01]  /*3ff0*/  PRMT R4, R4, 0x654, R3 ;  /* 0x0000065404047816 */ /* 0x000fe20000000003 */
[----:B------:R-:W-:Y:S01]  /*4000*/  HFMA2 R3, -RZ, RZ, 0, 5.9604644775390625e-08 ;  /* 0x00000001ff037431 */ /* 0x000fe200000001ff */
[----:B------:R-:W-:Y:S01]  /*4010*/  UPRMT UR4, UR40, 0x654, UR7 ;  /* 0x0000065428047896 */ /* 0x000fe20008000007 */
[----:B------:R-:W-:Y:S02]  /*4020*/  IMAD.MOV.U32 R8, RZ, RZ, 0xffff ;  /* 0x0000ffffff087424 */ /* 0x000fe400078e00ff */
[----:B--2---:R-:W-:Y:S02]  /*4030*/  IMAD.MOV.U32 R6, RZ, RZ, 0x4 ;  /* 0x00000004ff067424 */ /* 0x004fe400078e00ff */
[----:B------:R-:W-:Y:S01]  /*4040*/  IMAD.SHL.U32 R9, R10, 0x20, RZ ;  /* 0x000000200a097824 */ /* 0x000fe200078e00ff */
[----:B------:R-:W-:Y:S02]  /*4050*/  MOV R5, UR4 ;  /* 0x0000000400057c02 */ /* 0x000fe40008000f00 */
[-C--:B------:R-:W-:Y:S01]  /*4060*/  SHF.L.U32 R8, R8, R10.reuse, RZ ;  /* 0x0000000a08087219 */ /* 0x080fe200000006ff */
[----:B------:R2:W-:Y:S01]  /*4070*/  SYNCS.ARRIVE.TRANS64.RED RZ, [UR4], R6 ;  /* 0x00000006ffff79a7 */ /* 0x0005e20008000404 */
[----:B------:R-:W-:Y:S01]  /*4080*/  SHF.L.U32 R7, R3, R10, RZ ;  /* 0x0000000a03077219 */ /* 0x000fe200000006ff */
[----:B------:R2:W-:Y:S04]  /*4090*/  STS [UR6+0x170], R9 ;  /* 0x00017009ff007988 */ /* 0x0005e80008000806 */
[----:B------:R2:W-:Y:S04]  /*40a0*/  STAS [R4.64], R10 ;  /* 0x0000000a04007dbd */ /* 0x0005e8000c0008ff */
[----:B------:R2:W-:Y:S04]  /*40b0*/  ATOMS.OR RZ, [UR5+0x14], R8 ;  /* 0x00001408ffff798c */ /* 0x0005e8000b000005 */
[----:B------:R2:W-:Y:S04]  /*40c0*/  ATOMS.OR RZ, [UR5+0x18], R7 ;  /* 0x00001807ffff798c */ /* 0x0005e8000b000005 */
[----:B------:R2:W-:Y:S02]  /*40d0*/  ATOMS.XOR RZ, [UR5+0x10], R3 ;  /* 0x00001003ffff798c */ /* 0x0005e4000b800005 */
.L_x_62:
[----:B-1----:R-:W-:Y:S05]  /*40e0*/  BSYNC B0 ;  /* 0x0000000000007941 */ /* 0x002fea0003800000 */
.L_x_61:
[----:B------:R-:W-:Y:S05]  /*40f0*/  BRA.U UP1, `(.L_x_67) ;  /* 0x00000001016c7547 */ /* 0x000fea000b800000 */
[----:B------:R-:W-:-:S03]  /*4100*/  UMOV UR4, 0xffffffff ;  /* 0xffffffff00047882 */ /* 0x000fc60000000000 */
[----:B------:R-:W-:Y:S05]  /*4110*/  BRA.DIV UR4, `(.L_x_68) ;  /* 0x0000006e04247947 */ /* 0x000fea000b800000 */
[----:B------:R-:W-:-:S13]  /*4120*/  ELECT P6, URZ, PT ;  /* 0x0000000000ff782f */ /* 0x000fda00038c0000 */
.L_x_186:
[----:B------:R-:W-:Y:S05]  /*4130*/  @!P6 BRA `(.L_x_67) ;  /* 0x00000000005ce947 */ /* 0x000fea0003800000 */
[----:B--2---:R-:W2:Y:S02]  /*4140*/  LDS R4, [UR5+0x10] ;  /* 0x00001005ff047984 */ /* 0x004ea40008000800 */
[----:B--2---:R-:W-:-:S04]  /*4150*/  SHF.L.U32 R4, R4, 0x1f, RZ ;  /* 0x0000001f04047819 */ /* 0x004fc800000006ff */
[----:B------:R-:W2:Y:S02]  /*4160*/  SYNCS.PHASECHK.TRANS64.TRYWAIT P0, [UR5+0x8], R4 ;  /* 0x00000804ff0075a7 */ /* 0x000ea40008001105 */
[----:B--2---:R-:W-:Y:S05]  /*4170*/  @P0 BRA `(.L_x_69) ;  /* 0x0000000000080947 */ /* 0x004fea0003800000 */
[----:B------:R-:W2:Y:S02]  /*4180*/  SYNCS.PHASECHK.TRANS64.TRYWAIT P0, [UR5+0x8], R4 ;  /* 0x00000804ff0075a7 */ /* 0x000ea40008001105 */
[----:B--2---:R-:W-:Y:S05]  /*4190*/  @!P0 BRA `(.L_x_70) ;  /* 0x0000006c00248947 */ /* 0x004fea0003800000 */
.L_x_69:
[----:B------:R-:W3:Y:S01]  /*41a0*/  LDS R6, [UR6+0x170] ;  /* 0x00017006ff067984 */ /* 0x000ee20008000800 */
[----:B--2---:R-:W-:Y:S02]  /*41b0*/  HFMA2 R3, -RZ, RZ, 0, 5.9604644775390625e-08 ;  /* 0x00000001ff037431 */ /* 0x004fe400000001ff */
[----:B------:R-:W-:Y:S01]  /*41c0*/  IMAD.MOV.U32 R4, RZ, RZ, 0xffff ;  /* 0x0000ffffff047424 */ /* 0x000fe200078e00ff */
[----:B------:R-:W-:Y:S01]  /*41d0*/  UPRMT UR4, UR40, 0x654, UR7 ;  /* 0x0000065428047896 */ /* 0x000fe20008000007 */
[----:B---3--:R-:W-:-:S03]  /*41e0*/  IMAD.SHL.U32 R5, R6, 0x20, RZ ;  /* 0x0000002006057824 */ /* 0x008fc600078e00ff */
[-C--:B------:R-:W-:Y:S02]  /*41f0*/  SHF.L.U32 R4, R4, R6.reuse, RZ ;  /* 0x0000000604047219 */ /* 0x080fe400000006ff */
[----:B------:R-:W-:Y:S01]  /*4200*/  SHF.L.U32 R6, R3, R6, RZ ;  /* 0x0000000603067219 */ /* 0x000fe200000006ff */
[----:B------:R3:W-:Y:S04]  /*4210*/  STS [UR6+0x170], R5 ;  /* 0x00017005ff007988 */ /* 0x0007e80008000806 */
[----:B------:R3:W-:Y:S04]  /*4220*/  ATOMS.OR RZ, [UR5+0x14], R4 ;  /* 0x00001404ffff798c */ /* 0x0007e8000b000005 */
[----:B------:R3:W-:Y:S01]  /*4230*/  ATOMS.OR RZ, [UR5+0x18], R6 ;  /* 0x00001806ffff798c */ /* 0x0007e2000b000005 */
[----:B------:R-:W-:Y:S03]  /*4240*/  SYNCS.ARRIVE.TRANS64.RED.A1T0 RZ, [UR4], RZ ;  /* 0x000000ffffff79a7 */ /* 0x000fe60008100404 */
[----:B------:R3:W-:Y:S01]  /*4250*/  ATOMS.XOR RZ, [UR5+0x10], R3 ;  /* 0x00001003ffff798c */ /* 0x0007e2000b800005 */
[----:B------:R-:W-:Y:S05]  /*4260*/  BRA `(.L_x_67) ;  /* 0x0000000000107947 */ /* 0x000fea0003800000 */
.L_x_60:
[----:B------:R-:W-:Y:S02]  /*4270*/  MOV R3, 0xffffffff ;  /* 0xffffffff00037802 */ /* 0x000fe40000000f00 */
[----:B------:R-:W-:-:S03]  /*4280*/  MOV R4, 0x42b0 ;  /* 0x000042b000047802 */ /* 0x000fc60000000f00 */
[----:B------:R2:W-:Y:S04]  /*4290*/  STS [UR6+0x170], R3 ;  /* 0x00017003ff007988 */ /* 0x0005e80008000806 */
[----:B-12--5:R-:W-:Y:S05]  /*42a0*/  CALL.REL.NOINC `($__internal_1_$__cuda_sm10x_tcgen05_guardrail_trap_phase_invalid_during_alloc) ;  /* 0x0000007000d47944 */ /* 0x026fea0003c00000 */
.L_x_67:
[----:B------:R-:W-:Y:S05]  /*42b0*/  WARPSYNC.ALL ;  /* 0x0000000000007948 */ /* 0x000fea0003800000 */
[----:B------:R-:W4:Y:S01]  /*42c0*/  S2UR UR21, SR_CgaCtaId ;  /* 0x00000000001579c3 */ /* 0x000f220000008800 */
[----:B------:R-:W-:Y:S01]  /*42d0*/  UMOV UR4, 0x400 ;  /* 0x0000040000047882 */ /* 0x000fe20000000000 */
[----:B------:R-:W-:-:S06]  /*42e0*/  NOP ;  /* 0x0000000000007918 */ /* 0x000fcc0000000000 */
[----:B------:R-:W-:Y:S06]  /*42f0*/  BAR.ARV 0x6, 0xa0 ;  /* 0x0182800000007b1d */ /* 0x000fec0000002000 */
[----:B------:R-:W1:Y:S01]  /*4300*/  LDCU UR6, c[0x0][0x394] ;  /* 0x00007280ff0677ac */ /* 0x000e620008000800 */
[----:B------:R-:W-:Y:S01]  /*4310*/  LOP3.LUT R2, R2, 0xffff, RZ, 0xc0, !PT ;  /* 0x0000ffff02027812 */ /* 0x000fe200078ec0ff */
[----:B------:R-:W-:Y:S01]  /*4320*/  IMAD.MOV.U32 R11, RZ, RZ, 0x1 ;  /* 0x00000001ff0b7424 */ /* 0x000fe200078e00ff */
[----:B------:R-:W-:Y:S01]  /*4330*/  LOP3.LUT R0, R0, 0xffff, RZ, 0xc0, !PT ;  /* 0x0000ffff00007812 */ /* 0x000fe200078ec0ff */
[----:B--2---:R-:W-:Y:S01]  /*4340*/  IMAD.MOV.U32 R10, RZ, RZ, RZ ;  /* 0x000000ffff0a7224 */ /* 0x004fe200078e00ff */
[----:B------:R-:W-:Y:S01]  /*4350*/  R2UR UR22, R2 ;  /* 0x00000000021672ca */ /* 0x000fe200000e0000 */
[----:B------:R-:W-:Y:S01]  /*4360*/  IMAD.MOV.U32 R9, RZ, RZ, RZ ;  /* 0x000000ffff097224 */ /* 0x000fe200078e00ff */
[----:B------:R-:W-:Y:S01]  /*4370*/  R2UR UR37, R0 ;  /* 0x00000000002572ca */ /* 0x000fe200000e0000 */
[----:B------:R-:W-:Y:S01]  /*4380*/  UMOV UR25, URZ ;  /* 0x000000ff00197c82 */ /* 0x000fe20008000000 */
[----:B------:R-:W-:Y:S01]  /*4390*/  UMOV UR18, URZ ;  /* 0x000000ff00127c82 */ /* 0x000fe20008000000 */
[----:B----4-:R-:W-:-:S02]  /*43a0*/  ULEA UR21, UR21, UR4, 0x18 ;  /* 0x0000000415157291 */ /* 0x010fc4000f8ec0ff */
[----:B------:R-:W-:Y:S02]  /*43b0*/  UISETP.NE.AND UP4, UPT, UR41, URZ, UPT ;  /* 0x000000ff2900728c */ /* 0x000fe4000bf85270 */
[----:B------:R-:W-:Y:S02]  /*43c0*/  UIADD3 UR5, UPT, UPT, UR21, 0x4300, URZ ;  /* 0x0000430015057890 */ /* 0x000fe4000fffe0ff */
[----:B------:R-:W-:Y:S02]  /*43d0*/  UIADD3 UR7, UPT, UPT, UR21, 0x1e300, URZ ;  /* 0x0001e30015077890 */ /* 0x000fe4000fffe0ff */
[----:B-1----:R-:W-:Y:S01]  /*43e0*/  UIADD3 UR6, UPT, UPT, UR6, 0x3f, URZ ;  /* 0x0000003f06067890 */ /* 0x002fe2000fffe0ff */
[----:B---3--:R-:W1:Y:S01]  /*43f0*/  LDS R3, [UR21+0x170] ;  /* 0x00017015ff037984 */ /* 0x008e620008000800 */
[----:B------:R-:W-:Y:S02]  /*4400*/  UIADD3 UR36, UPT, UPT, UR21, 0x128, URZ ;  /* 0x0000012815247890 */ /* 0x000fe4000fffe0ff */
[----:B------:R-:W-:-:S02]  /*4410*/  USHF.R.S32.HI UR4, URZ, 0x1f, UR6 ;  /* 0x0000001fff047899 */ /* 0x000fc40008011406 */
[----:B------:R-:W-:Y:S02]  /*4420*/  USHF.R.U32.HI UR5, URZ, 0x4, UR5 ;  /* 0x00000004ff057899 */ /* 0x000fe40008011605 */
[----:B------:R-:W-:Y:S02]  /*4430*/  ULEA.HI UR4, UR4, UR6, URZ, 0x6 ;  /* 0x0000000604047291 */ /* 0x000fe4000f8f30ff */
[----:B------:R-:W-:Y:S02]  /*4440*/  USHF.R.U32.HI UR7, URZ, 0x4, UR7 ;  /* 0x00000004ff077899 */ /* 0x000fe40008011607 */
[----:B------:R-:W-:Y:S02]  /*4450*/  USHF.R.S32.HI UR27, URZ, 0x6, UR4 ;  /* 0x00000006ff1b7899 */ /* 0x000fe40008011404 */
[----:B------:R-:W-:Y:S02]  /*4460*/  UPRMT UR36, URZ, 0x654, UR36 ;  /* 0x00000654ff247896 */ /* 0x000fe40008000024 */
[----:B------:R-:W-:-:S02]  /*4470*/  UISETP.LT.AND UP0, UPT, UR27, 0x1, UPT ;  /* 0x000000011b00788c */ /* 0x000fc4000bf01270 */
[----:B------:R-:W-:Y:S02]  /*4480*/  ULOP3.LUT UR24, UR5, 0x3fff, URZ, 0xc0, !UPT ;  /* 0x00003fff05187892 */ /* 0x000fe4000f8ec0ff */
[----:B------:R-:W-:Y:S02]  /*4490*/  USEL UR38, UR27, 0x1, !UP0 ;  /* 0x000000011b267887 */ /* 0x000fe4000c000000 */
[----:B------:R-:W-:Y:S02]  /*44a0*/  ULOP3.LUT UR23, UR7, 0x3fff, URZ, 0xc0, !UPT ;  /* 0x00003fff07177892 */ /* 0x000fe4000f8ec0ff */
[----:B------:R-:W-:Y:S01]  /*44b0*/  UIADD3 UR38, UPT, UPT, -UR38, URZ, URZ ;  /* 0x000000ff26267290 */ /* 0x000fe2000fffe1ff */
[----:B------:R-:W-:Y:S01]  /*44c0*/  UMOV UR34, 0x0 ;  /* 0x0000000000227882 */ /* 0x000fe20000000000 */
[----:B------:R-:W-:Y:S01]  /*44d0*/  UMOV UR35, 0x8218010 ;  /* 0x0821801000237882 */ /* 0x000fe20000000000 */
[----:B------:R-:W-:Y:S01]  /*44e0*/  UMOV UR32, 0x0 ;  /* 0x0000000000207882 */ /* 0x000fe20000000000 */
[----:B------:R-:W-:Y:S01]  /*44f0*/  UMOV UR33, 0x8218010 ;  /* 0x0821801000217882 */ /* 0x000fe20000000000 */
[----:B------:R-:W-:Y:S01]  /*4500*/  UMOV UR30, 0x0 ;  /* 0x00000000001e7882 */ /* 0x000fe20000000000 */
[----:B------:R-:W-:Y:S01]  /*4510*/  UMOV UR31, 0x8218010 ;  /* 0x08218010001f7882 */ /* 0x000fe20000000000 */
[----:B------:R-:W-:Y:S01]  /*4520*/  UMOV UR28, 0x0 ;  /* 0x00000000001c7882 */ /* 0x000fe20000000000 */
[----:B------:R-:W-:Y:S01]  /*4530*/  UMOV UR29, 0x8218010 ;  /* 0x08218010001d7882 */ /* 0x000fe20000000000 */
[C---:B-1----:R-:W-:Y:S01]  /*4540*/  VIADD R5, R3.reuse, 0x40 ;  /* 0x0000004003057836 */ /* 0x042fe20000000000 */
[----:B------:R-:W-:-:S04]  /*4550*/  LOP3.LUT R4, R3, 0xffff, RZ, 0xc0, !PT ;  /* 0x0000ffff03047812 */ /* 0x000fc800078ec0ff */
[----:B------:R-:W-:-:S05]  /*4560*/  LOP3.LUT R5, R5, 0xffff, RZ, 0xc0, !PT ;  /* 0x0000ffff05057812 */ /* 0x000fca00078ec0ff */
[----:B------:R1:W-:Y:S02]  /*4570*/  STL.64 [R1], R4 ;  /* 0x0000000401007387 */ /* 0x0003e40000100a00 */
.L_x_79:
[----:B--2---:R-:W-:-:S04]  /*4580*/  SHF.L.U32 R2, R10, 0x1f, RZ ;  /* 0x0000001f0a027819 */ /* 0x004fc800000006ff */
[----:B------:R-:W2:Y:S02]  /*4590*/  SYNCS.PHASECHK.TRANS64.TRYWAIT P0, [UR21+0x120], R2 ;  /* 0x00012002ff0075a7 */ /* 0x000ea40008001115 */
[----:B--2-4-:R-:W-:Y:S05]  /*45a0*/  @!P0 BRA `(.L_x_71) ;  /* 0x0000006800388947 */ /* 0x014fea0003800000 */
.L_x_188:
[----:B-1----:R-:W1:Y:S01]  /*45b0*/  LDS.128 R4, [UR21+0x160] ;  /* 0x00016015ff047984 */ /* 0x002e620008000c00 */
[----:B------:R-:W-:Y:S01]  /*45c0*/  ULEA UR26, UR25, UR21, 0x3 ;  /* 0x00000015191a7291 */ /* 0x000fe2000f8e18ff */
[----:B------:R-:W-:Y:S01]  /*45d0*/  @!PT LDS RZ, [RZ] ;  /* 0x00000000fffff984 */ /* 0x000fe20000000800 */
[----:B------:R-:W-:Y:S01]  /*45e0*/  @!PT LDS RZ, [RZ] ;  /* 0x00000000fffff984 */ /* 0x000fe20000000800 */
[----:B------:R-:W-:Y:S01]  /*45f0*/  @!PT LDS RZ, [RZ] ;  /* 0x00000000fffff984 */ /* 0x000fe20000000800 */
[----:B------:R-:W-:Y:S01]  /*4600*/  @!PT LDS RZ, [RZ] ;  /* 0x00000000fffff984 */ /* 0x000fe20000000800 */
[----:B------:R3:W-:Y:S06]  /*4610*/  MEMBAR.ALL.CTA ;  /* 0x0000000000007992 */ /* 0x0007ec0000008000 */
[----:B---3--:R-:W3:Y:S02]  /*4620*/  FENCE.VIEW.ASYNC.S ;  /* 0x00000000000073c6 */ /* 0x008ee40000000000 */
[----:B---3--:R-:W-:Y:S01]  /*4630*/  SYNCS.ARRIVE.TRANS64.RED.A1T0 RZ, [UR36], RZ ;  /* 0x000000ffffff79a7 */ /* 0x008fe20008100424 */
[----:B------:R-:W-:Y:S05]  /*4640*/  BRA.U UP4, `(.L_x_72) ;  /* 0x00000001040c7547 */ /* 0x000fea000b800000 */
[----:B--2---:R-:W-:-:S04]  /*4650*/  SHF.L.U32 R2, R11, 0x1f, RZ ;  /* 0x0000001f0b027819 */ /* 0x004fc800000006ff */
[----:B------:R-:W2:Y:S02]  /*4660*/  SYNCS.PHASECHK.TRANS64.TRYWAIT P0, [UR26+0x140], R2 ;  /* 0x00014002ff0075a7 */ /* 0x000ea4000800111a */
[----:B--2---:R-:W-:Y:S05]  /*4670*/  @!P0 BRA `(.L_x_73) ;  /* 0x00000068001c8947 */ /* 0x004fea0003800000 */
.L_x_72:
[----:B------:R-:W-:Y:S05]  /*4680*/  BRA.U UP4, `(.L_x_74) ;  /* 0x00000005040c7547 */ /* 0x000fea000b800000 */
[----:B------:R-:W3:Y:S02]  /*4690*/  LDCU UR4, c[0x0][0x394] ;  /* 0x00007280ff0477ac */ /* 0x000ee40008000800 */
[----:B---3--:R-:W-:-:S09]  /*46a0*/  UISETP.GE.AND UP0, UPT, UR4, 0x1, UPT ;  /* 0x000000010400788c */ /* 0x008fd2000bf06270 */
[----:B------:R-:W-:Y:S05]  /*46b0*/  BRA.U !UP0, `(.L_x_75) ;  /* 0x0000000108f47547 */ /* 0x000fea000b800000 */
[----:B------:R-:W-:Y:S01]  /*46c0*/  ULEA UR4, UR25, UR49, 0x2 ;  /* 0x0000003119047291 */ /* 0x000fe2000f8e10ff */
[----:B--2---:R-:W-:-:S08]  /*46d0*/  SHF.L.U32 R0, R9, 0x1f, RZ ;  /* 0x0000001f09007819 */ /* 0x004fd000000006ff */
[----:B------:R-:W5:Y:S01]  /*46e0*/  LDL R2, [UR4] ;  /* 0x00000004ff027983 */ /* 0x000f620008100800 */
[----:B------:R-:W-:Y:S02]  /*46f0*/  ULEA UR4, UR18, UR21, 0x3 ;  /* 0x0000001512047291 */ /* 0x000fe4000f8e18ff */
[----:B------:R-:W-:Y:S01]  /*4700*/  UPLOP3.LUT UP2, UPT, UPT, UPT, UPT, 0x40, 0x4 ;  /* 0x000000000004789c */ /* 0x000fe20003f4e870 */
[----:B------:R-:W-:Y:S01]  /*4710*/  UMOV UR20, UR38 ;  /* 0x0000002600147c82 */ /* 0x000fe20008000000 */
[----:B------:R-:W-:-:S05]  /*4720*/  UMOV UR19, UR27 ;  /* 0x0000001b00137c82 */ /* 0x000fca0008000000 */
[----:B------:R2:W3:Y:S01]  /*4730*/  SYNCS.PHASECHK.TRANS64.TRYWAIT P2, [UR4], R0 ;  /* 0x00000000ff0075a7 */ /* 0x0004e20008041104 */
[----:B------:R-:W-:-:S05]  /*4740*/  UMOV UR4, UR18 ;  /* 0x0000001200047c82 */ /* 0x000fca0008000000 */
.L_x_78:
[----:B------:R-:W-:Y:S02]  /*4750*/  UIADD3 UR20, UPT, UPT, UR20, 0x1, URZ ;  /* 0x0000000114147890 */ /* 0x000fe4000fffe0ff */
[----:B------:R-:W-:Y:S02]  /*4760*/  ULEA UR17, UR4, UR21, 0x3 ;  /* 0x0000001504117291 */ /* 0x000fe4000f8e18ff */
[----:B------:R-:W-:Y:S01]  /*4770*/  UISETP.NE.AND UP3, UPT, UR20, URZ, UPT ;  /* 0x000000ff1400728c */ /* 0x000fe2000bf65270 */
[----:B--234-:R-:W-:Y:S10]  /*4780*/  @P2 BRA `(.L_x_76) ;  /* 0x00000000000c2947 */ /* 0x01cff40003800000 */
[----:B------:R-:W-:Y:S04]  /*4790*/  SHF.L.U32 R8, R9, 0x1f, RZ ;  /* 0x0000001f09087819 */ /* 0x000fe800000006ff */
[----:B------:R-:W3:Y:S02]  /*47a0*/  SYNCS.PHASECHK.TRANS64.TRYWAIT P0, [UR17], R8 ;  /* 0x00000008ff0075a7 */ /* 0x000ee40008001111 */
[----:B---3--:R-:W-:Y:S05]  /*47b0*/  @!P0 BRA `(.L_x_77) ;  /* 0x0000006400e48947 */ /* 0x008fea0003800000 */
.L_x_76:
[----:B------:R-:W-:Y:S01]  /*47c0*/  UISETP.NE.AND UP0, UPT, UR19, 0x1, UPT ;  /* 0x000000011300788c */ /* 0x000fe2000bf05270 */
[----:B------:R-:W-:Y:S01]  /*47d0*/  PLOP3.LUT P2, PT, PT, PT, PT, 0x80, 0x8 ;  /* 0x000000000008781c */ /* 0x000fe20003f4f070 */
[----:B------:R-:W-:Y:S02]  /*47e0*/  UIADD3 UR5, UPT, UPT, UR4, 0x1, URZ ;  /* 0x0000000104057890 */ /* 0x000fe4000fffe0ff */
[----:B------:R-:W-:Y:S02]  /*47f0*/  ULEA UR10, UR4, UR24, 0x9 ;  /* 0x00000018040a7291 */ /* 0x000fe4000f8e48ff */
[----:B------:R-:W-:Y:S01]  /*4800*/  UISETP.NE.AND UP1, UPT, UR5, 0xd, UPT ;  /* 0x0000000d0500788c */ /* 0x000fe2000bf25270 */
[----:B------:R-:W-:Y:S01]  /*4810*/  PLOP3.LUT P0, PT, PT, PT, UP0, 0x80, 0x8 ;  /* 0x000000000008781c */ /* 0x000fe20003f0f008 */
[----:B------:R-:W-:Y:S02]  /*4820*/  ULEA UR14, UR4, UR23, 0x9 ;  /* 0x00000017040e7291 */ /* 0x000fe4000f8e48ff */
[----:B------:R-:W-:Y:S02]  /*4830*/  USEL UR6, URZ, 0x1, UP1 ;  /* 0x00000001ff067887 */ /* 0x000fe40008800000 */
[----:B------:R-:W-:Y:S01]  /*4840*/  USEL UR18, UR5, URZ, UP1 ;  /* 0x000000ff05127287 */ /* 0x000fe20008800000 */
[----:B------:R-:W-:Y:S11]  /*4850*/  ELECT P1, URZ, PT ;  /* 0x0000000000ff782f */ /* 0x000ff60003820000 */
[----:B------:R-:W-:Y:S02]  /*4860*/  @!UPT UIADD3 URZ, UPT, UPT, URZ, URZ, URZ ;  /* 0x000000fffffff290 */ /* 0x000fe4000fffe0ff */
[C---:B-----5:R-:W-:Y:S01]  /*4870*/  @P1 R2UR.BROADCAST UR4, R2.reuse ;  /* 0x00000000020412ca */ /* 0x060fe200008e0000 */
[----:B------:R-:W-:Y:S01]  /*4880*/  @UP0 ULEA UR5, UR18, UR21, 0x3 ;  /* 0x0000001512050291 */ /* 0x000fe2000f8e18ff */
[----:B------:R-:W-:Y:S01]  /*4890*/  LOP3.LUT R9, R9, UR6, RZ, 0x3c, !PT ;  /* 0x0000000609097c12 */ /* 0x000fe2000f8e3cff */
[----:B------:R-:W-:Y:S02]  /*48a0*/  UIADD3 UR8, UPT, UPT, UR10, 0x80, URZ ;  /* 0x000000800a087890 */ /* 0x000fe4000fffe0ff */
[----:B------:R-:W-:Y:S01]  /*48b0*/  UIADD3 UR6, UPT, UPT, UR14, 0x80, URZ ;  /* 0x000000800e067890 */ /* 0x000fe2000fffe0ff */
[----:B--2---:R-:W-:Y:S01]  /*48c0*/  @P0 SHF.L.U32 R0, R9, 0x1f, RZ ;  /* 0x0000001f09000819 */ /* 0x004fe200000006ff */
[----:B------:R-:W-:Y:S02]  /*48d0*/  UIADD3 UR12, UPT, UPT, UR10, 0x100, URZ ;  /* 0x000001000a0c7890 */ /* 0x000fe4000fffe0ff */
[----:B------:R-:W-:Y:S01]  /*48e0*/  UIADD3 UR19, UPT, UPT, UR19, -0x1, URZ ;  /* 0xffffffff13137890 */ /* 0x000fe2000fffe0ff */
[----:B------:R4:W2:Y:S01]  /*48f0*/  @P0 SYNCS.PHASECHK.TRANS64.TRYWAIT P2, [UR5], R0 ;  /* 0x00000000ff0005a7 */ /* 0x0008a20008041105 */
[----:B------:R-:W-:Y:S11]  /*4900*/  ELECT P0, URZ, PT ;  /* 0x0000000000ff782f */ /* 0x000ff60003800000 */
[----:B------:R-:W-:Y:S02]  /*4910*/  @!UPT UIADD3 URZ, UPT, UPT, URZ, URZ, URZ ;  /* 0x000000fffffff290 */ /* 0x000fe4000fffe0ff */
[C---:B------:R-:W-:Y:S02]  /*4920*/  @P0 R2UR.BROADCAST UR16, R2.reuse ;  /* 0x00000000021002ca */ /* 0x040fe400008e0000 */
[----:B------:R-:W-:Y:S01]  /*4930*/  ELECT P0, URZ, PT ;  /* 0x0000000000ff782f */ /* 0x000fe20003800000 */
[----:B------:R-:W-:Y:S01]  /*4940*/  UMOV UR11, 0x40004040 ;  /* 0x40004040000b7882 */ /* 0x000fe20000000000 */
[----:B------:R-:W-:Y:S01]  /*4950*/  UMOV UR15, 0x40004040 ;  /* 0x40004040000f7882 */ /* 0x000fe20000000000 */
[----:B------:R-:W-:Y:S01]  /*4960*/  UMOV UR9, 0x40004040 ;  /* 0x4000404000097882 */ /* 0x000fe20000000000 */
[----:B------:R3:W-:Y:S01]  /*4970*/  UTCHMMA.2CTA gdesc[UR10], gdesc[UR14], tmem[UR4], tmem[UR34], idesc[UR35], UP2 ;  /* 0x00ff220e0a0075ea */ /* 0x0007e20009200004 */
[----:B------:R-:W-:Y:S01]  /*4980*/  UPLOP3.LUT UP2, UPT, UPT, UPT, UPT, 0x80, 0x8 ;  /* 0x000000000008789c */ /* 0x000fe20003f4f070 */
[----:B------:R-:W-:Y:S01]  /*4990*/  UMOV UR7, 0x40004040 ;  /* 0x4000404000077882 */ /* 0x000fe20000000000 */
[----:B------:R-:W-:Y:S01]  /*49a0*/  UMOV UR13, 0x40004040 ;  /* 0x40004040000d7882 */ /* 0x000fe20000000000 */
[----:B------:R-:W-:Y:S03]  /*49b0*/  UMOV UR5, 0x40004040 ;  /* 0x4000404000057882 */ /* 0x000fe60000000000 */
[----:B------:R1:W-:Y:S01]  /*49c0*/  UTCHMMA.2CTA gdesc[UR8], gdesc[UR6], tmem[UR16], tmem[UR32], idesc[UR33], UPT ;  /* 0x00ff2006080075ea */ /* 0x0003e2000ba00010 */
[----:B---3--:R-:W-:Y:S01]  /*49d0*/  UIADD3 UR4, UPT, UPT, UR14, 0x100, URZ ;  /* 0x000001000e047890 */ /* 0x008fe2000fffe0ff */
[C---:B------:R-:W-:Y:S02]  /*49e0*/  @P0 R2UR.BROADCAST UR15, R2.reuse ;  /* 0x00000000020f02ca */ /* 0x040fe400008e0000 */
[----:B------:R-:W-:Y:S01]  /*49f0*/  ELECT P0, URZ, PT ;  /* 0x0000000000ff782f */ /* 0x000fe20003800000 */
[----:B------:R-:W-:Y:S02]  /*4a00*/  UIADD3 UR10, UPT, UPT, UR10, 0x180, URZ ;  /* 0x000001800a0a7890 */ /* 0x000fe4000fffe0ff */
[----:B-1----:R-:W-:Y:S10]  /*4a10*/  UIADD3 UR6, UPT, UPT, UR14, 0x180, URZ ;  /* 0x000001800e067890 */ /* 0x002ff4000fffe0ff */
[----:B------:R-:W-:Y:S01]  /*4a20*/  @P0 R2UR.BROADCAST UR9, R2 ;  /* 0x00000000020902ca */ /* 0x000fe200008e0000 */
[----:B------:R-:W-:Y:S01]  /*4a30*/  UIADD3 UR8, UPT, UPT, UR17, 0x68, URZ ;  /* 0x0000006811087890 */ /* 0x000fe2000fffe0ff */
[----:B------:R1:W-:Y:S11]  /*4a40*/  UTCHMMA.2CTA gdesc[UR12], gdesc[UR4], tmem[UR15], tmem[UR30], idesc[UR31], UPT ;  /* 0x00ff1e040c0075ea */ /* 0x0003f6000ba0000f */
[----:B------:R4:W-:Y:S01]  /*4a50*/  UTCHMMA.2CTA gdesc[UR10], gdesc[UR6], tmem[UR9], tmem[UR28], idesc[UR29], UPT ;  /* 0x00ff1c060a0075ea */ /* 0x0009e2000ba00009 */
[----:B------:R4:W-:Y:S01]  /*4a60*/  UTCBAR.2CTA.MULTICAST [UR8], URZ, UR22 ;  /* 0x000000ff080073e9 */ /* 0x0009e20008200816 */
[----:B-1----:R-:W-:Y:S01]  /*4a70*/  UMOV UR4, UR18 ;  /* 0x0000001200047c82 */ /* 0x002fe20008000000 */
[----:B------:R-:W-:Y:S05]  /*4a80*/  BRA.U UP3, `(.L_x_78) ;  /* 0xfffffffd03307547 */ /* 0x000fea000b83ffff */
.L_x_75:
[----:B------:R-:W-:-:S09]  /*4a90*/  UIADD3 UR4, UPT, UPT, UR26, 0x130, URZ ;  /* 0x000001301a047890 */ /* 0x000fd2000fffe0ff */
[----:B------:R3:W-:Y:S01]  /*4aa0*/  UTCBAR.2CTA.MULTICAST [UR4], URZ, UR37 ;  /* 0x000000ff040073e9 */ /* 0x0007e20008200825 */
[----:B------:R-:W-:Y:S02]  /*4ab0*/  NOP ;  /* 0x0000000000007918 */ /* 0x000fe40000000000 */
.L_x_74:
[----:B---3--:R-:W-:Y:S01]  /*4ac0*/  UIADD3 UR4, UPT, UPT, UR25, 0x1, URZ ;  /* 0x0000000119047890 */ /* 0x008fe2000fffe0ff */
[----:B-1----:R-:W-:Y:S02]  /*4ad0*/  LOP3.LUT P0, RZ, R6, 0x1, RZ, 0xc0, !PT ;  /* 0x0000000106ff7812 */ /* 0x002fe4000780c0ff */
[----:B------:R-:W-:Y:S01]  /*4ae0*/  LOP3.LUT R10, R10, 0x1, RZ, 0x3c, !PT ;  /* 0x000000010a0a7812 */ /* 0x000fe200078e3cff */
[----:B------:R-:W-:-:S04]  /*4af0*/  UISETP.NE.AND UP0, UPT, UR4, 0x2, UPT ;  /* 0x000000020400788c */ /* 0x000fc8000bf05270 */
[----:B------:R-:W-:Y:S02]  /*4b00*/  USEL UR5, URZ, 0x1, UP0 ;  /* 0x00000001ff057887 */ /* 0x000fe40008000000 */
[----:B------:R-:W-:-:S04]  /*4b10*/  USEL UR25, UR4, URZ, UP0 ;  /* 0x000000ff04197287 */ /* 0x000fc80008000000 */
[----:B------:R-:W-:Y:S01]  /*4b20*/  LOP3.LUT R11, R11, UR5, RZ, 0x3c, !PT ;  /* 0x000000050b0b7c12 */ /* 0x000fe2000f8e3cff */
[----:B------:R-:W-:Y:S07]  /*4b30*/  @P0 BRA `(.L_x_79) ;  /* 0xfffffff800900947 */ /* 0x000fee000383ffff */
[----:B----4-:R-:W1:Y:S01]  /*4b40*/  S2UR UR8, SR_CgaCtaId ;  /* 0x00000000000879c3 */ /* 0x010e620000008800 */
[----:B------:R-:W-:Y:S01]  /*4b50*/  ELECT P0, URZ, PT ;  /* 0x0000000000ff782f */ /* 0x000fe20003800000 */
[----:B--2---:R-:W-:Y:S01]  /*4b60*/  HFMA2 R0, -RZ, RZ, 0, 5.9604644775390625e-08 ;  /* 0x00000001ff007431 */ /* 0x004fe200000001ff */
[----:B------:R-:W-:-:S05]  /*4b70*/  UMOV UR4, 0x40 ;  /* 0x0000004000047882 */ /* 0x000fca0000000000 */
[----:B------:R-:W-:Y:S01]  /*4b80*/  UVIRTCOUNT.DEALLOC.SMPOOL 0x80 ;  /* 0x000000800000784c */ /* 0x000fe20000000000 */
[----:B------:R-:W-:Y:S02]  /*4b90*/  UISETP.NE.AND UP0, UPT, UR41, URZ, UPT ;  /* 0x000000ff2900728c */ /* 0x000fe4000bf05270 */
[----:B-1----:R-:W-:-:S09]  /*4ba0*/  ULEA UR8, UR8, UR4, 0x18 ;  /* 0x0000000408087291 */ /* 0x002fd2000f8ec0ff */
[----:B------:R1:W-:Y:S01]  /*4bb0*/  @P0 STS.U8 [UR8+0x1c], R0 ;  /* 0x00001c00ff000988 */ /* 0x0003e20008000008 */
[----:B------:R-:W-:Y:S05]  /*4bc0*/  BRA.U UP0, `(.L_x_80) ;  /* 0x0000000100587547 */ /* 0x000fea000b800000 */
[----:B------:R-:W-:Y:S01]  /*4bd0*/  UIADD3 UR5, UPT, UPT, UR21, 0x140, URZ ;  /* 0x0000014015057890 */ /* 0x000fe2000fffe0ff */
[----:B------:R-:W-:-:S03]  /*4be0*/  SHF.L.U32 R2, R11, 0x1f, RZ ;  /* 0x0000001f0b027819 */ /* 0x000fc600000006ff */
[----:B------:R-:W-:-:S09]  /*4bf0*/  ULEA UR4, UR25, UR5, 0x3 ;  /* 0x0000000519047291 */ /* 0x000fd2000f8e18ff */
[----:B------:R-:W2:Y:S02]  /*4c00*/  SYNCS.PHASECHK.TRANS64.TRYWAIT P0, [UR4], R2 ;  /* 0x00000002ff0075a7 */ /* 0x000ea40008001104 */
[----:B--2---:R-:W-:Y:S05]  /*4c10*/  @!P0 BRA `(.L_x_81) ;  /* 0x0000006000e48947 */ /* 0x004fea0003800000 */
.L_x_192:
[----:B------:R-:W-:-:S04]  /*4c20*/  UIADD3 UR4, UPT, UPT, UR25, 0x1, URZ ;  /* 0x0000000119047890 */ /* 0x000fc8000fffe0ff */
[----:B------:R-:W-:-:S04]  /*4c30*/  UISETP.NE.AND UP1, UPT, UR4, 0x2, UPT ;  /* 0x000000020400788c */ /* 0x000fc8000bf25270 */
[----:B------:R-:W-:Y:S02]  /*4c40*/  USEL UR6, URZ, 0x1, UP1 ;  /* 0x00000001ff067887 */ /* 0x000fe40008800000 */
[----:B------:R-:W-:-:S04]  /*4c50*/  USEL UR4, UR4, URZ, UP1 ;  /* 0x000000ff04047287 */ /* 0x000fc80008800000 */
[----:B------:R-:W-:Y:S01]  /*4c60*/  ULEA UR4, UR4, UR5, 0x3 ;  /* 0x0000000504047291 */ /* 0x000fe2000f8e18ff */
[----:B-1----:R-:W-:-:S04]  /*4c70*/  LOP3.LUT R2, R11, UR6, RZ, 0x3c, !PT ;  /* 0x000000060b027c12 */ /* 0x002fc8000f8e3cff */
[----:B------:R-:W-:Y:S01]  /*4c80*/  SHF.L.U32 R2, R2, 0x1f, RZ ;  /* 0x0000001f02027819 */ /* 0x000fe200000006ff */
[----:B------:R-:W-:-:S04]  /*4c90*/  IMAD.U32 R0, RZ, RZ, UR4 ;  /* 0x00000004ff007e24 */ /* 0x000fc8000f8e00ff */
[----:B------:R1:W2:Y:S03]  /*4ca0*/  SYNCS.PHASECHK.TRANS64.TRYWAIT P0, [R0+URZ], R2 ;  /* 0x00000002000075a7 */ /* 0x0002a600080011ff */
[----:B--2---:R-:W-:Y:S05]  /*4cb0*/  @!P0 NANOSLEEP.SYNCS 0x989680 ;  /* 0x009896800000895d */ /* 0x004fea0003900000 */
[----:B------:R-:W2:Y:S02]  /*4cc0*/  @!P0 SYNCS.PHASECHK.TRANS64 P0, [R0+URZ], R2 ;  /* 0x00000002000085a7 */ /* 0x000ea400080010ff */
[----:B--2---:R-:W-:Y:S05]  /*4cd0*/  @P0 BRA `(.L_x_82) ;  /* 0x0000000000200947 */ /* 0x004fea0003800000 */
.L_x_83:
[----:B--2---:R2:W3:Y:S02]  /*4ce0*/  SYNCS.PHASECHK.TRANS64.TRYWAIT P0, [R0+URZ], R2 ;  /* 0x00000002000075a7 */ /* 0x0044e400080011ff */
[----:B---3--:R-:W-:Y:S05]  /*4cf0*/  @!P0 NANOSLEEP.SYNCS 0x989680 ;  /* 0x009896800000895d */ /* 0x008fea0003900000 */
[----:B------:R-:W3:Y:S02]  /*4d00*/  @!P0 SYNCS.PHASECHK.TRANS64 P0, [R0+URZ], R2 ;  /* 0x00000002000085a7 */ /* 0x000ee400080010ff */
[----:B---3--:R-:W-:Y:S05]  /*4d10*/  @!P0 BRA `(.L_x_83) ;  /* 0xfffffffc00f08947 */ /* 0x008fea000383ffff */
[----:B------:R-:W-:Y:S05]  /*4d20*/  BRA `(.L_x_82) ;  /* 0x00000000000c7947 */ /* 0x000fea0003800000 */
.L_x_80:
[----:B------:R-:W-:-:S04]  /*4d30*/  UIADD3 UR4, UPT, UPT, UR21, 0x150, URZ ;  /* 0x0000015015047890 */ /* 0x000fc8000fffe0ff */
[----:B------:R-:W-:-:S09]  /*4d40*/  UPRMT UR4, UR40, 0x654, UR4 ;  /* 0x0000065428047896 */ /* 0x000fd20008000004 */
[----:B------:R-:W-:Y:S03]  /*4d50*/  SYNCS.ARRIVE.TRANS64.RED.A1T0 RZ, [UR4], RZ ;  /* 0x000000ffffff79a7 */ /* 0x000fe60008100404 */
.L_x_82:
[----:B-12---:R-:W-:Y:S01]  /*4d60*/  SHF.L.U32 R2, RZ, 0x1f, RZ ;  /* 0x0000001fff027819 */ /* 0x006fe200000006ff */
[----:B------:R-:W-:Y:S01]  /*4d70*/  UIADD3 UR4, UPT, UPT, UR21, 0x150, URZ ;  /* 0x0000015015047890 */ /* 0x000fe2000fffe0ff */
[----:B------:R-:W-:Y:S02]  /*4d80*/  PLOP3.LUT P0, PT, PT, PT, UP0, 0x80, 0x8 ;  /* 0x000000000008781c */ /* 0x000fe40003f0f008 */
[----:B------:R-:W1:Y:S02]  /*4d90*/  SYNCS.PHASECHK.TRANS64.TRYWAIT P1, [UR21+0x150], R2 ;  /* 0x00015002ff0075a7 */ /* 0x000e640008021115 */
[----:B-1----:R-:W-:Y:S09]  /*4da0*/  @!P1 BRA `(.L_x_84) ;  /* 0x0000006000989947 */ /* 0x002ff20003800000 */
.L_x_194:
[----:B------:R-:W-:Y:S01]  /*4db0*/  @!UP0 UPRMT UR4, UR40, 0x654, UR4 ;  /* 0x0000065428048896 */ /* 0x000fe20008000004 */
[----:B------:R-:W-:Y:S01]  /*4dc0*/  LOP3.LUT R3, R3, 0xffff, RZ, 0xc0, !PT ;  /* 0x0000ffff03037812 */ /* 0x000fe200078ec0ff */
[----:B-1----:R-:W-:-:S03]  /*4dd0*/  IMAD.MOV.U32 R2, RZ, RZ, 0xffff ;  /* 0x0000ffffff027424 */ /* 0x002fc600078e00ff */
[----:B------:R-:W-:-:S04]  /*4de0*/  SHF.R.U32.HI R3, RZ, 0x5, R3 ;  /* 0x00000005ff037819 */ /* 0x000fc80000011603 */
[----:B------:R-:W-:Y:S01]  /*4df0*/  @!P0 SYNCS.ARRIVE.TRANS64.RED.A1T0 RZ, [UR4], RZ ;  /* 0x000000ffffff89a7 */ /* 0x000fe20008100404 */
[----:B------:R-:W-:Y:S01]  /*4e00*/  NOP ;  /* 0x0000000000007918 */ /* 0x000fe20000000000 */
[----:B------:R-:W1:Y:S01]  /*4e10*/  LDS R0, [UR8+0x14] ;  /* 0x00001408ff007984 */ /* 0x000e620008000800 */
[----:B------:R-:W-:-:S04]  /*4e20*/  SHF.L.U32 R2, R2, R3, RZ ;  /* 0x0000000302027219 */ /* 0x000fc800000006ff */
[----:B-1----:R-:W-:-:S04]  /*4e30*/  LOP3.LUT R0, R0, R2, RZ, 0xc0, !PT ;  /* 0x0000000200007212 */ /* 0x002fc800078ec0ff */
[----:B------:R-:W-:Y:S01]  /*4e40*/  ISETP.NE.AND P0, PT, R0, R2, PT ;  /* 0x000000020000720c */ /* 0x000fe20003f05270 */
[----:B------:R-:W-:-:S05]  /*4e50*/  IMAD.MOV.U32 R0, RZ, RZ, 0x1 ;  /* 0x00000001ff007424 */ /* 0x000fca00078e00ff */
[----:B------:R-:W-:-:S07]  /*4e60*/  SHF.L.U32 R0, R0, R3, RZ ;  /* 0x0000000300007219 */ /* 0x000fce00000006ff */
[----:B------:R-:W-:Y:S05]  /*4e70*/  @P0 BRA `(.L_x_85) ;  /* 0x00000000005c0947 */ /* 0x000fea0003800000 */
[----:B------:R-:W1:Y:S02]  /*4e80*/  LDS R3, [UR8+0x18] ;  /* 0x00001808ff037984 */ /* 0x000e640008000800 */
[----:B-1----:R-:W-:-:S04]  /*4e90*/  LOP3.LUT R3, R3, R0, RZ, 0xc0, !PT ;  /* 0x0000000003037212 */ /* 0x002fc800078ec0ff */
[----:B------:R-:W-:-:S13]  /*4ea0*/  ISETP.NE.AND P0, PT, R3, R0, PT ;  /* 0x000000000300720c */ /* 0x000fda0003f05270 */
[----:B------:R-:W-:Y:S05]  /*4eb0*/  @P0 BRA `(.L_x_86) ;  /* 0x0000000000400947 */ /* 0x000fea0003800000 */
[----:B------:R-:W-:Y:S01]  /*4ec0*/  R2UR UR4, R2 ;  /* 0x00000000020472ca */ /* 0x000fe200000e0000 */
[----:B------:R-:W1:Y:S01]  /*4ed0*/  S2R R3, SR_LANEID ;  /* 0x0000000000037919 */ /* 0x000e620000000000 */
[----:B------:R-:W-:-:S04]  /*4ee0*/  LOP3.LUT R0, RZ, R0, RZ, 0x33, !PT ;  /* 0x00000000ff007212 */ /* 0x000fc800078e33ff */
[----:B------:R-:W2:Y:S07]  /*4ef0*/  REDUX UR6, R0 ;  /* 0x00000000000673c4 */ /* 0x000eae0000000000 */
[----:B------:R-:W-:-:S03]  /*4f00*/  ULOP3.LUT UR5, URZ, UR4, URZ, 0x33, !UPT ;  /* 0x00000004ff057292 */ /* 0x000fc6000f8e33ff */
[----:B------:R-:W-:Y:S02]  /*4f10*/  VOTEU.ANY UR4, UPT, PT ;  /* 0x0000000000047886 */ /* 0x000fe400038e0100 */
[----:B------:R-:W-:Y:S01]  /*4f20*/  UFLO.U32 UR4, UR4 ;  /* 0x00000004000472bd */ /* 0x000fe200080e0000 */
[----:B------:R-:W-:-:S04]  /*4f30*/  IMAD.U32 R2, RZ, RZ, UR5 ;  /* 0x00000005ff027e24 */ /* 0x000fc8000f8e00ff */
[----:B------:R-:W3:Y:S02]  /*4f40*/  REDUX UR7, R2 ;  /* 0x00000000020773c4 */ /* 0x000ee40000000000 */
[----:B------:R4:W-:Y:S01]  /*4f50*/  UTCATOMSWS.AND URZ, UR5 ;  /* 0x0000000500ff79e3 */ /* 0x0009e20008000000 */
[----:B--2---:R-:W-:Y:S01]  /*4f60*/  IMAD.U32 R0, RZ, RZ, UR6 ;  /* 0x00000006ff007e24 */ /* 0x004fe2000f8e00ff */
[----:B-1----:R-:W-:Y:S01]  /*4f70*/  ISETP.EQ.U32.AND P0, PT, R3, UR4, PT ;  /* 0x0000000403007c0c */ /* 0x002fe2000bf02070 */
[----:B---3--:R-:W-:-:S12]  /*4f80*/  IMAD.U32 R2, RZ, RZ, UR7 ;  /* 0x00000007ff027e24 */ /* 0x008fd8000f8e00ff */
[----:B------:R4:W-:Y:S04]  /*4f90*/  @P0 ATOMS.AND RZ, [UR8+0x14], R2 ;  /* 0x00001402ffff098c */ /* 0x0009e8000a800008 */
[----:B------:R4:W-:Y:S01]  /*4fa0*/  @P0 ATOMS.AND RZ, [UR8+0x18], R0 ;  /* 0x00001800ffff098c */ /* 0x0009e2000a800008 */
[----:B------:R-:W-:Y:S05]  /*4fb0*/  BRA `(.L_x_87) ;  /* 0x0000000000147947 */ /* 0x000fea0003800000 */
.L_x_86:
[----:B------:R-:W-:Y:S02]  /*4fc0*/  MOV R2, 0x4fe0 ;  /* 0x00004fe000027802 */ /* 0x000fe40000000f00 */
[----:B-----5:R-:W-:Y:S05]  /*4fd0*/  CALL.REL.NOINC `($__internal_0_$__cuda_sm10x_tcgen05_guardrail_trap_col_being_dealloced_not_returned_by_alloc) ;  /* 0x00000064007c7944 */ /* 0x020fea0003c00000 */
[----:B------:R-:W-:Y:S05]  /*4fe0*/  BRA `(.L_x_87) ;  /* 0x0000000000087947 */ /* 0x000fea0003800000 */
.L_x_85:
[----:B------:R-:W-:Y:S02]  /*4ff0*/  MOV R2, 0x5010 ;  /* 0x0000501000027802 */ /* 0x000fe40000000f00 */
[----:B-----5:R-:W-:Y:S05]  /*5000*/  CALL.REL.NOINC `($__internal_2_$__cuda_sm10x_tcgen05_guardrail_trap_unallocated_columns_being_dealloced) ;  /* 0x0000006400887944 */ /* 0x020fea0003c00000 */
.L_x_87:
[----:B------:R-:W-:Y:S01]  /*5010*/  NOP ;  /* 0x0000000000007918 */ /* 0x000fe20000000000 */
[----:B----4-:R-:W-:Y:S05]  /*5020*/  EXIT ;  /* 0x000000000000794d */ /* 0x010fea0003800000 */
.L_x_59:
[----:B------:R-:W2:Y:S01]  /*5030*/  LDCU UR5, c[0x0][0x384] ;  /* 0x00007080ff0577ac */ /* 0x000ea20008000800 */
[----:B------:R-:W-:Y:S02]  /*5040*/  UISETP.NE.OR UP0, UPT, UR19, 0x3, !UP3 ;  /* 0x000000031300788c */ /* 0x000fe4000df05670 */
[----:B--2---:R-:W-:-:S07]  /*5050*/  UIADD3 UR5, UPT, UPT, UR5, 0x7f, URZ ;  /* 0x0000007f05057890 */ /* 0x004fce000fffe0ff */
[----:B------:R-:W-:Y:S05]  /*5060*/  BRA.U UP0, `(.L_x_88) ;  /* 0x0000001900807547 */ /* 0x000fea000b800000 */
[----:B------:R-:W2:Y:S01]  /*5070*/  LDCU UR68, c[0x0][0x388] ;  /* 0x00007100ff4477ac */ /* 0x000ea20008000800 */
[----:B------:R-:W3:Y:S01]  /*5080*/  S2UR UR10, SR_CgaCtaId ;  /* 0x00000000000a79c3 */ /* 0x000ee20000008800 */
[----:B------:R-:W-:Y:S01]  /*5090*/  IMAD.MOV.U32 R10, RZ, RZ, 0x1 ;  /* 0x00000001ff0a7424 */ /* 0x000fe200078e00ff */
[----:B------:R-:W-:Y:S01]  /*50a0*/  USHF.R.S32.HI UR4, URZ, 0x1f, UR5 ;  /* 0x0000001fff047899 */ /* 0x000fe20008011405 */
[----:B------:R-:W-:Y:S01]  /*50b0*/  IMAD.MOV.U32 R9, RZ, RZ, RZ ;  /* 0x000000ffff097224 */ /* 0x000fe200078e00ff */
[----:B------:R-:W4:Y:S04]  /*50c0*/  LDCU UR51, c[0x0][0x370] ;  /* 0x00006e00ff3377ac */ /* 0x000f280008000800 */
[----:B------:R-:W1:Y:S01]  /*50d0*/  LDC.64 R14, c[0x0][0x348] ;  /* 0x0000d200ff0e7b82 */ /* 0x000e620000000a00 */
[----:B------:R-:W-:Y:S01]  /*50e0*/  ULEA.HI UR4, UR4, UR5, URZ, 0x7 ;  /* 0x0000000504047291 */ /* 0x000fe2000f8f38ff */
[----:B------:R-:W4:Y:S03]  /*50f0*/  LDCU.128 UR56, c[0x0][0xc10] ;  /* 0x00018200ff3877ac */ /* 0x000f260008000c00 */
[----:B------:R-:W-:Y:S01]  /*5100*/  USHF.R.S32.HI UR45, URZ, 0x7, UR4 ;  /* 0x00000007ff2d7899 */ /* 0x000fe20008011404 */
[----:B--2---:R-:W-:Y:S01]  /*5110*/  IMAD.U32 R0, RZ, RZ, UR68 ;  /* 0x00000044ff007e24 */ /* 0x004fe2000f8e00ff */
[----:B------:R-:W2:Y:S04]  /*5120*/  LDCU UR50, c[0x0][0x374] ;  /* 0x00006e80ff3277ac */ /* 0x000ea80008000800 */
[----:B------:R-:W-:Y:S01]  /*5130*/  IMAD.U32 R3, RZ, RZ, UR45 ;  /* 0x0000002dff037e24 */ /* 0x000fe2000f8e00ff */
[----:B------:R-:W-:Y:S01]  /*5140*/  IABS R0, R0 ;  /* 0x0000000000007213 */ /* 0x000fe20000000000 */
[----:B------:R-:W4:Y:S03]  /*5150*/  LDCU.64 UR4, c[0x0][0x988] ;  /* 0x00013100ff0477ac */ /* 0x000f260008000a00 */
[----:B------:R-:W-:Y:S01]  /*5160*/  IABS R2, R3 ;  /* 0x0000000300027213 */ /* 0x000fe20000000000 */
[----:B------:R-:W2:Y:S01]  /*5170*/  LDCU.64 UR48, c[0x0][0x990] ;  /* 0x00013200ff3077ac */ /* 0x000ea20008000a00 */
[----:B------:R-:W-:-:S02]  /*5180*/  R2UR UR43, R0 ;  /* 0x00000000002b72ca */ /* 0x000fc400000e0000 */
[----:B------:R-:W-:Y:S01]  /*5190*/  R2UR UR44, R2 ;  /* 0x00000000022c72ca */ /* 0x000fe200000e0000 */
[----:B------:R-:W-:Y:S01]  /*51a0*/  UMOV UR42, 0x400 ;  /* 0x00000400002a7882 */ /* 0x000fe20000000000 */
[----:B------:R-:W1:Y:S01]  /*51b0*/  LDCU UR31, c[0x0][0xc0c] ;  /* 0x00018180ff1f77ac */ /* 0x000e620008000800 */
[----:B---3--:R-:W-:Y:S01]  /*51c0*/  ULEA UR42, UR10, UR42, 0x18 ;  /* 0x0000002a0a2a7291 */ /* 0x008fe2000f8ec0ff */
[----:B------:R-:W3:Y:S07]  /*51d0*/  LDCU UR69, c[0x0][0xc20] ;  /* 0x00018400ff4577ac */ /* 0x000eee0008000800 */
[----:B------:R-:W2:Y:S01]  /*51e0*/  I2F.RP R0, UR43 ;  /* 0x0000002b00007d06 */ /* 0x000ea20008209400 */
[----:B----4-:R-:W-:Y:S01]  /*51f0*/  UISETP.NE.U32.AND UP0, UPT, UR4, URZ, UPT ;  /* 0x000000ff0400728c */ /* 0x010fe2000bf05070 */
[----:B------:R-:W4:Y:S01]  /*5200*/  LDCU UR4, c[0x0][0xc30] ;  /* 0x00018600ff0477ac */ /* 0x000f220008000800 */
[----:B------:R-:W4:Y:S05]  /*5210*/  LDCU UR47, c[0x0][0x38c] ;  /* 0x00007180ff2f77ac */ /* 0x000f2a0008000800 */
[----:B------:R-:W3:Y:S01]  /*5220*/  I2F.RP R2, UR44 ;  /* 0x0000002c00027d06 */ /* 0x000ee20008209400 */
[----:B------:R-:W-:-:S02]  /*5230*/  UISETP.NE.AND.EX UP6, UPT, UR5, URZ, UPT, UP0 ;  /* 0x000000ff0500728c */ /* 0x000fc4000bfc5300 */
[----:B------:R-:W-:Y:S02]  /*5240*/  UIADD3 UR63, UPT, UPT, UR42, 0xe8, URZ ;  /* 0x000000e82a3f7890 */ /* 0x000fe4000fffe0ff */
[----:B------:R-:W-:-:S03]  /*5250*/  UIADD3 UR46, UPT, UPT, UR42, 0xd0, URZ ;  /* 0x000000d02a2e7890 */ /* 0x000fc6000fffe0ff */
[----:B--2---:R-:W2:Y:S01]  /*5260*/  MUFU.RCP R0, R0 ;  /* 0x0000000000007308 */ /* 0x004ea20000001000 */
[----:B------:R-:W-:Y:S02]  /*5270*/  UIADD3 UR33, UPT, UPT, UR42, 0xd8, URZ ;  /* 0x000000d82a217890 */ /* 0x000fe4000fffe0ff */
[----:B------:R-:W-:Y:S02]  /*5280*/  UIADD3 UR25, UPT, UPT, UR42, 0xe0, URZ ;  /* 0x000000e02a197890 */ /* 0x000fe4000fffe0ff */
[----:B------:R-:W-:Y:S02]  /*5290*/  UPRMT UR63, UR10, 0x654, UR63 ;  /* 0x000006540a3f7896 */ /* 0x000fe4000800003f */
[----:B------:R-:W-:Y:S01]  /*52a0*/  UPRMT UR66, UR10, 0x654, UR46 ;  /* 0x000006540a427896 */ /* 0x000fe2000800002e */
[----:B---3--:R-:W3:Y:S01]  /*52b0*/  MUFU.RCP R2, R2 ;  /* 0x0000000200027308 */ /* 0x008ee20000001000 */
[----:B------:R-:W-:Y:S02]  /*52c0*/  UPRMT UR65, UR10, 0x654, UR33 ;  /* 0x000006540a417896 */ /* 0x000fe40008000021 */
[----:B------:R-:W-:-:S02]  /*52d0*/  UPRMT UR64, UR10, 0x654, UR25 ;  /* 0x000006540a407896 */ /* 0x000fc40008000019 */
[----:B------:R-:W-:Y:S02]  /*52e0*/  UIMAD.WIDE.U32 UR12, UR51, UR56, URZ ;  /* 0x00000038330c72a5 */ /* 0x000fe4000f8e00ff */
[----:B------:R-:W-:Y:S01]  /*52f0*/  UIMAD.WIDE.U32 UR14, UR50, UR59, URZ ;  /* 0x0000003b320e72a5 */ /* 0x000fe2000f8e00ff */
[----:B--2---:R-:W-:Y:S01]  /*5300*/  VIADD R0, R0, 0xffffffe ;  /* 0x0ffffffe00007836 */ /* 0x004fe20000000000 */
[----:B------:R-:W-:Y:S01]  /*5310*/  UMOV UR8, URZ ;  /* 0x000000ff00087c82 */ /* 0x000fe20008000000 */
[----:B------:R-:W-:Y:S02]  /*5320*/  UISETP.NE.AND UP0, UPT, UR39, 0x1, UPT ;  /* 0x000000012700788c */ /* 0x000fe4000bf05270 */
[----:B------:R-:W-:Y:S02]  /*5330*/  UISETP.NE.U32.AND UP0, UPT, UR48, URZ, UPT ;  /* 0x000000ff3000728c */ /* 0x000fe4000bf05070 */
[----:B------:R-:W2:Y:S01]  /*5340*/  F2I.FTZ.U32.TRUNC.NTZ R0, R0 ;  /* 0x0000000000007305 */ /* 0x000ea2000021f000 */
[----:B------:R-:W-:Y:S01]  /*5350*/  UIADD3 UR61, UPT, UPT, UR42, 0x128, URZ ;  /* 0x000001282a3d7890 */ /* 0x000fe2000fffe0ff */
[----:B---3--:R-:W-:Y:S01]  /*5360*/  VIADD R2, R2, 0xffffffe ;  /* 0x0ffffffe02027836 */ /* 0x008fe20000000000 */
[----:B------:R-:W-:-:S02]  /*5370*/  UISETP.GE.AND UP3, UPT, UR39, 0x1, UPT ;  /* 0x000000012700788c */ /* 0x000fc4000bf66270 */
[----:B------:R-:W-:Y:S01]  /*5380*/  UISETP.NE.AND.EX UP4, UPT, UR49, URZ, UPT, UP0 ;  /* 0x000000ff3100728c */ /* 0x000fe2000bf85300 */
[----:B------:R-:W-:Y:S02]  /*5390*/  UMOV UR60, UR13 ;  /* 0x0000000d003c7c82 */ /* 0x000fe40008000000 */
[----:B------:R-:W3:Y:S01]  /*53a0*/  F2I.FTZ.U32.TRUNC.NTZ R2, R2 ;  /* 0x0000000200027305 */ /* 0x000ee2000021f000 */
[----:B------:R-:W-:Y:S01]  /*53b0*/  UMOV UR55, UR15 ;  /* 0x0000000f00377c82 */ /* 0x000fe20008000000 */
[----:B-1----:R-:W-:Y:S02]  /*53c0*/  UISETP.NE.AND UP3, UPT, UR31, 0x1, UPT ;  /* 0x000000011f00788c */ /* 0x002fe4000bf65270 */
[----:B------:R-:W-:Y:S02]  /*53d0*/  UISETP.NE.AND UP0, UPT, UR58, 0x1, UPT ;  /* 0x000000013a00788c */ /* 0x000fe4000bf05270 */
[----:B------:R-:W-:Y:S01]  /*53e0*/  UISETP.NE.AND UP5, UPT, UR68, URZ, UPT ;  /* 0x000000ff4400728c */ /* 0x000fe2000bfa5270 */
[----:B--2---:R-:W-:Y:S01]  /*53f0*/  R2UR UR7, R0 ;  /* 0x00000000000772ca */ /* 0x004fe200000e0000 */
[----:B------:R-:W-:Y:S01]  /*5400*/  UPLOP3.LUT UP2, UPT, UPT, UPT, UPT, 0x40, 0x4 ;  /* 0x000000000004789c */ /* 0x000fe20003f4e870 */
[----:B------:R-:W-:Y:S01]  /*5410*/  IABS R0, R3 ;  /* 0x0000000300007213 */ /* 0x000fe20000000000 */
[----:B------:R-:W1:Y:S04]  /*5420*/  LDCU.64 UR40, c[0x0][0xc28] ;  /* 0x00018500ff2877ac */ /* 0x000e680008000a00 */
[----:B------:R-:W-:Y:S01]  /*5430*/  IMAD.MOV R0, RZ, RZ, -R0 ;  /* 0x000000ffff007224 */ /* 0x000fe200078e0a00 */
[----:B---3--:R-:W-:Y:S01]  /*5440*/  R2UR UR9, R2 ;  /* 0x00000000020972ca */ /* 0x008fe200000e0000 */
[----:B------:R-:W-:Y:S01]  /*5450*/  IMAD.MOV.U32 R2, RZ, RZ, 0x1000 ;  /* 0x00001000ff027424 */ /* 0x000fe200078e00ff */
[----:B------:R-:W-:-:S02]  /*5460*/  UPRMT UR61, URZ, 0x654, UR61 ;  /* 0x00000654ff3d7896 */ /* 0x000fc4000800003d */
[----:B------:R-:W-:Y:S01]  /*5470*/  R2UR UR62, R0 ;  /* 0x00000000003e72ca */ /* 0x000fe200000e0000 */
[----:B------:R-:W-:Y:S02]  /*5480*/  UIADD3 UR5, UPT, UPT, URZ, -UR7, URZ ;  /* 0x80000007ff057290 */ /* 0x000fe4000fffe0ff */
[----:B------:R-:W-:Y:S02]  /*5490*/  USHF.R.U32.HI UR60, URZ, UR57, UR60 ;  /* 0x00000039ff3c7299 */ /* 0x000fe4000801163c */
[----:B------:R-:W-:Y:S02]  /*54a0*/  UIMAD UR5, UR5, UR43, URZ ;  /* 0x0000002b050572a4 */ /* 0x000fe4000f8e02ff */
[----:B------:R-:W-:Y:S02]  /*54b0*/  USHF.R.U32.HI UR55, URZ, UR69, UR55 ;  /* 0x00000045ff377299 */ /* 0x000fe40008011637 */
[----:B------:R-:W-:Y:S02]  /*54c0*/  UIADD3 UR6, UPT, UPT, URZ, -UR9, URZ ;  /* 0x80000009ff067290 */ /* 0x000fe4000fffe0ff */
[----:B----4-:R-:W-:-:S02]  /*54d0*/  UISETP.NE.AND UP3, UPT, UR4, 0x1, UPT ;  /* 0x000000010400788c */ /* 0x010fc4000bf65270 */
[----:B------:R-:W-:Y:S02]  /*54e0*/  UIMAD UR10, UR6, UR44, URZ ;  /* 0x0000002c060a72a4 */ /* 0x000fe4000f8e02ff */
[----:B------:R-:W-:Y:S01]  /*54f0*/  UISETP.NE.AND UP0, UPT, UR47, URZ, UPT ;  /* 0x000000ff2f00728c */ /* 0x000fe2000bf05270 */
[----:B------:R-:W-:Y:S01]  /*5500*/  UMOV UR6, URZ ;  /* 0x000000ff00067c82 */ /* 0x000fe20008000000 */
[----:B------:R-:W-:Y:S02]  /*5510*/  UIMAD.WIDE.U32 UR8, UR9, UR10, UR8 ;  /* 0x0000000a090872a5 */ /* 0x000fe4000f8e0008 */
[----:B------:R-:W-:Y:S02]  /*5520*/  UIMAD.WIDE.U32 UR6, UR7, UR5, UR6 ;  /* 0x00000005070672a5 */ /* 0x000fe4000f8e0006 */
[----:B------:R-:W-:-:S03]  /*5530*/  UISETP.NE.AND UP5, UPT, UR45, URZ, UPT ;  /* 0x000000ff2d00728c */ /* 0x000fc6000bfa5270 */
[----:B------:R-:W-:Y:S02]  /*5540*/  UMOV UR54, UR9 ;  /* 0x0000000900367c82 */ /* 0x000fe40008000000 */
[----:B-1----:R-:W-:-:S06]  /*5550*/  UMOV UR53, UR7 ;  /* 0x0000000700357c82 */ /* 0x002fcc0008000000 */
.L_x_99:
[----:B------:R-:W-:Y:S04]  /*5560*/  SHF.L.U32 R3, R9, 0x1f, RZ ;  /* 0x0000001f09037819 */ /* 0x000fe800000006ff */
[----:B------:R-:W1:Y:S02]  /*5570*/  SYNCS.PHASECHK.TRANS64.TRYWAIT P0, [UR42+0x120], R3 ;  /* 0x00012003ff0075a7 */ /* 0x000e64000800112a */
[----:B-12---:R-:W-:Y:S05]  /*5580*/  @!P0 BRA `(.L_x_89) ;  /* 0x0000005800b88947 */ /* 0x006fea0003800000 */
.L_x_196:
[----:B------:R-:W2:Y:S01]  /*5590*/  LDS.128 R4, [UR42+0x160] ;  /* 0x0001602aff047984 */ /* 0x000ea20008000c00 */
[----:B------:R-:W-:Y:S01]  /*55a0*/  @!PT LDS RZ, [RZ] ;  /* 0x00000000fffff984 */ /* 0x000fe20000000800 */
[----:B------:R-:W-:Y:S01]  /*55b0*/  @!PT LDS RZ, [RZ] ;  /* 0x00000000fffff984 */ /* 0x000fe20000000800 */
[----:B------:R-:W-:Y:S01]  /*55c0*/  @!PT LDS RZ, [RZ] ;  /* 0x00000000fffff984 */ /* 0x000fe20000000800 */
[----:B------:R-:W-:Y:S01]  /*55d0*/  @!PT LDS RZ, [RZ] ;  /* 0x00000000fffff984 */ /* 0x000fe20000000800 */
[----:B------:R3:W-:Y:S06]  /*55e0*/  MEMBAR.ALL.CTA ;  /* 0x0000000000007992 */ /* 0x0007ec0000008000 */
[----:B---3--:R-:W3:Y:S02]  /*55f0*/  FENCE.VIEW.ASYNC.S ;  /* 0x00000000000073c6 */ /* 0x008ee40000000000 */
[----:B---3--:R-:W-:Y:S01]  /*5600*/  SYNCS.ARRIVE.TRANS64.RED.A1T0 RZ, [UR61], RZ ;  /* 0x000000ffffff79a7 */ /* 0x008fe2000810043d */
[----:B--2---:R-:W-:Y:S11]  /*5610*/  LOP3.LUT P0, RZ, R6, 0x1, RZ, 0xc0, !PT ;  /* 0x0000000106ff7812 */ /* 0x004ff6000780c0ff */
[----:B------:R-:W-:Y:S02]  /*5620*/  @!UPT UIADD3 URZ, UPT, UPT, URZ, URZ, URZ ;  /* 0x000000fffffff290 */ /* 0x000fe4000fffe0ff */
[----:B------:R-:W-:Y:S01]  /*5630*/  VOTEU.ANY UP0, P0 ;  /* 0x0000000000ff7886 */ /* 0x000fe20000000100 */
[----:B------:R-:W-:Y:S11]  /*5640*/  PLOP3.LUT P0, PT, PT, PT, UP0, 0x80, 0x8 ;  /* 0x000000000008781c */ /* 0x000ff60003f0f008 */
[----:B------:R-:W-:Y:S02]  /*5650*/  @!UPT UIADD3 URZ, UPT, UPT, URZ, URZ, URZ ;  /* 0x000000fffffff290 */ /* 0x000fe4000fffe0ff */
[----:B-1----:R-:W-:Y:S02]  /*5660*/  @P0 MOV R3, R4 ;  /* 0x0000000400030202 */ /* 0x002fe40000000f00 */
[----:B------:R-:W-:Y:S02]  /*5670*/  @P0 LOP3.LUT R0, R5, 0xffff, RZ, 0xc0, !PT ;  /* 0x0000ffff05000812 */ /* 0x000fe400078ec0ff */
[----:B------:R-:W-:Y:S02]  /*5680*/  @P0 R2UR UR5, R3 ;  /* 0x00000000030502ca */ /* 0x000fe400000e0000 */
[----:B------:R-:W-:Y:S11]  /*5690*/  @P0 R2UR UR4, R0 ;  /* 0x00000000000402ca */ /* 0x000ff600000e0000 */
[----:B------:R-:W-:Y:S02]  /*56a0*/  @UP0 UMOV UR23, UR5 ;  /* 0x0000000500170c82 */ /* 0x000fe40008000000 */
[----:B------:R-:W-:Y:S01]  /*56b0*/  @UP0 UMOV UR15, UR4 ;  /* 0x00000004000f0c82 */ /* 0x000fe20008000000 */
[----:B------:R-:W-:Y:S09]  /*56c0*/  UISETP.GE.AND UP0, UPT, UR39, 0x1, UPT ;  /* 0x000000012700788c */ /* 0x000ff2000bf06270 */
[----:B------:R-:W-:Y:S05]  /*56d0*/  BRA.U !UP0, `(.L_x_90) ;  /* 0x0000000108c07547 */ /* 0x000fea000b800000 */
[----:B------:R-:W-:Y:S02]  /*56e0*/  UIMAD.WIDE.U32 UR8, UR15, UR59, URZ ;  /* 0x0000003b0f0872a5 */ /* 0x000fe4000f8e00ff */
[----:B------:R-:W-:Y:S02]  /*56f0*/  UP2UR UR14, UPR, URZ, 0x4 ;  /* 0x00000004ff0e7883 */ /* 0x000fe40008000000 */
[----:B------:R-:W-:Y:S02]  /*5700*/  UISETP.NE.AND UP2, UPT, UR58, 0x1, UPT ;  /* 0x000000013a00788c */ /* 0x000fe4000bf45270 */
[----:B------:R-:W-:Y:S02]  /*5710*/  UIMAD.WIDE.U32 UR10, UR23, UR56, URZ ;  /* 0x00000038170a72a5 */ /* 0x000fe4000f8e00ff */
[----:B------:R-:W-:Y:S02]  /*5720*/  USEL UR4, UR50, UR55, !UP2 ;  /* 0x0000003732047287 */ /* 0x000fe4000d000000 */
[----:B------:R-:W-:Y:S02]  /*5730*/  UISETP.NE.AND UP0, UPT, UR31, 0x1, UPT ;  /* 0x000000011f00788c */ /* 0x000fe4000bf05270 */
[----:B------:R-:W-:Y:S02]  /*5740*/  UP2UR UR19, UPR, URZ, 0x2 ;  /* 0x00000002ff137883 */ /* 0x000fe40008000000 */
[----:B------:R-:W-:Y:S02]  /*5750*/  UISETP.NE.AND UP1, UPT, UR39, 0x1, UPT ;  /* 0x000000012700788c */ /* 0x000fe4000bf25270 */
[----:B------:R-:W-:Y:S02]  /*5760*/  UIMAD.WIDE.U32 UR12, UR4, UR40, URZ ;  /* 0x00000028040c72a5 */ /* 0x000fe4000f8e00ff */
[----:B------:R-:W-:Y:S01]  /*5770*/  USEL UR7, UR51, UR60, !UP0 ;  /* 0x0000003c33077287 */ /* 0x000fe2000c000000 */
[----:B------:R-:W-:Y:S02]  /*5780*/  UMOV UR5, UR9 ;  /* 0x0000000900057c82 */ /* 0x000fe40008000000 */
[----:B------:R-:W-:Y:S02]  /*5790*/  USHF.R.U32.HI UR6, URZ, UR69, UR5 ;  /* 0x00000045ff067299 */ /* 0x000fe40008011605 */
[----:B------:R-:W-:Y:S02]  /*57a0*/  UIMAD.WIDE.U32 UR16, UR7, UR40, URZ ;  /* 0x00000028071072a5 */ /* 0x000fe4000f8e00ff */
[----:B------:R-:W-:Y:S02]  /*57b0*/  USEL UR6, UR15, UR6, !UP2 ;  /* 0x000000060f067287 */ /* 0x000fe4000d000000 */
[----:B------:R-:W-:Y:S01]  /*57c0*/  UISETP.NE.AND UP2, UPT, UR14, URZ, UPT ;  /* 0x000000ff0e00728c */ /* 0x000fe2000bf45270 */
[----:B------:R-:W-:Y:S01]  /*57d0*/  UMOV UR5, UR11 ;  /* 0x0000000b00057c82 */ /* 0x000fe20008000000 */
[----:B------:R-:W-:Y:S02]  /*57e0*/  UIMAD.WIDE.U32 UR10, UR6, UR40, URZ ;  /* 0x00000028060a72a5 */ /* 0x000fe4000f8e00ff */
[----:B------:R-:W-:Y:S03]  /*57f0*/  USHF.R.U32.HI UR8, URZ, UR57, UR5 ;  /* 0x00000039ff087299 */ /* 0x000fe60008011605 */
[----:B------:R-:W-:Y:S02]  /*5800*/  UMOV UR5, UR13 ;  /* 0x0000000d00057c82 */ /* 0x000fe40008000000 */
[----:B------:R-:W-:Y:S03]  /*5810*/  @UP1 USHF.R.U32.HI UR4, URZ, UR41, UR5 ;  /* 0x00000029ff041299 */ /* 0x000fe60008011605 */
[----:B------:R-:W-:Y:S01]  /*5820*/  UMOV UR5, UR17 ;  /* 0x0000001100057c82 */ /* 0x000fe20008000000 */
[----:B------:R-:W-:Y:S02]  /*5830*/  UIMAD UR4, UR39, UR4, URZ ;  /* 0x00000004270472a4 */ /* 0x000fe4000f8e02ff */
[----:B------:R-:W-:Y:S02]  /*5840*/  @UP1 USHF.R.U32.HI UR7, URZ, UR41, UR5 ;  /* 0x00000029ff071299 */ /* 0x000fe40008011605 */
[----:B------:R-:W-:Y:S02]  /*5850*/  USEL UR5, UR23, UR8, !UP0 ;  /* 0x0000000817057287 */ /* 0x000fe4000c000000 */
[----:B------:R-:W-:Y:S02]  /*5860*/  UIMAD UR8, UR39, UR7, URZ ;  /* 0x00000007270872a4 */ /* 0x000fe4000f8e02ff */
[----:B------:R-:W-:Y:S03]  /*5870*/  UISETP.GE.AND UP0, UPT, UR6, UR4, UPT ;  /* 0x000000040600728c */ /* 0x000fe6000bf06270 */
[----:B------:R-:W-:Y:S01]  /*5880*/  UMOV UR4, UR11 ;  /* 0x0000000b00047c82 */ /* 0x000fe20008000000 */
[----:B------:R-:W-:Y:S02]  /*5890*/  UISETP.GE.OR UP0, UPT, UR5, UR8, UP0 ;  /* 0x000000080500728c */ /* 0x000fe40008706670 */
[----:B------:R-:W-:Y:S02]  /*58a0*/  USHF.R.U32.HI UR4, URZ, UR41, UR4 ;  /* 0x00000029ff047299 */ /* 0x000fe40008011604 */
[----:B------:R-:W-:Y:S02]  /*58b0*/  UIMAD.WIDE.U32 UR8, UR5, UR40, URZ ;  /* 0x00000028050872a5 */ /* 0x000fe4000f8e00ff */
[----:B------:R-:W-:Y:S04]  /*58c0*/  USEL UR10, UR6, UR4, !UP1 ;  /* 0x00000004060a7287 */ /* 0x000fe8000c800000 */
[----:B------:R-:W-:Y:S01]  /*58d0*/  UIADD3 UR11, UPT, UPT, -UR10, URZ, URZ ;  /* 0x000000ff0a0b7290 */ /* 0x000fe2000fffe1ff */
[----:B------:R-:W-:Y:S02]  /*58e0*/  @!UP0 UMOV UR4, UR9 ;  /* 0x0000000900048c82 */ /* 0x000fe40008000000 */
[----:B------:R-:W-:Y:S02]  /*58f0*/  @!UP0 USHF.R.U32.HI UR4, URZ, UR41, UR4 ;  /* 0x00000029ff048299 */ /* 0x000fe40008011604 */
[----:B------:R-:W-:Y:S02]  /*5900*/  UIMAD UR8, UR39, UR11, UR6 ;  /* 0x0000000b270872a4 */ /* 0x000fe4000f8e0206 */
[----:B------:R-:W-:Y:S02]  /*5910*/  @!UP0 USEL UR4, UR5, UR4, !UP1 ;  /* 0x0000000405048287 */ /* 0x000fe4000c800000 */
[----:B------:R-:W-:Y:S02]  /*5920*/  UISETP.NE.AND UP1, UPT, UR19, URZ, UPT ;  /* 0x000000ff1300728c */ /* 0x000fe4000bf25270 */
[----:B------:R-:W-:Y:S02]  /*5930*/  @!UP0 UIMAD UR7, UR7, UR8, UR4 ;  /* 0x00000008070782a4 */ /* 0x000fe4000f8e0204 */
[----:B------:R-:W-:Y:S02]  /*5940*/  @!UP0 UIADD3 UR9, UPT, UPT, UR10, -UR4, URZ ;  /* 0x800000040a098290 */ /* 0x000fe4000fffe0ff */
[----:B------:R-:W-:Y:S02]  /*5950*/  UIADD3 UR8, UPT, UPT, -UR6, URZ, URZ ;  /* 0x000000ff06087290 */ /* 0x000fe4000fffe1ff */
[----:B------:R-:W-:Y:S02]  /*5960*/  UIADD3 UR4, UPT, UPT, -UR5, URZ, URZ ;  /* 0x000000ff05047290 */ /* 0x000fe4000fffe1ff */
[----:B------:R-:W-:Y:S03]  /*5970*/  @!UP0 UIMAD UR6, UR9, UR39, UR5 ;  /* 0x00000027090682a4 */ /* 0x000fe6000f8e0205 */
[----:B------:R-:W-:Y:S01]  /*5980*/  @!UP0 UMOV UR5, UR7 ;  /* 0x0000000700058c82 */ /* 0x000fe20008000000 */
[----:B------:R-:W-:Y:S02]  /*5990*/  UIMAD UR7, UR31, UR4, UR23 ;  /* 0x000000041f0772a4 */ /* 0x000fe4000f8e0217 */
[----:B------:R-:W-:Y:S02]  /*59a0*/  UIMAD UR4, UR58, UR8, UR15 ;  /* 0x000000083a0472a4 */ /* 0x000fe4000f8e020f */
[----:B------:R-:W-:Y:S02]  /*59b0*/  UIMAD UR23, UR5, UR31, UR7 ;  /* 0x0000001f051772a4 */ /* 0x000fe4000f8e0207 */
[----:B------:R-:W-:Y:S11]  /*59c0*/  UIMAD UR15, UR6, UR58, UR4 ;  /* 0x0000003a060f72a4 */ /* 0x000ff6000f8e0204 */
[----:B------:R-:W-:Y:S01]  /*59d0*/  @!UPT UIADD3 URZ, UPT, UPT, URZ, URZ, URZ ;  /* 0x000000fffffff290 */ /* 0x000fe2000fffe0ff */
.L_x_90:
[----:B------:R-:W1:Y:S01]  /*59e0*/  @!UP3 LDCU.128 UR8, c[0x0][0xc10] ;  /* 0x00018200ff08b7ac */ /* 0x000e620008000c00 */
[----:B------:R-:W-:Y:S04]  /*59f0*/  MOV R0, UR18 ;  /* 0x0000001200007c02 */ /* 0x000fe80008000f00 */
[----:B------:R-:W-:Y:S01]  /*5a00*/  IABS R0, R0 ;  /* 0x0000000000007213 */ /* 0x000fe20000000000 */
[----:B------:R-:W2:Y:S01]  /*5a10*/  @!UP3 LDCU UR5, c[0x0][0xc0c] ;  /* 0x00018180ff05b7ac */ /* 0x000ea20008000800 */
[----:B-1----:R-:W-:Y:S07]  /*5a20*/  UIMAD.WIDE.U32 UR6, UR23, UR8, URZ ;  /* 0x00000008170672a5 */ /* 0x002fee000f8e00ff */
[----:B------:R-:W-:Y:S01]  /*5a30*/  @!UP3 UMOV UR4, UR7 ;  /* 0x000000070004bc82 */ /* 0x000fe20008000000 */
[----:B--2---:R-:W-:Y:S02]  /*5a40*/  @!UP3 UISETP.NE.AND UP0, UPT, UR5, 0x1, UPT ;  /* 0x000000010500b88c */ /* 0x004fe4000bf05270 */
[----:B------:R-:W-:Y:S02]  /*5a50*/  @!UP3 USHF.R.U32.HI UR4, URZ, UR9, UR4 ;  /* 0x00000009ff04b299 */ /* 0x000fe40008011604 */
[----:B------:R-:W-:Y:S02]  /*5a60*/  UIMAD.WIDE.U32 UR6, UR15, UR11, URZ ;  /* 0x0000000b0f0672a5 */ /* 0x000fe4000f8e00ff */
[----:B------:R-:W-:Y:S02]  /*5a70*/  @!UP3 USEL UR8, UR23, UR4, !UP0 ;  /* 0x000000041708b287 */ /* 0x000fe4000c000000 */
[----:B------:R-:W-:Y:S03]  /*5a80*/  @!UP3 UISETP.NE.AND UP0, UPT, UR10, 0x1, UPT ;  /* 0x000000010a00b88c */ /* 0x000fe6000bf05270 */
[----:B------:R-:W-:Y:S02]  /*5a90*/  @!UP3 UMOV UR6, UR7 ;  /* 0x000000070006bc82 */ /* 0x000fe40008000000 */
[----:B------:R-:W1:Y:S02]  /*5aa0*/  @!UP3 LDCU UR4, c[0x0][0xc20] ;  /* 0x00018400ff04b7ac */ /* 0x000e640008000800 */
[----:B-1----:R-:W-:Y:S04]  /*5ab0*/  @!UP3 USHF.R.U32.HI UR6, URZ, UR4, UR6 ;  /* 0x00000004ff06b299 */ /* 0x002fe80008011606 */
[----:B------:R-:W-:Y:S04]  /*5ac0*/  @!UP3 USEL UR6, UR15, UR6, !UP0 ;  /* 0x000000060f06b287 */ /* 0x000fe8000c000000 */
[----:B------:R-:W-:Y:S02]  /*5ad0*/  @!UP3 UIADD3 UR4, UPT, UPT, -UR8, UR6, URZ ;  /* 0x000000060804b290 */ /* 0x000fe4000fffe1ff */
[----:B------:R-:W-:Y:S02]  /*5ae0*/  @!UP3 UIADD3 UR6, UPT, UPT, UR8, -UR6, URZ ;  /* 0x800000060806b290 */ /* 0x000fe4000fffe0ff */
[----:B------:R-:W-:Y:S02]  /*5af0*/  @!UP3 UIMAD UR23, UR4, UR5, UR23 ;  /* 0x000000050417b2a4 */ /* 0x000fe4000f8e0217 */
[----:B------:R-:W-:Y:S01]  /*5b00*/  @!UP3 UIMAD UR15, UR6, UR10, UR15 ;  /* 0x0000000a060fb2a4 */ /* 0x000fe2000f8e020f */
[----:B------:R-:W-:Y:S11]  /*5b10*/  BRA.U UP2, `(.L_x_91) ;  /* 0x0000000102107547 */ /* 0x000ff6000b800000 */
[----:B------:R-:W-:Y:S04]  /*5b20*/  MOV R8, UR67 ;  /* 0x0000004300087c02 */ /* 0x000fe80008000f00 */
[----:B------:R-:W-:Y:S04]  /*5b30*/  SHF.L.U32 R8, R8, 0x1f, RZ ;  /* 0x0000001f08087819 */ /* 0x000fe800000006ff */
[----:B------:R-:W1:Y:S02]  /*5b40*/  SYNCS.PHASECHK.TRANS64.TRYWAIT P1, [UR42+0x118], R8 ;  /* 0x00011808ff0075a7 */ /* 0x000e64000802112a */
[----:B-1----:R-:W-:Y:S05]  /*5b50*/  @!P1 BRA `(.L_x_92) ;  /* 0x00000054005c9947 */ /* 0x002fea0003800000 */
.L_x_91:
[----:B------:R-:W-:Y:S01]  /*5b60*/  UISETP.NE.AND UP2, UPT, UR68, URZ, UPT ;  /* 0x000000ff4400728c */ /* 0x000fe2000bf45270 */
[----:B------:R-:W-:Y:S01]  /*5b70*/  R2UR UR4, R0 ;  /* 0x00000000000472ca */ /* 0x000fe200000e0000 */
[----:B------:R-:W-:Y:S01]  /*5b80*/  USHF.L.U32 UR11, UR20, 0x6, URZ ;  /* 0x00000006140b7899 */ /* 0x000fe200080006ff */
[----:B-1----:R-:W-:Y:S05]  /*5b90*/  IMAD.U32 R8, RZ, RZ, UR47 ;  /* 0x0000002fff087e24 */ /* 0x002fea000f8e00ff */
[----:B------:R-:W-:Y:S04]  /*5ba0*/  IABS R8, R8 ;  /* 0x0000000800087213 */ /* 0x000fe80000000000 */
[----:B------:R-:W1:Y:S02]  /*5bb0*/  I2F.RP R12, R8 ;  /* 0x00000008000c7306 */ /* 0x000e640000209400 */
[----:B------:R-:W-:Y:S07]  /*5bc0*/  UIMAD.WIDE.U32 UR6, UR54, UR4, URZ ;  /* 0x00000004360672a5 */ /* 0x000fee000f8e00ff */
[----:B------:R-:W-:Y:S02]  /*5bd0*/  UMOV UR12, UR7 ;  /* 0x00000007000c7c82 */ /* 0x000fe40008000000 */
[----:B------:R-:W-:Y:S04]  /*5be0*/  UIMAD UR4, UR12, UR62, UR4 ;  /* 0x0000003e0c0472a4 */ /* 0x000fe8000f8e0204 */
[----:B------:R-:W-:Y:S01]  /*5bf0*/  UISETP.GT.U32.AND UP0, UPT, UR44, UR4, UPT ;  /* 0x000000042c00728c */ /* 0x000fe2000bf04070 */
[----:B-1----:R-:W1:Y:S10]  /*5c00*/  MUFU.RCP R12, R12 ;  /* 0x0000000c000c7308 */ /* 0x002e740000001000 */
[----:B------:R-:W-:Y:S02]  /*5c10*/  @!UP0 UIADD3 UR4, UPT, UPT, UR4, -UR44, URZ ;  /* 0x8000002c04048290 */ /* 0x000fe4000fffe0ff */
[----:B------:R-:W-:Y:S02]  /*5c20*/  @!UP0 UIADD3 UR12, UPT, UPT, UR12, 0x1, URZ ;  /* 0x000000010c0c8890 */ /* 0x000fe4000fffe0ff */
[----:B------:R-:W-:Y:S02]  /*5c30*/  UISETP.GE.U32.AND UP0, UPT, UR4, UR44, UPT ;  /* 0x0000002c0400728c */ /* 0x000fe4000bf06070 */
[----:B------:R-:W-:Y:S01]  /*5c40*/  ULOP3.LUT UR4, UR18, UR45, URZ, 0x3c, !UPT ;  /* 0x0000002d12047292 */ /* 0x000fe2000f8e3cff */
[----:B-1----:R-:W-:Y:S04]  /*5c50*/  VIADD R12, R12, 0xffffffe ;  /* 0x0ffffffe0c0c7836 */ /* 0x002fe80000000000 */
[----:B------:R-:W1:Y:S04]  /*5c60*/  F2I.FTZ.U32.TRUNC.NTZ R13, R12 ;  /* 0x0000000c000d7305 */ /* 0x000e68000021f000 */
[----:B------:R-:W-:Y:S02]  /*5c70*/  @UP0 UIADD3 UR12, UPT, UPT, UR12, 0x1, URZ ;  /* 0x000000010c0c0890 */ /* 0x000fe4000fffe0ff */
[----:B------:R-:W-:Y:S01]  /*5c80*/  UISETP.GE.AND UP0, UPT, UR4, URZ, UPT ;  /* 0x000000ff0400728c */ /* 0x000fe2000bf06270 */
[----:B-1----:R-:W-:Y:S01]  /*5c90*/  IADD3 R3, PT, PT, RZ, -R13, RZ ;  /* 0x8000000dff037210 */ /* 0x002fe20007ffe0ff */
[----:B------:R-:W-:Y:S09]  /*5ca0*/  IMAD.MOV.U32 R12, RZ, RZ, RZ ;  /* 0x000000ffff0c7224 */ /* 0x000ff200078e00ff */
[----:B------:R-:W-:Y:S02]  /*5cb0*/  @!UP0 UIADD3 UR12, UPT, UPT, -UR12, URZ, URZ ;  /* 0x000000ff0c0c8290 */ /* 0x000fe4000fffe1ff */
[----:B------:R-:W-:Y:S01]  /*5cc0*/  @!UP5 ULOP3.LUT UR12, URZ, UR45, URZ, 0x33, !UPT ;  /* 0x0000002dff0cd292 */ /* 0x000fe2000f8e33ff */
[----:B------:R-:W-:Y:S04]  /*5cd0*/  IMAD R3, R3, R8, RZ ;  /* 0x0000000803037224 */ /* 0x000fe800078e02ff */
[----:B------:R-:W-:Y:S04]  /*5ce0*/  IMAD.HI.U32 R13, R13, R3, R12 ;  /* 0x000000030d0d7227 */ /* 0x000fe800078e000c */
[----:B------:R-:W-:Y:S05]  /*5cf0*/  IMAD.U32 R0, RZ, RZ, UR12 ;  /* 0x0000000cff007e24 */ /* 0x000fea000f8e00ff */
[----:B------:R-:W-:Y:S04]  /*5d00*/  IABS R0, R0 ;  /* 0x0000000000007213 */ /* 0x000fe80000000000 */
[----:B------:R-:W-:Y:S11]  /*5d10*/  R2UR UR4, R0 ;  /* 0x00000000000472ca */ /* 0x000ff600000e0000 */
[----:B------:R-:W-:Y:S02]  /*5d20*/  @!UPT UIADD3 URZ, UPT, UPT, URZ, URZ, URZ ;  /* 0x000000fffffff290 */ /* 0x000fe4000fffe0ff */
[----:B------:R-:W-:Y:S07]  /*5d30*/  UIMAD.WIDE.U32 UR6, UR53, UR4, URZ ;  /* 0x00000004350672a5 */ /* 0x000fee000f8e00ff */
[----:B------:R-:W-:Y:S02]  /*5d40*/  UMOV UR13, UR7 ;  /* 0x00000007000d7c82 */ /* 0x000fe40008000000 */
[----:B------:R-:W-:Y:S04]  /*5d50*/  UIADD3 UR5, UPT, UPT, -UR13, URZ, URZ ;  /* 0x000000ff0d057290 */ /* 0x000fe8000fffe1ff */
[----:B------:R-:W-:Y:S04]  /*5d60*/  UIMAD UR4, UR43, UR5, UR4 ;  /* 0x000000052b0472a4 */ /* 0x000fe8000f8e0204 */
[----:B------:R-:W-:Y:S11]  /*5d70*/  UISETP.GT.U32.AND UP0, UPT, UR43, UR4, UPT ;  /* 0x000000042b00728c */ /* 0x000ff6000bf04070 */
[----:B------:R-:W-:Y:S02]  /*5d80*/  @!UP0 UIADD3 UR4, UPT, UPT, UR4, -UR43, URZ ;  /* 0x8000002b04048290 */ /* 0x000fe4000fffe0ff */
[----:B------:R-:W-:Y:S02]  /*5d90*/  @!UP0 UIADD3 UR13, UPT, UPT, UR13, 0x1, URZ ;  /* 0x000000010d0d8890 */ /* 0x000fe4000fffe0ff */
[----:B------:R-:W-:Y:S02]  /*5da0*/  UISETP.GE.U32.AND UP0, UPT, UR4, UR43, UPT ;  /* 0x0000002b0400728c */ /* 0x000fe4000bf06070 */
[----:B------:R-:W-:Y:S09]  /*5db0*/  ULOP3.LUT UR4, UR12, UR68, URZ, 0x3c, !UPT ;  /* 0x000000440c047292 */ /* 0x000ff2000f8e3cff */
[----:B------:R-:W-:Y:S02]  /*5dc0*/  @UP0 UIADD3 UR13, UPT, UPT, UR13, 0x1, URZ ;  /* 0x000000010d0d0890 */ /* 0x000fe4000fffe0ff */
[----:B------:R-:W-:Y:S11]  /*5dd0*/  UISETP.GE.AND UP0, UPT, UR4, URZ, UPT ;  /* 0x000000ff0400728c */ /* 0x000ff6000bf06270 */
[----:B------:R-:W-:Y:S02]  /*5de0*/  @!UP0 UIADD3 UR13, UPT, UPT, -UR13, URZ, URZ ;  /* 0x000000ff0d0d8290 */ /* 0x000fe4000fffe1ff */
[----:B------:R-:W-:Y:S02]  /*5df0*/  @!UP2 ULOP3.LUT UR13, URZ, UR68, URZ, 0x33, !UPT ;  /* 0x00000044ff0da292 */ /* 0x000fe4000f8e33ff */
[----:B------:R-:W-:Y:S02]  /*5e00*/  UISETP.NE.AND UP2, UPT, UR47, URZ, UPT ;  /* 0x000000ff2f00728c */ /* 0x000fe4000bf45270 */
[----:B------:R-:W-:Y:S02]  /*5e10*/  ULOP3.LUT UR4, UR13, UR47, URZ, 0x3c, !UPT ;  /* 0x0000002f0d047292 */ /* 0x000fe4000f8e3cff */
[----:B------:R-:W-:Y:S01]  /*5e20*/  UIADD3 UR5, UPT, UPT, -UR13, URZ, URZ ;  /* 0x000000ff0d057290 */ /* 0x000fe2000fffe1ff */
[----:B------:R-:W-:Y:S01]  /*5e30*/  IMAD.U32 R0, RZ, RZ, UR13 ;  /* 0x0000000dff007e24 */ /* 0x000fe2000f8e00ff */
[----:B------:R-:W-:Y:S02]  /*5e40*/  UISETP.GE.AND UP0, UPT, UR4, URZ, UPT ;  /* 0x000000ff0400728c */ /* 0x000fe4000bf06270 */
[----:B------:R-:W-:Y:S02]  /*5e50*/  UIADD3 UR4, UPT, UPT, -UR12, URZ, URZ ;  /* 0x000000ff0c047290 */ /* 0x000fe4000fffe1ff */
[----:B------:R-:W-:Y:S01]  /*5e60*/  IABS R0, R0 ;  /* 0x0000000000007213 */ /* 0x000fe20000000000 */
[----:B------:R-:W-:Y:S02]  /*5e70*/  UIMAD UR12, UR68, UR5, UR12 ;  /* 0x00000005440c72a4 */ /* 0x000fe4000f8e020c */
[----:B------:R-:W-:Y:S02]  /*5e80*/  UIMAD UR4, UR45, UR4, UR18 ;  /* 0x000000042d0472a4 */ /* 0x000fe4000f8e0212 */
[----:B------:R-:W-:Y:S02]  /*5e90*/  IMAD.HI.U32 R13, R13, R0, RZ ;  /* 0x000000000d0d7227 */ /* 0x000fe400078e00ff */
[----:B------:R-:W-:Y:S03]  /*5ea0*/  USHF.L.U32 UR4, UR4, 0x7, URZ ;  /* 0x0000000704047899 */ /* 0x000fe600080006ff */
[C---:B------:R-:W-:Y:S05]  /*5eb0*/  IADD3 R3, PT, PT, -R13.reuse, RZ, RZ ;  /* 0x000000ff0d037210 */ /* 0x040fea0007ffe1ff */
[C---:B------:R-:W-:Y:S05]  /*5ec0*/  IMAD R0, R8.reuse, R3, R0 ;  /* 0x0000000308007224 */ /* 0x040fea00078e0200 */
[----:B------:R-:W-:Y:S11]  /*5ed0*/  ISETP.GT.U32.AND P1, PT, R8, R0, PT ;  /* 0x000000000800720c */ /* 0x000ff60003f24070 */
[----:B------:R-:W-:Y:S02]  /*5ee0*/  @!UPT UIADD3 URZ, UPT, UPT, URZ, URZ, URZ ;  /* 0x000000fffffff290 */ /* 0x000fe4000fffe0ff */
[----:B------:R-:W-:Y:S02]  /*5ef0*/  @!P1 IMAD.IADD R0, R0, 0x1, -R8 ;  /* 0x0000000100009824 */ /* 0x000fe400078e0a08 */
[----:B------:R-:W-:Y:S01]  /*5f00*/  @!P1 VIADD R13, R13, 0x1 ;  /* 0x000000010d0d9836 */ /* 0x000fe20000000000 */
[----:B------:R-:W-:Y:S02]  /*5f10*/  ISETP.NE.U32.AND P1, PT, RZ, UR48, PT ;  /* 0x00000030ff007c0c */ /* 0x000fe4000bf25070 */
[----:B------:R-:W-:Y:S02]  /*5f20*/  ISETP.GE.U32.AND P2, PT, R0, R8, PT ;  /* 0x000000080000720c */ /* 0x000fe40003f46070 */
[----:B------:R-:W-:Y:S02]  /*5f30*/  ISETP.NE.AND.EX P1, PT, RZ, UR49, PT, P1 ;  /* 0x00000031ff007c0c */ /* 0x000fe4000bf25310 */
[----:B------:R-:W-:Y:S09]  /*5f40*/  SHF.L.U32 R8, R10, 0x1f, RZ ;  /* 0x0000001f0a087819 */ /* 0x000ff200000006ff */
[----:B------:R-:W-:Y:S04]  /*5f50*/  @P2 IADD3 R13, PT, PT, R13, 0x1, RZ ;  /* 0x000000010d0d2810 */ /* 0x000fe80007ffe0ff */
[----:B------:R-:W-:Y:S11]  /*5f60*/  R2UR UR14, R13 ;  /* 0x000000000d0e72ca */ /* 0x000ff600000e0000 */
[----:B------:R-:W-:Y:S02]  /*5f70*/  @!UPT UIADD3 URZ, UPT, UPT, URZ, URZ, URZ ;  /* 0x000000fffffff290 */ /* 0x000fe4000fffe0ff */
[----:B------:R-:W-:Y:S02]  /*5f80*/  @!UP0 UIADD3 UR14, UPT, UPT, -UR14, URZ, URZ ;  /* 0x000000ff0e0e8290 */ /* 0x000fe4000fffe1ff */
[----:B------:R-:W-:Y:S04]  /*5f90*/  @!UP2 ULOP3.LUT UR14, URZ, UR47, URZ, 0x33, !UPT ;  /* 0x0000002fff0ea292 */ /* 0x000fe8000f8e33ff */
[----:B------:R-:W-:Y:S04]  /*5fa0*/  UIADD3 UR6, UPT, UPT, -UR14, URZ, URZ ;  /* 0x000000ff0e067290 */ /* 0x000fe8000fffe1ff */
[----:B------:R-:W-:Y:S01]  /*5fb0*/  UIMAD UR13, UR47, UR6, UR13 ;  /* 0x000000062f0d72a4 */ /* 0x000fe2000f8e020d */
[----:B------:R-:W-:Y:S11]  /*5fc0*/  BRA.U !UP4, `(.L_x_93) ;  /* 0x000000010c387547 */ /* 0x000ff6000b800000 */
[----:B------:R-:W-:Y:S01]  /*5fd0*/  UPLOP3.LUT UP1, UPT, UPT, UPT, UP6, 0x80, 0x8 ;  /* 0x000000000008789c */ /* 0x000fe20003f2f060 */
[----:B------:R-:W-:Y:S01]  /*5fe0*/  HFMA2 R0, -RZ, RZ, 0, 5.9604644775390625e-08 ;  /* 0x00000001ff007431 */ /* 0x000fe200000001ff */
[----:B------:R-:W1:Y:S01]  /*5ff0*/  LDCU.64 UR8, c[0x0][0x358] ;  /* 0x00006b00ff0877ac */ /* 0x000e620008000a00 */
[----:B------:R-:W-:Y:S03]  /*6000*/  IMAD.MOV.U32 R49, RZ, RZ, 0x1 ;  /* 0x00000001ff317424 */ /* 0x000fe600078e00ff */
[----:B------:R-:W-:Y:S05]  /*6010*/  PLOP3.LUT P2, PT, PT, PT, UP1, 0x80, 0x8 ;  /* 0x000000000008781c */ /* 0x000fea0003f4f018 */
[----:B------:R-:W2:Y:S01]  /*6020*/  @UP1 LDCU.64 UR6, c[0x0][0x988] ;  /* 0x00013100ff0617ac */ /* 0x000ea20008000a00 */
[----:B------:R-:W-:Y:S07]  /*6030*/  @UP1 UIMAD UR5, UR52, UR48, URZ ;  /* 0x00000030340512a4 */ /* 0x000fee000f8e02ff */
[----:B------:R-:W-:Y:S01]  /*6040*/  @!P2 PRMT R49, R0, 0x7610, R49 ;  /* 0x000076100031a816 */ /* 0x000fe20000000031 */
[----:B--2---:R-:W-:Y:S03]  /*6050*/  @UP1 UIMAD.WIDE UR6, UR5, 0x4, UR6 ;  /* 0x00000004050618a5 */ /* 0x004fe6000f8e0206 */
[----:B------:R-:W2:Y:S03]  /*6060*/  @!UP1 LDCU UR5, c[0x0][0x980] ;  /* 0x00013000ff0597ac */ /* 0x000ea60008000800 */
[----:B-----5:R-:W-:Y:S01]  /*6070*/  IMAD.U32 R26, RZ, RZ, UR6 ;  /* 0x00000006ff1a7e24 */ /* 0x020fe2000f8e00ff */
[----:B------:R-:W-:Y:S05]  /*6080*/  MOV R27, UR7 ;  /* 0x00000007001b7c02 */ /* 0x000fea0008000f00 */
[----:B-1----:R1:W5:Y:S02]  /*6090*/  @P2 LDG.E R26, desc[UR8][R26.64] ;  /* 0x000000081a1a2981 */ /* 0x002364000c1e1900 */
[----:B-12---:R-:W-:Y:S07]  /*60a0*/  @!P2 IMAD.U32 R26, RZ, RZ, UR5 ;  /* 0x00000005ff1aae24 */ /* 0x006fee000f8e00ff */
.L_x_93:
[----:B-----5:R-:W-:Y:S01]  /*60b0*/  @!P1 FSETP.EQ.AND P3, PT, R26, RZ, PT ;  /* 0x000000ff1a00920b */ /* 0x020fe20003f62000 */
[----:B------:R-:W-:Y:S01]  /*60c0*/  @!UPT UIADD3 URZ, UPT, UPT, URZ, URZ, URZ ;  /* 0x000000fffffff290 */ /* 0x000fe2000fffe0ff */
[----:B------:R-:W-:Y:S11]  /*60d0*/  @!P1 BRA `(.L_x_94) ;  /* 0x0000000000149947 */ /* 0x000ff60003800000 */
[----:B------:R-:W-:Y:S02]  /*60e0*/  LOP3.LUT P1, RZ, R49, 0xff, RZ, 0xc0, !PT ;  /* 0x000000ff31ff7812 */ /* 0x000fe4000782c0ff */
[----:B------:R-:W-:Y:S04]  /*60f0*/  PLOP3.LUT P3, PT, PT, PT, UP1, 0x80, 0x8 ;  /* 0x000000000008781c */ /* 0x000fe80003f6f018 */
[----:B------:R-:W-:Y:S07]  /*6100*/  PLOP3.LUT P3, PT, P3, PT, PT, 0x8, 0x80 ;  /* 0x000000000080781c */ /* 0x000fee0001f6e170 */
[----:B------:R-:W-:Y:S11]  /*6110*/  @P1 FSETP.EQ.AND P3, PT, R26, RZ, PT ;  /* 0x000000ff1a00120b */ /* 0x000ff60003f62000 */
[----:B------:R-:W-:Y:S02]  /*6120*/  @!UPT UIADD3 URZ, UPT, UPT, URZ, URZ, URZ ;  /* 0x000000fffffff290 */ /* 0x000fe4000fffe0ff */
.L_x_94:
[----:B------:R-:W1:Y:S01]  /*6130*/  SYNCS.PHASECHK.TRANS64.TRYWAIT P1, [UR42+0xf0], R8 ;  /* 0x0000f008ff0075a7 */ /* 0x000e62000802112a */
[----:B------:R-:W-:Y:S04]  /*6140*/  ELECT P2, URZ, PT ;  /* 0x0000000000ff782f */ /* 0x000fe80003840000 */
[----:B------:R-:W-:Y:S01]  /*6150*/  PLOP3.LUT P2, PT, P3, P2, PT, 0xf2, 0x2f ;  /* 0x00000000002f781c */ /* 0x000fe20001f45e72 */
[----:B------:R-:W-:Y:S01]  /*6160*/  @!UPT UIADD3 URZ, UPT, UPT, URZ, URZ, URZ ;  /* 0x000000fffffff290 */ /* 0x000fe2000fffe0ff */
[----:B-1----:R-:W-:Y:S11]  /*6170*/  @!P1 BRA `(.L_x_95) ;  /* 0x0000004c00ec9947 */ /* 0x002ff60003800000 */
.L_x_199:
[----:B------:R-:W-:Y:S01]  /*6180*/  @!P2 IADD3 R3, P1, PT, R14, 0x680, RZ ;  /* 0x000006800e03a810 */ /* 0x000fe20007f3e0ff */
[----:B------:R-:W-:Y:S01]  /*6190*/  VOTEU.ALL UP0, P2 ;  /* 0x0000000000ff7886 */ /* 0x000fe20001000000 */
[----:B------:R-:W-:Y:S01]  /*61a0*/  UMOV UR18, 0x0 ;  /* 0x0000000000127882 */ /* 0x000fe20000000000 */
[----:B------:R-:W-:Y:S01]  /*61b0*/  UMOV UR19, 0x10000000 ;  /* 0x1000000000137882 */ /* 0x000fe20000000000 */
[----:B------:R-:W-:Y:S01]  /*61c0*/  @!P2 R2UR UR6, R3 ;  /* 0x000000000306a2ca */ /* 0x000fe200000e0000 */
[----:B-1----:R-:W-:Y:S01]  /*61d0*/  @!P2 IMAD.X R0, RZ, RZ, R15, P1 ;  /* 0x000000ffff00a224 */ /* 0x002fe200008e060f */
[----:B------:R-:W-:Y:S02]  /*61e0*/  @!UP0 UIADD3 UR8, UPT, UPT, UR42, 0x200, URZ ;  /* 0x000002002a088890 */ /* 0x000fe4000fffe0ff */
[----:B------:R-:W-:Y:S02]  /*61f0*/  @!UP0 UIADD3 UR16, UPT, UPT, UR42, 0xa00, URZ ;  /* 0x00000a002a108890 */ /* 0x000fe4000fffe0ff */
[----:B------:R-:W-:Y:S01]  /*6200*/  @!P2 R2UR UR5, R0 ;  /* 0x000000000005a2ca */ /* 0x000fe200000e0000 */
[----:B------:R-:W-:Y:S01]  /*6210*/  @!UP0 UIADD3 UR17, UPT, UPT, UR4, 0x40, URZ ;  /* 0x0000004004118890 */ /* 0x000fe2000fffe0ff */
[----:B------:R-:W-:Y:S01]  /*6220*/  @!P2 IMAD.MOV.U32 R0, RZ, RZ, 0x1000 ;  /* 0x00001000ff00a424 */ /* 0x000fe200078e00ff */
[----:B------:R-:W-:Y:S04]  /*6230*/  VOTEU.ALL UP0, P2 ;  /* 0x0000000000ff7886 */ /* 0x000fe80001000000 */
[----:B------:R-:W-:Y:S01]  /*6240*/  IMAD.U32 R12, RZ, RZ, UR6 ;  /* 0x00000006ff0c7e24 */ /* 0x000fe2000f8e00ff */
[----:B------:R-:W-:Y:S01]  /*6250*/  @!UP0 UMOV UR9, UR46 ;  /* 0x0000002e00098c82 */ /* 0x000fe20008000000 */
[----:B------:R-:W-:Y:S03]  /*6260*/  @!UP0 UMOV UR10, UR4 ;  /* 0x00000004000a8c82 */ /* 0x000fe60008000000 */
[----:B------:R-:W-:Y:S01]  /*6270*/  @!P2 R2UR UR6, R12 ;  /* 0x000000000c06a2ca */ /* 0x000fe200000e0000 */
[----:B------:R-:W-:Y:S05]  /*6280*/  IMAD.U32 R13, RZ, RZ, UR5 ;  /* 0x00000005ff0d7e24 */ /* 0x000fea000f8e00ff */
[----:B------:R-:W-:Y:S11]  /*6290*/  @!P2 R2UR UR7, R13 ;  /* 0x000000000d07a2ca */ /* 0x000ff600000e0000 */
[----:B------:R-:W-:Y:S02]  /*62a0*/  @!UPT UIADD3 URZ, UPT, UPT, URZ, URZ, URZ ;  /* 0x000000fffffff290 */ /* 0x000fe4000fffe0ff */
[----:B------:R1:W-:Y:S01]  /*62b0*/  @!UP0 UTMALDG.5D [UR8], [UR6], desc[UR18] ;  /* 0x00001208060085b4 */ /* 0x0003e20008021000 */
[----:B------:R-:W-:Y:S05]  /*62c0*/  VOTEU.ALL UP0, P2 ;  /* 0x0000000000ff7886 */ /* 0x000fea0001000000 */
[----:B-1----:R-:W-:Y:S01]  /*62d0*/  @!UP0 UMOV UR8, UR16 ;  /* 0x0000001000088c82 */ /* 0x002fe20008000000 */
[----:B------:R-:W-:Y:S01]  /*62e0*/  @!UP0 UMOV UR9, UR46 ;  /* 0x0000002e00098c82 */ /* 0x000fe20008000000 */
[----:B------:R-:W-:Y:S02]  /*62f0*/  @!UP0 UMOV UR10, UR17 ;  /* 0x00000011000a8c82 */ /* 0x000fe40008000000 */
[----:B------:R1:W-:Y:S01]  /*6300*/  @!UP0 UTMALDG.5D [UR8], [UR6], desc[UR18] ;  /* 0x00001208060085b4 */ /* 0x0003e20008021000 */
[----:B------:R1:W-:Y:S01]  /*6310*/  @!P2 SYNCS.ARRIVE.TRANS64.RED.A0TR RZ, [UR42+0xd0], R0 ;  /* 0x0000d000ffffa9a7 */ /* 0x0003e2000830042a */
[----:B------:R-:W-:Y:S01]  /*6320*/  SYNCS.ARRIVE.TRANS64.RED.A1T0 RZ, [UR66], RZ ;  /* 0x000000ffffff79a7 */ /* 0x000fe20008100442 */
[----:B------:R-:W2:Y:S02]  /*6330*/  SYNCS.PHASECHK.TRANS64.TRYWAIT P1, [UR42+0xf8], R8 ;  /* 0x0000f808ff0075a7 */ /* 0x000ea4000802112a */
[----:B-12---:R-:W-:Y:S05]  /*6340*/  @!P1 BRA `(.L_x_96) ;  /* 0x0000004c00909947 */ /* 0x006fea0003800000 */
.L_x_201:
        /* <DEDUP_REMOVED lines=11> */
[----:B------:R-:W-:Y:S01]  /*6400*/  @!UP0 UIADD3 UR8, UPT, UPT, UR42, 0x1a00, URZ ;  /* 0x00001a002a088890 */ /* 0x000fe2000fffe0ff */
[----:B------:R-:W-:Y:S01]  /*6410*/  VOTEU.ALL UP0, P2 ;  /* 0x0000000000ff7886 */ /* 0x000fe20001000000 */
[----:B------:R-:W-:Y:S02]  /*6420*/  UMOV UR35, UR11 ;  /* 0x0000000b00237c82 */ /* 0x000fe40008000000 */
[----:B------:R-:W-:Y:S01]  /*6430*/  IMAD.U32 R12, RZ, RZ, UR6 ;  /* 0x00000006ff0c7e24 */ /* 0x000fe2000f8e00ff */
[----:B------:R-:W-:Y:S01]  /*6440*/  UMOV UR36, UR12 ;  /* 0x0000000c00247c82 */ /* 0x000fe20008000000 */
[----:B------:R-:W-:Y:S01]  /*6450*/  UMOV UR37, UR13 ;  /* 0x0000000d00257c82 */ /* 0x000fe20008000000 */
[----:B------:R-:W-:Y:S01]  /*6460*/  UMOV UR38, UR14 ;  /* 0x0000000e00267c82 */ /* 0x000fe20008000000 */
[----:B------:R-:W-:Y:S01]  /*6470*/  UMOV UR9, UR33 ;  /* 0x0000002100097c82 */ /* 0x000fe20008000000 */
[----:B------:R-:W-:Y:S01]  /*6480*/  @!P2 R2UR UR6, R12 ;  /* 0x000000000c06a2ca */ /* 0x000fe200000e0000 */
[----:B------:R-:W-:Y:S05]  /*6490*/  IMAD.U32 R13, RZ, RZ, UR5 ;  /* 0x00000005ff0d7e24 */ /* 0x000fea000f8e00ff */
[----:B------:R-:W-:Y:S11]  /*64a0*/  @!P2 R2UR UR7, R13 ;  /* 0x000000000d07a2ca */ /* 0x000ff600000e0000 */
[----:B------:R-:W-:Y:S02]  /*64b0*/  @!UPT UIADD3 URZ, UPT, UPT, URZ, URZ, URZ ;  /* 0x000000fffffff290 */ /* 0x000fe4000fffe0ff */
[----:B------:R1:W-:Y:S01]  /*64c0*/  @!UP0 UTMALDG.5D [UR32], [UR6], desc[UR16] ;  /* 0x00001020060085b4 */ /* 0x0003e20008021000 */
[----:B------:R-:W-:Y:S05]  /*64d0*/  VOTEU.ALL UP0, P2 ;  /* 0x0000000000ff7886 */ /* 0x000fea0001000000 */
[----:B------:R1:W-:Y:S01]  /*64e0*/  @!UP0 UTMALDG.5D [UR8], [UR6], desc[UR16] ;  /* 0x00001008060085b4 */ /* 0x0003e20008021000 */
[----:B------:R1:W-:Y:S01]  /*64f0*/  @!P2 SYNCS.ARRIVE.TRANS64.RED.A0TR RZ, [UR42+0xd8], R0 ;  /* 0x0000d800ffffa9a7 */ /* 0x0003e2000830042a */
[----:B------:R-:W-:Y:S01]  /*6500*/  SYNCS.ARRIVE.TRANS64.RED.A1T0 RZ, [UR65], RZ ;  /* 0x000000ffffff79a7 */ /* 0x000fe20008100441 */
[----:B------:R-:W2:Y:S02]  /*6510*/  SYNCS.PHASECHK.TRANS64.TRYWAIT P1, [UR42+0x100], R8 ;  /* 0x00010008ff0075a7 */ /* 0x000ea4000802112a */
[----:B-12---:R-:W-:Y:S05]  /*6520*/  @!P1 BRA `(.L_x_97) ;  /* 0x0000004c00309947 */ /* 0x006fea0003800000 */
.L_x_203:
        /* <DEDUP_REMOVED lines=28> */
[----:B--2---:R-:W-:Y:S01]  /*66f0*/  @P0 SHF.R.U32.HI R0, RZ, 0x10, R5 ;  /* 0x00000010ff000819 */ /* 0x004fe20000011605 */
[----:B------:R-:W2:Y:S03]  /*6700*/  SYNCS.PHASECHK.TRANS64.TRYWAIT P1, [UR42+0x108], R8 ;  /* 0x00010808ff0075a7 */ /* 0x000ea6000802112a */
[----:B------:R-:W-:Y:S01]  /*6710*/  @P0 R2UR UR52, R0 ;  /* 0x00000000003402ca */ /* 0x000fe200000e0000 */
[----:B------:R-:W-:Y:S03]  /*6720*/  @!UPT UIADD3 URZ, UPT, UPT, URZ, URZ, URZ ;  /* 0x000000fffffff290 */ /* 0x000fe6000fffe0ff */
[----:B-12---:R-:W-:Y:S11]  /*6730*/  @!P1 BRA `(.L_x_98) ;  /* 0x0000004800c49947 */ /* 0x006ff60003800000 */
.L_x_205:
[----:B------:R-:W-:Y:S01]  /*6740*/  UPLOP3.LUT UP2, UPT, UPT, UPT, UPT, 0x80, 0x8 ;  /* 0x000000000008789c */ /* 0x000fe20003f4f070 */
[----:B------:R-:W-:Y:S01]  /*6750*/  @!P2 IADD3 R3, P0, PT, R14, 0x680, RZ ;  /* 0x000006800e03a810 */ /* 0x000fe20007f1e0ff */
[----:B------:R-:W-:Y:S01]  /*6760*/  UMOV UR6, 0x0 ;  /* 0x0000000000067882 */ /* 0x000fe20000000000 */
[----:B------:R-:W-:Y:S01]  /*6770*/  VOTEU.ALL UP0, P2 ;  /* 0x0000000000ff7886 */ /* 0x000fe20001000000 */
[----:B------:R-:W-:Y:S01]  /*6780*/  UMOV UR7, 0x10000000 ;  /* 0x1000000000077882 */ /* 0x000fe20000000000 */
[----:B------:R-:W-:Y:S01]  /*6790*/  @!P2 R2UR UR5, R3 ;  /* 0x000000000305a2ca */ /* 0x000fe200000e0000 */
[----:B-1----:R-:W-:Y:S01]  /*67a0*/  @!P2 IMAD.X R0, RZ, RZ, R15, P0 ;  /* 0x000000ffff00a224 */ /* 0x002fe200000e060f */
[----:B------:R-:W-:Y:S01]  /*67b0*/  UMOV UR19, UR11 ;  /* 0x0000000b00137c82 */ /* 0x000fe20008000000 */
[----:B------:R-:W-:Y:S01]  /*67c0*/  @!UP0 UIADD3 UR18, UPT, UPT, UR4, 0x30, URZ ;  /* 0x0000003004128890 */ /* 0x000fe2000fffe0ff */
[----:B------:R-:W-:Y:S01]  /*67d0*/  R2UR UR26, R51 ;  /* 0x00000000331a72ca */ /* 0x000fe200000e0000 */
[----:B------:R-:W-:Y:S01]  /*67e0*/  @!UP0 UIADD3 UR10, UPT, UPT, UR4, 0x70, URZ ;  /* 0x00000070040a8890 */ /* 0x000fe2000fffe0ff */
[----:B------:R-:W-:Y:S01]  /*67f0*/  @!P2 R2UR UR4, R0 ;  /* 0x000000000004a2ca */ /* 0x000fe200000e0000 */
[----:B------:R-:W-:Y:S01]  /*6800*/  @!UP0 UIADD3 UR16, UPT, UPT, UR42, 0x3200, URZ ;  /* 0x000032002a108890 */ /* 0x000fe2000fffe0ff */
[----:B------:R-:W-:Y:S01]  /*6810*/  R2UR UR24, R52 ;  /* 0x00000000341872ca */ /* 0x000fe200000e0000 */
[----:B------:R-:W-:Y:S01]  /*6820*/  @!UP0 UIADD3 UR17, UPT, UPT, UR42, 0xe8, URZ ;  /* 0x000000e82a118890 */ /* 0x000fe2000fffe0ff */
[----:B------:R-:W-:Y:S01]  /*6830*/  LOP3.LUT P0, RZ, R6, 0x1, RZ, 0xc0, !PT ;  /* 0x0000000106ff7812 */ /* 0x000fe2000780c0ff */
[----:B------:R-:W-:Y:S01]  /*6840*/  @!UP0 UIADD3 UR8, UPT, UPT, UR42, 0x3a00, URZ ;  /* 0x00003a002a088890 */ /* 0x000fe2000fffe0ff */
[----:B------:R-:W-:Y:S01]  /*6850*/  LOP3.LUT R10, R10, 0x1, RZ, 0x3c, !PT ;  /* 0x000000010a0a7812 */ /* 0x000fe200078e3cff */
[----:B------:R-:W-:Y:S01]  /*6860*/  IMAD.U32 R12, RZ, RZ, UR5 ;  /* 0x00000005ff0c7e24 */ /* 0x000fe2000f8e00ff */
[----:B------:R-:W-:Y:S01]  /*6870*/  VOTEU.ALL UP0, P2 ;  /* 0x0000000000ff7886 */ /* 0x000fe20001000000 */
[----:B------:R-:W-:Y:S01]  /*6880*/  UMOV UR20, UR12 ;  /* 0x0000000c00147c82 */ /* 0x000fe20008000000 */
[----:B------:R-:W-:Y:S01]  /*6890*/  UMOV UR21, UR13 ;  /* 0x0000000d00157c82 */ /* 0x000fe20008000000 */
[----:B------:R-:W-:Y:S01]  /*68a0*/  UMOV UR22, UR14 ;  /* 0x0000000e00167c82 */ /* 0x000fe20008000000 */
[----:B------:R-:W-:Y:S01]  /*68b0*/  UMOV UR9, UR17 ;  /* 0x0000001100097c82 */ /* 0x000fe20008000000 */
[----:B------:R-:W-:Y:S01]  /*68c0*/  IMAD.U32 R13, RZ, RZ, UR4 ;  /* 0x00000004ff0d7e24 */ /* 0x000fe2000f8e00ff */
[----:B------:R-:W-:Y:S02]  /*68d0*/  @!P2 R2UR UR4, R12 ;  /* 0x000000000c04a2ca */ /* 0x000fe400000e0000 */
[----:B------:R-:W-:Y:S02]  /*68e0*/  LOP3.LUT R9, R9, 0x1, RZ, 0x3c, !PT ;  /* 0x0000000109097812 */ /* 0x000fe400078e3cff */
[----:B------:R-:W-:Y:S11]  /*68f0*/  @!P2 R2UR UR5, R13 ;  /* 0x000000000d05a2ca */ /* 0x000ff600000e0000 */
[----:B------:R-:W-:Y:S02]  /*6900*/  @!UPT UIADD3 URZ, UPT, UPT, URZ, URZ, URZ ;  /* 0x000000fffffff290 */ /* 0x000fe4000fffe0ff */
[----:B------:R1:W-:Y:S01]  /*6910*/  @!UP0 UTMALDG.5D [UR16], [UR4], desc[UR6] ;  /* 0x00000610040085b4 */ /* 0x0003e20008021000 */
[----:B------:R-:W-:Y:S05]  /*6920*/  VOTEU.ALL UP0, P2 ;  /* 0x0000000000ff7886 */ /* 0x000fea0001000000 */
[----:B------:R2:W-:Y:S01]  /*6930*/  @!UP0 UTMALDG.5D [UR8], [UR4], desc[UR6] ;  /* 0x00000608040085b4 */ /* 0x0005e20008021000 */
[----:B------:R2:W-:Y:S01]  /*6940*/  @!P2 SYNCS.ARRIVE.TRANS64.RED.A0TR RZ, [UR42+0xe8], R2 ;  /* 0x0000e802ffffa9a7 */ /* 0x0005e2000830042a */
[----:B------:R-:W-:Y:S01]  /*6950*/  SYNCS.ARRIVE.TRANS64.RED.A1T0 RZ, [UR63], RZ ;  /* 0x000000ffffff79a7 */ /* 0x000fe2000810043f */
[----:B-1----:R-:W-:Y:S02]  /*6960*/  UIADD3 UR18, UPT, UPT, UR15, UR26, URZ ;  /* 0x0000001a0f127290 */ /* 0x002fe4000fffe0ff */
[----:B------:R-:W-:Y:S01]  /*6970*/  UIADD3 UR20, UPT, UPT, UR23, UR24, URZ ;  /* 0x0000001817147290 */ /* 0x000fe2000fffe0ff */
[----:B------:R-:W-:Y:S11]  /*6980*/  @P0 BRA `(.L_x_99) ;  /* 0xffffffe800f40947 */ /* 0x000ff6000383ffff */
[----:B--2---:R-:W-:-:S04]  /*6990*/  SHF.L.U32 R2, R10, 0x1f, RZ ;  /* 0x0000001f0a027819 */ /* 0x004fc800000006ff */
[----:B------:R-:W1:Y:S02]  /*69a0*/  SYNCS.PHASECHK.TRANS64.TRYWAIT P0, [UR42+0xf0], R2 ;  /* 0x0000f002ff0075a7 */ /* 0x000e64000800112a */
[----:B-1----:R-:W-:Y:S05]  /*69b0*/  @!P0 BRA `(.L_x_100) ;  /* 0x00000048003c8947 */ /* 0x002fea0003800000 */
.L_x_207:
[----:B------:R-:W2:Y:S02]  /*69c0*/  SYNCS.PHASECHK.TRANS64.TRYWAIT P0, [UR42+0xf8], R2 ;  /* 0x0000f802ff0075a7 */ /* 0x000ea4000800112a */
[----:B--2---:R-:W-:Y:S05]  /*69d0*/  @!P0 BRA `(.L_x_101) ;  /* 0x00000048004c8947 */ /* 0x004fea0003800000 */
.L_x_209:
[----:B------:R-:W2:Y:S02]  /*69e0*/  SYNCS.PHASECHK.TRANS64.TRYWAIT P0, [UR42+0x100], R2 ;  /* 0x00010002ff0075a7 */ /* 0x000ea4000800112a */
[----:B--2---:R-:W-:Y:S05]  /*69f0*/  @!P0 BRA `(.L_x_102) ;  /* 0x00000048005c8947 */ /* 0x004fea0003800000 */
.L_x_211:
[----:B-1----:R-:W-:-:S07]  /*6a00*/  MOV R0, UR42 ;  /* 0x0000002a00007c02 */ /* 0x002fce0008000f00 */
.L_x_103:
[----:B-1----:R-:W-:-:S04]  /*6a10*/  SHF.L.U32 R2, R10, 0x1f, RZ ;  /* 0x0000001f0a027819 */ /* 0x002fc800000006ff */
[----:B------:R1:W2:Y:S03]  /*6a20*/  SYNCS.PHASECHK.TRANS64.TRYWAIT P0, [R0+URZ+0x108], R2 ;  /* 0x00010802000075a7 */ /* 0x0002a600080011ff */
[----:B--2---:R-:W-:Y:S05]  /*6a30*/  @!P0 NANOSLEEP.SYNCS 0x989680 ;  /* 0x009896800000895d */ /* 0x004fea0003900000 */
[----:B------:R-:W2:Y:S02]  /*6a40*/  @!P0 SYNCS.PHASECHK.TRANS64 P0, [R0+URZ+0x108], R2 ;  /* 0x00010802000085a7 */ /* 0x000ea400080010ff */
[----:B--2---:R-:W-:Y:S05]  /*6a50*/  @P0 EXIT ;  /* 0x000000000000094d */ /* 0x004fea0003800000 */
[----:B------:R-:W-:Y:S05]  /*6a60*/  BRA `(.L_x_103) ;  /* 0xfffffffc00e87947 */ /* 0x000fea000383ffff */
.L_x_88:
[----:B------:R-:W-:-:S06]  /*6a70*/  UISETP.GE.AND UP0, UPT, UR19, 0x4, UPT ;  /* 0x000000041300788c */ /* 0x000fcc000bf06270 */
[----:B------:R-:W-:-:S13]  /*6a80*/  PLOP3.LUT P0, PT, PT, PT, UP0, 0x80, 0x8 ;  /* 0x000000000008781c */ /* 0x000fda0003f0f008 */
[----:B-1----:R-:W-:Y:S05]  /*6a90*/  @!P0 EXIT ;  /* 0x000000000000894d */ /* 0x002fea0003800000 */
[----:B------:R-:W1:Y:S08]  /*6aa0*/  S2UR UR4, SR_CgaCtaId ;  /* 0x00000000000479c3 */ /* 0x000e700000008800 */
[----:B------:R-:W-:Y:S01]  /*6ab0*/  BAR.SYNC.DEFER_BLOCKING 0x6, 0xa0 ;  /* 0x0182800000007b1d */ /* 0x000fe20000010000 */
[C---:B------:R-:W-:Y:S01]  /*6ac0*/  IMAD.SHL.U32 R0, R50.reuse, 0x200000, RZ ;  /* 0x0020000032007824 */ /* 0x040fe200078e00ff */
[----:B------:R-:W-:Y:S01]  /*6ad0*/  SHF.L.U32 R4, R50, 0x9, RZ ;  /* 0x0000000932047819 */ /* 0x000fe200000006ff */
[C---:B------:R-:W-:Y:S01]  /*6ae0*/  IMAD.SHL.U32 R48, R59.reuse, 0x10, RZ ;  /* 0x000000103b307824 */ /* 0x040fe200078e00ff */
[----:B------:R-:W-:Y:S01]  /*6af0*/  USHF.R.S32.HI UR54, URZ, 0x1f, UR5 ;  /* 0x0000001fff367899 */ /* 0x000fe20008011405 */
[----:B------:R-:W-:Y:S01]  /*6b00*/  IMAD.U32 R23, R59, 0x10000, RZ ;  /* 0x000100003b177824 */ /* 0x000fe200078e00ff */
[----:B------:R-:W-:-:S02]  /*6b10*/  UMOV UR50, 0x400 ;  /* 0x0000040000327882 */ /* 0x000fc40000000000 */
[----:B------:R-:W2:Y:S01]  /*6b20*/  LDC.64 R42, c[0x0][0x9b0] ;  /* 0x00026c00ff2a7b82 */ /* 0x000ea20000000a00 */
[----:B------:R-:W3:Y:S01]  /*6b30*/  LDCU.64 UR6, c[0x0][0x990] ;  /* 0x00013200ff0677ac */ /* 0x000ee20008000a00 */
[C---:B------:R-:W-:Y:S01]  /*6b40*/  IMAD.SHL.U32 R5, R59.reuse, 0x2, RZ ;  /* 0x000000023b057824 */ /* 0x040fe200078e00ff */
[----:B------:R-:W-:Y:S01]  /*6b50*/  LOP3.LUT R0, R0, 0x200000, RZ, 0xc0, !PT ;  /* 0x0020000000007812 */ /* 0x000fe200078ec0ff */
[----:B------:R-:W-:Y:S01]  /*6b60*/  HFMA2 R57, -RZ, RZ, 0, 5.9604644775390625e-08 ;  /* 0x00000001ff397431 */ /* 0x000fe200000001ff */
[C---:B------:R-:W-:Y:S01]  /*6b70*/  LOP3.LUT R6, R48.reuse, 0x40, RZ, 0xc0, !PT ;  /* 0x0000004030067812 */ /* 0x040fe200078ec0ff */
[----:B------:R-:W-:Y:S01]  /*6b80*/  ULEA.HI UR54, UR54, UR5, URZ, 0x7 ;  /* 0x0000000536367291 */ /* 0x000fe2000f8f38ff */
[----:B------:R-:W-:Y:S01]  /*6b90*/  LOP3.LUT R58, R48, 0x5b0, RZ, 0xc0, !PT ;  /* 0x000005b0303a7812 */ /* 0x000fe200078ec0ff */
[----:B------:R-:W4:Y:S01]  /*6ba0*/  LDC.64 R40, c[0x0][0x9a8] ;  /* 0x00026a00ff287b82 */ /* 0x000f220000000a00 */
[----:B------:R-:W-:Y:S01]  /*6bb0*/  LOP3.LUT R23, R0, 0x400000, R23, 0xf8, !PT ;  /* 0x0040000000177812 */ /* 0x000fe200078ef817 */
[----:B------:R-:W-:Y:S01]  /*6bc0*/  IMAD.MOV.U32 R22, RZ, RZ, RZ ;  /* 0x000000ffff167224 */ /* 0x000fe200078e00ff */
[----:B------:R-:W-:Y:S01]  /*6bd0*/  LOP3.LUT R0, R6, 0x8, R5, 0xf8, !PT ;  /* 0x0000000806007812 */ /* 0x000fe200078ef805 */
[----:B------:R-:W-:Y:S01]  /*6be0*/  IMAD.MOV.U32 R56, RZ, RZ, RZ ;  /* 0x000000ffff387224 */ /* 0x000fe200078e00ff */
[----:B------:R-:W-:Y:S01]  /*6bf0*/  LOP3.LUT R58, R58, 0x200, R4, 0xf8, !PT ;  /* 0x000002003a3a7812 */ /* 0x000fe200078ef804 */
[----:B------:R-:W2:Y:S01]  /*6c00*/  LDCU UR63, c[0x0][0x370] ;  /* 0x00006e00ff3f77ac */ /* 0x000ea20008000800 */
[----:B------:R-:W-:-:S02]  /*6c10*/  LOP3.LUT R59, R59, 0x60, RZ, 0xc0, !PT ;  /* 0x000000603b3b7812 */ /* 0x000fc400078ec0ff */
[----:B------:R-:W-:Y:S01]  /*6c20*/  LOP3.LUT R58, R58, R0, RZ, 0xfc, !PT ;  /* 0x000000003a3a7212 */ /* 0x000fe200078efcff */
[----:B-1----:R-:W-:Y:S01]  /*6c30*/  ULEA UR50, UR4, UR50, 0x18 ;  /* 0x0000003204327291 */ /* 0x002fe2000f8ec0ff */
[----:B---3--:R-:W-:Y:S01]  /*6c40*/  IMAD.U32 R61, RZ, RZ, UR6 ;  /* 0x00000006ff3d7e24 */ /* 0x008fe2000f8e00ff */
[----:B------:R-:W-:Y:S01]  /*6c50*/  MOV R55, RZ ;  /* 0x000000ff00377202 */ /* 0x000fe20000000f00 */
[----:B------:R-:W-:Y:S01]  /*6c60*/  IMAD.U32 R60, RZ, RZ, UR7 ;  /* 0x00000007ff3c7e24 */ /* 0x000fe2000f8e00ff */
[----:B------:R-:W-:Y:S01]  /*6c70*/  UIADD3 UR4, UPT, UPT, UR50, 0x200, URZ ;  /* 0x0000020032047890 */ /* 0x000fe2000fffe0ff */
[----:B------:R-:W1:Y:S04]  /*6c80*/  LDCU UR48, c[0x0][0xc0c] ;  /* 0x00018180ff3077ac */ /* 0x000e680008000800 */
[----:B------:R-:W3:Y:S01]  /*6c90*/  LDS R2, [UR50+0x170] ;  /* 0x00017032ff027984 */ /* 0x000ee20008000800 */
[----:B------:R-:W-:Y:S01]  /*6ca0*/  IMAD.U32 R54, RZ, RZ, UR4 ;  /* 0x00000004ff367e24 */ /* 0x000fe2000f8e00ff */
[----:B------:R-:W1:Y:S01]  /*6cb0*/  LDCU UR38, c[0x0][0xc30] ;  /* 0x00018600ff2677ac */ /* 0x000e620008000800 */
[----:B------:R-:W1:Y:S01]  /*6cc0*/  LDCU.64 UR60, c[0x0][0x988] ;  /* 0x00013100ff3c77ac */ /* 0x000e620008000a00 */
[----:B------:R-:W1:Y:S01]  /*6cd0*/  LDCU.64 UR46, c[0x0][0xc28] ;  /* 0x00018500ff2e77ac */ /* 0x000e620008000a00 */
[----:B------:R-:W1:Y:S01]  /*6ce0*/  LDCU.128 UR56, c[0x0][0xc10] ;  /* 0x00018200ff3877ac */ /* 0x000e620008000c00 */
[----:B------:R-:W1:Y:S01]  /*6cf0*/  LDCU UR62, c[0x0][0x374] ;  /* 0x00006e80ff3e77ac */ /* 0x000e620008000800 */
[----:B------:R-:W-:Y:S01]  /*6d00*/  USHF.R.S32.HI UR54, URZ, 0x7, UR54 ;  /* 0x00000007ff367899 */ /* 0x000fe20008011436 */
[----:B------:R-:W-:Y:S01]  /*6d10*/  UMOV UR55, URZ ;  /* 0x000000ff00377c82 */ /* 0x000fe20008000000 */
[----:B------:R-:W-:Y:S01]  /*6d20*/  UMOV UR53, URZ ;  /* 0x000000ff00357c82 */ /* 0x000fe20008000000 */
[C---:B---3--:R-:W-:Y:S01]  /*6d30*/  VIADD R3, R2.reuse, 0x40 ;  /* 0x0000004002037836 */ /* 0x048fe20000000000 */
[----:B------:R-:W-:-:S04]  /*6d40*/  LOP3.LUT R2, R2, 0xffff, RZ, 0xc0, !PT ;  /* 0x0000ffff02027812 */ /* 0x000fc800078ec0ff */
[----:B------:R-:W-:-:S05]  /*6d50*/  LOP3.LUT R3, R3, 0xffff, RZ, 0xc0, !PT ;  /* 0x0000ffff03037812 */ /* 0x000fca00078ec0ff */
[----:B-12-4-:R3:W-:Y:S02]  /*6d60*/  STL.64 [R1], R2 ;  /* 0x0000000201007387 */ /* 0x0167e40000100a00 */
.L_x_147:
[----:B---3--:R-:W-:Y:S04]  /*6d70*/  SHF.L.U32 R2, R55, 0x1f, RZ ;  /* 0x0000001f37027819 */ /* 0x008fe800000006ff */
[----:B-1----:R-:W1:Y:S02]  /*6d80*/  SYNCS.PHASECHK.TRANS64.TRYWAIT P0, [UR50+0x120], R2 ;  /* 0x00012002ff0075a7 */ /* 0x002e640008001132 */
[----:B-1----:R-:W-:Y:S05]  /*6d90*/  @!P0 BRA `(.L_x_104) ;  /* 0x00000044008c8947 */ /* 0x002fea0003800000 */
.L_x_213:
[----:B------:R-:W2:Y:S01]  /*6da0*/  LDS.128 R44, [UR50+0x160] ;  /* 0x00016032ff2c7984 */ /* 0x000ea20008000c00 */
[----:B------:R-:W-:Y:S02]  /*6db0*/  UIADD3 UR4, UPT, UPT, UR50, 0x128, URZ ;  /* 0x0000012832047890 */ /* 0x000fe4000fffe0ff */
[----:B------:R-:W-:Y:S02]  /*6dc0*/  UISETP.GE.AND UP1, UPT, UR39, 0x1, UPT ;  /* 0x000000012700788c */ /* 0x000fe4000bf26270 */
[----:B------:R-:W-:Y:S01]  /*6dd0*/  UPRMT UR4, URZ, 0x654, UR4 ;  /* 0x00000654ff047896 */ /* 0x000fe20008000004 */
        /* <DEDUP_REMOVED lines=15> */
[----:B------:R-:W-:Y:S01]  /*6ed0*/  @P0 R2UR UR5, R0 ;  /* 0x00000000000502ca */ /* 0x000fe200000e0000 */
[----:B------:R-:W-:Y:S05]  /*6ee0*/  IMAD.U32 R0, RZ, RZ, UR54 ;  /* 0x00000036ff007e24 */ /* 0x000fea000f8e00ff */
[----:B------:R-:W-:Y:S05]  /*6ef0*/  IABS R2, R0 ;  /* 0x0000000000027213 */ /* 0x000fea0000000000 */
[----:B------:R-:W-:Y:S02]  /*6f00*/  @UP0 UMOV UR37, UR6 ;  /* 0x0000000600250c82 */ /* 0x000fe40008000000 */
[----:B------:R-:W-:Y:S01]  /*6f10*/  @UP0 UMOV UR36, UR5 ;  /* 0x0000000500240c82 */ /* 0x000fe20008000000 */
[----:B------:R-:W-:Y:S05]  /*6f20*/  BRA.U !UP1, `(.L_x_105) ;  /* 0x0000000109cc7547 */ /* 0x000fea000b800000 */
[----:B------:R-:W1:Y:S01]  /*6f30*/  LDCU UR9, c[0x0][0xc20] ;  /* 0x00018400ff0977ac */ /* 0x000e620008000800 */
[----:B------:R-:W-:Y:S02]  /*6f40*/  UIMAD.WIDE.U32 UR4, UR62, UR59, URZ ;  /* 0x0000003b3e0472a5 */ /* 0x000fe4000f8e00ff */
[----:B------:R-:W-:Y:S02]  /*6f50*/  UIMAD.WIDE.U32 UR6, UR63, UR56, URZ ;  /* 0x000000383f0672a5 */ /* 0x000fe4000f8e00ff */
[----:B------:R-:W-:Y:S02]  /*6f60*/  UIMAD.WIDE.U32 UR10, UR36, UR59, URZ ;  /* 0x0000003b240a72a5 */ /* 0x000fe4000f8e00ff */
[----:B------:R-:W-:Y:S02]  /*6f70*/  UISETP.NE.AND UP0, UPT, UR58, 0x1, UPT ;  /* 0x000000013a00788c */ /* 0x000fe4000bf05270 */
[----:B------:R-:W-:Y:S02]  /*6f80*/  UISETP.NE.AND UP1, UPT, UR48, 0x1, UPT ;  /* 0x000000013000788c */ /* 0x000fe4000bf25270 */
[----:B------:R-:W-:Y:S02]  /*6f90*/  UISETP.NE.AND UP2, UPT, UR39, 0x1, UPT ;  /* 0x000000012700788c */ /* 0x000fe4000bf45270 */
[----:B------:R-:W-:Y:S01]  /*6fa0*/  UIMAD.WIDE.U32 UR12, UR37, UR56, URZ ;  /* 0x00000038250c72a5 */ /* 0x000fe2000f8e00ff */
[----:B------:R-:W-:Y:S01]  /*6fb0*/  UMOV UR4, UR5 ;  /* 0x0000000500047c82 */ /* 0x000fe20008000000 */
[----:B------:R-:W-:Y:S01]  /*6fc0*/  UMOV UR6, UR11 ;  /* 0x0000000b00067c82 */ /* 0x000fe20008000000 */
[----:B-1----:R-:W-:Y:S03]  /*6fd0*/  USHF.R.U32.HI UR8, URZ, UR9, UR4 ;  /* 0x00000009ff087299 */ /* 0x002fe60008011604 */
[----:B------:R-:W-:Y:S02]  /*6fe0*/  UMOV UR4, UR7 ;  /* 0x0000000700047c82 */ /* 0x000fe40008000000 */
[----:B------:R-:W-:Y:S02]  /*6ff0*/  USHF.R.U32.HI UR5, URZ, UR57, UR4 ;  /* 0x00000039ff057299 */ /* 0x000fe40008011604 */
[----:B------:R-:W-:Y:S02]  /*7000*/  USEL UR4, UR62, UR8, !UP0 ;  /* 0x000000083e047287 */ /* 0x000fe4000c000000 */
[----:B------:R-:W-:Y:S02]  /*7010*/  USHF.R.U32.HI UR8, URZ, UR9, UR6 ;  /* 0x00000009ff087299 */ /* 0x000fe40008011606 */
[----:B------:R-:W-:Y:S02]  /*7020*/  UIMAD.WIDE.U32 UR6, UR4, UR46, URZ ;  /* 0x0000002e040672a5 */ /* 0x000fe4000f8e00ff */
[----:B------:R-:W-:Y:S02]  /*7030*/  USEL UR9, UR63, UR5, !UP1 ;  /* 0x000000053f097287 */ /* 0x000fe4000c800000 */
[----:B------:R-:W-:Y:S02]  /*7040*/  USEL UR8, UR36, UR8, !UP0 ;  /* 0x0000000824087287 */ /* 0x000fe4000c000000 */
[----:B------:R-:W-:Y:S01]  /*7050*/  UIMAD.WIDE.U32 UR10, UR9, UR46, URZ ;  /* 0x0000002e090a72a5 */ /* 0x000fe2000f8e00ff */
[----:B------:R-:W-:Y:S01]  /*7060*/  UMOV UR6, UR7 ;  /* 0x0000000700067c82 */ /* 0x000fe20008000000 */
[----:B------:R-:W-:Y:S01]  /*7070*/  UMOV UR5, UR13 ;  /* 0x0000000d00057c82 */ /* 0x000fe20008000000 */
[----:B------:R-:W-:Y:S02]  /*7080*/  @UP2 USHF.R.U32.HI UR4, URZ, UR47, UR6 ;  /* 0x0000002fff042299 */ /* 0x000fe40008011606 */
[----:B------:R-:W-:Y:S02]  /*7090*/  USHF.R.U32.HI UR5, URZ, UR57, UR5 ;  /* 0x00000039ff057299 */ /* 0x000fe40008011605 */
[----:B------:R-:W-:Y:S02]  /*70a0*/  UIMAD UR4, UR39, UR4, URZ ;  /* 0x00000004270472a4 */ /* 0x000fe4000f8e02ff */
[----:B------:R-:W-:Y:S02]  /*70b0*/  USEL UR5, UR37, UR5, !UP1 ;  /* 0x0000000525057287 */ /* 0x000fe4000c800000 */
[----:B------:R-:W-:Y:S01]  /*70c0*/  UISETP.GE.AND UP0, UPT, UR8, UR4, UPT ;  /* 0x000000040800728c */ /* 0x000fe2000bf06270 */
[----:B------:R-:W-:Y:S01]  /*70d0*/  UMOV UR6, UR11 ;  /* 0x0000000b00067c82 */ /* 0x000fe20008000000 */
[----:B------:R-:W-:Y:S02]  /*70e0*/  UIMAD.WIDE.U32 UR10, UR8, UR46, URZ ;  /* 0x0000002e080a72a5 */ /* 0x000fe4000f8e00ff */
[----:B------:R-:W-:Y:S04]  /*70f0*/  @UP2 USHF.R.U32.HI UR9, URZ, UR47, UR6 ;  /* 0x0000002fff092299 */ /* 0x000fe80008011606 */
[----:B------:R-:W-:Y:S01]  /*7100*/  UIMAD UR6, UR39, UR9, URZ ;  /* 0x00000009270672a4 */ /* 0x000fe2000f8e02ff */
[----:B------:R-:W-:Y:S03]  /*7110*/  UMOV UR4, UR11 ;  /* 0x0000000b00047c82 */ /* 0x000fe60008000000 */
[----:B------:R-:W-:Y:S02]  /*7120*/  UISETP.GE.OR UP0, UPT, UR5, UR6, UP0 ;  /* 0x000000060500728c */ /* 0x000fe40008706670 */
[----:B------:R-:W-:Y:S02]  /*7130*/  USHF.R.U32.HI UR4, URZ, UR47, UR4 ;  /* 0x0000002fff047299 */ /* 0x000fe40008011604 */
[----:B------:R-:W-:Y:S02]  /*7140*/  UIMAD.WIDE.U32 UR6, UR5, UR46, URZ ;  /* 0x0000002e050672a5 */ /* 0x000fe4000f8e00ff */
[----:B------:R-:W-:Y:S02]  /*7150*/  USEL UR11, UR8, UR4, !UP2 ;  /* 0x00000004080b7287 */ /* 0x000fe4000d000000 */
[----:B------:R-:W-:Y:S02]  /*7160*/  UIADD3 UR6, UPT, UPT, -UR5, URZ, URZ ;  /* 0x000000ff05067290 */ /* 0x000fe4000fffe1ff */
[----:B------:R-:W-:Y:S02]  /*7170*/  UIADD3 UR10, UPT, UPT, -UR11, URZ, URZ ;  /* 0x000000ff0b0a7290 */ /* 0x000fe4000fffe1ff */
[----:B------:R-:W-:Y:S02]  /*7180*/  UIMAD UR6, UR48, UR6, UR37 ;  /* 0x00000006300672a4 */ /* 0x000fe4000f8e0225 */
[----:B------:R-:W-:Y:S01]  /*7190*/  UIMAD UR10, UR39, UR10, UR8 ;  /* 0x0000000a270a72a4 */ /* 0x000fe2000f8e0208 */
[----:B------:R-:W-:Y:S01]  /*71a0*/  @!UP0 UMOV UR4, UR7 ;  /* 0x0000000700048c82 */ /* 0x000fe20008000000 */
[----:B------:R-:W-:Y:S02]  /*71b0*/  UIADD3 UR7, UPT, UPT, -UR8, URZ, URZ ;  /* 0x000000ff08077290 */ /* 0x000fe4000fffe1ff */
[----:B------:R-:W-:Y:S04]  /*71c0*/  @!UP0 USHF.R.U32.HI UR4, URZ, UR47, UR4 ;  /* 0x0000002fff048299 */ /* 0x000fe80008011604 */
[----:B------:R-:W-:Y:S04]  /*71d0*/  @!UP0 USEL UR4, UR5, UR4, !UP2 ;  /* 0x0000000405048287 */ /* 0x000fe8000d000000 */
[----:B------:R-:W-:Y:S02]  /*71e0*/  @!UP0 UIMAD UR9, UR9, UR10, UR4 ;  /* 0x0000000a090982a4 */ /* 0x000fe4000f8e0204 */
[----:B------:R-:W-:Y:S02]  /*71f0*/  @!UP0 UIADD3 UR10, UPT, UPT, UR11, -UR4, URZ ;  /* 0x800000040b0a8290 */ /* 0x000fe4000fffe0ff */
[----:B------:R-:W-:Y:S02]  /*7200*/  UIMAD UR4, UR58, UR7, UR36 ;  /* 0x000000073a0472a4 */ /* 0x000fe4000f8e0224 */
[----:B------:R-:W-:Y:S03]  /*7210*/  @!UP0 UIMAD UR8, UR10, UR39, UR5 ;  /* 0x000000270a0882a4 */ /* 0x000fe6000f8e0205 */
[----:B------:R-:W-:Y:S02]  /*7220*/  @!UP0 UMOV UR5, UR9 ;  /* 0x0000000900058c82 */ /* 0x000fe40008000000 */
[----:B------:R-:W-:Y:S02]  /*7230*/  UIMAD UR37, UR5, UR48, UR6 ;  /* 0x00000030052572a4 */ /* 0x000fe4000f8e0206 */
[----:B------:R-:W-:Y:S11]  /*7240*/  UIMAD UR36, UR8, UR58, UR4 ;  /* 0x0000003a082472a4 */ /* 0x000ff6000f8e0204 */
[----:B------:R-:W-:Y:S01]  /*7250*/  @!UPT UIADD3 URZ, UPT, UPT, URZ, URZ, URZ ;  /* 0x000000fffffff290 */ /* 0x000fe2000fffe0ff */
.L_x_105:
[----:B------:R-:W1:Y:S01]  /*7260*/  LDCU UR16, c[0x0][0x388] ;  /* 0x00007100ff1077ac */ /* 0x000e620008000800 */
[----:B------:R-:W-:Y:S01]  /*7270*/  R2UR UR6, R2 ;  /* 0x00000000020672ca */ /* 0x000fe200000e0000 */
[----:B------:R-:W-:Y:S01]  /*7280*/  IMAD.U32 R4, RZ, RZ, UR18 ;  /* 0x00000012ff047e24 */ /* 0x000fe2000f8e00ff */
[----:B------:R-:W-:Y:S01]  /*7290*/  LEA R2, R22, UR49, 0x2 ;  /* 0x0000003116027c11 */ /* 0x000fe2000f8e10ff */
[----:B------:R-:W2:Y:S01]  /*72a0*/  LDCU UR11, c[0x0][0x38c] ;  /* 0x00007180ff0b77ac */ /* 0x000ea20008000800 */
[----:B------:R-:W-:Y:S01]  /*72b0*/  IABS R0, R0 ;  /* 0x0000000000007213 */ /* 0x000fe20000000000 */
[----:B------:R-:W-:Y:S01]  /*72c0*/  BSSY.RECONVERGENT B6, `(.L_x_106) ;  /* 0x0000094000067945 */ /* 0x000fe20003800200 */
[----:B------:R-:W-:Y:S01]  /*72d0*/  IABS R4, R4 ;  /* 0x0000000400047213 */ /* 0x000fe20000000000 */
[----:B------:R-:W-:Y:S01]  /*72e0*/  USHF.L.U32 UR42, UR20, 0x6, URZ ;  /* 0x00000006142a7899 */ /* 0x000fe200080006ff */
[----:B------:R-:W5:Y:S01]  /*72f0*/  LDL R2, [R2] ;  /* 0x0000000002027983 */ /* 0x000f620000100800 */
[----:B------:R-:W-:Y:S01]  /*7300*/  IMAD.MOV R0, RZ, RZ, -R0 ;  /* 0x000000ffff007224 */ /* 0x000fe200078e0a00 */
[----:B------:R-:W-:Y:S02]  /*7310*/  R2UR UR8, R4 ;  /* 0x00000000040872ca */ /* 0x000fe400000e0000 */
[----:B------:R-:W-:Y:S01]  /*7320*/  R2UR UR17, R65 ;  /* 0x00000000411172ca */ /* 0x000fe200000e0000 */
[----:B------:R-:W3:Y:S10]  /*7330*/  I2F.RP R3, UR6 ;  /* 0x0000000600037d06 */ /* 0x000ef40008209400 */
[----:B---3--:R-:W3:Y:S01]  /*7340*/  MUFU.RCP R3, R3 ;  /* 0x0000000300037308 */ /* 0x008ee20000001000 */
[----:B--2---:R-:W-:Y:S05]  /*7350*/  IMAD.U32 R4, RZ, RZ, UR11 ;  /* 0x0000000bff047e24 */ /* 0x004fea000f8e00ff */
[----:B------:R-:W-:Y:S04]  /*7360*/  IABS R4, R4 ;  /* 0x0000000400047213 */ /* 0x000fe80000000000 */
[----:B------:R-:W2:Y:S01]  /*7370*/  I2F.RP R6, R4 ;  /* 0x0000000400067306 */ /* 0x000ea20000209400 */
[----:B---3--:R-:W-:Y:S09]  /*7380*/  VIADD R3, R3, 0xffffffe ;  /* 0x0ffffffe03037836 */ /* 0x008ff20000000000 */
[----:B------:R-:W3:Y:S10]  /*7390*/  F2I.FTZ.U32.TRUNC.NTZ R3, R3 ;  /* 0x0000000300037305 */ /* 0x000ef4000021f000 */
[----:B--2---:R-:W2:Y:S01]  /*73a0*/  MUFU.RCP R6, R6 ;  /* 0x0000000600067308 */ /* 0x004ea20000001000 */
[----:B---3--:R-:W-:Y:S01]  /*73b0*/  R2UR UR5, R3 ;  /* 0x00000000030572ca */ /* 0x008fe200000e0000 */
[----:B-1----:R-:W-:Y:S05]  /*73c0*/  IMAD.U32 R3, RZ, RZ, UR16 ;  /* 0x00000010ff037e24 */ /* 0x002fea000f8e00ff */
[----:B------:R-:W-:Y:S04]  /*73d0*/  IABS R3, R3 ;  /* 0x0000000300037213 */ /* 0x000fe80000000000 */
[----:B------:R-:W-:Y:S01]  /*73e0*/  R2UR UR7, R3 ;  /* 0x00000000030772ca */ /* 0x000fe200000e0000 */
[----:B--2---:R-:W-:Y:S02]  /*73f0*/  VIADD R6, R6, 0xffffffe ;  /* 0x0ffffffe06067836 */ /* 0x004fe40000000000 */
[----:B------:R-:W-:Y:S02]  /*7400*/  UIADD3 UR4, UPT, UPT, URZ, -UR5, URZ ;  /* 0x80000005ff047290 */ /* 0x000fe4000fffe0ff */
[----:B------:R-:W1:Y:S02]  /*7410*/  F2I.FTZ.U32.TRUNC.NTZ R7, R6 ;  /* 0x0000000600077305 */ /* 0x000e64000021f000 */
[----:B------:R-:W-:Y:S03]  /*7420*/  UIMAD UR9, UR4, UR6, URZ ;  /* 0x00000006040972a4 */ /* 0x000fe6000f8e02ff */
[----:B------:R-:W-:Y:S02]  /*7430*/  UMOV UR4, URZ ;  /* 0x000000ff00047c82 */ /* 0x000fe40008000000 */
[----:B------:R-:W-:Y:S02]  /*7440*/  UIMAD.WIDE.U32 UR4, UR5, UR9, UR4 ;  /* 0x00000009050472a5 */ /* 0x000fe4000f8e0004 */
[----:B------:R-:W-:Y:S02]  /*7450*/  R2UR UR9, R0 ;  /* 0x00000000000972ca */ /* 0x000fe400000e0000 */
[----:B------:R-:W2:Y:S03]  /*7460*/  I2F.RP R0, UR7 ;  /* 0x0000000700007d06 */ /* 0x000ea60008209400 */
[----:B------:R-:W-:Y:S01]  /*7470*/  UMOV UR4, UR5 ;  /* 0x0000000500047c82 */ /* 0x000fe20008000000 */
[--C-:B-1----:R-:W-:Y:S01]  /*7480*/  IMAD.MOV R3, RZ, RZ, -R7.reuse ;  /* 0x000000ffff037224 */ /* 0x102fe200078e0a07 */
[----:B------:R-:W-:Y:S01]  /*7490*/  UIMAD.WIDE.U32 UR4, UR4, UR8, URZ ;  /* 0x00000008040472a5 */ /* 0x000fe2000f8e00ff */
[----:B------:R-:W-:Y:S02]  /*74a0*/  IMAD.MOV.U32 R6, RZ, RZ, RZ ;  /* 0x000000ffff067224 */ /* 0x000fe400078e00ff */
[----:B------:R-:W-:Y:S04]  /*74b0*/  IMAD R3, R3, R4, RZ ;  /* 0x0000000403037224 */ /* 0x000fe800078e02ff */
[----:B------:R-:W-:Y:S01]  /*74c0*/  UMOV UR43, UR5 ;  /* 0x00000005002b7c82 */ /* 0x000fe20008000000 */
[----:B------:R-:W-:Y:S01]  /*74d0*/  IMAD.HI.U32 R7, R7, R3, R6 ;  /* 0x0000000307077227 */ /* 0x000fe200078e0006 */
[----:B------:R-:W-:Y:S01]  /*74e0*/  UIMAD UR4, UR43, UR9, UR8 ;  /* 0x000000092b0472a4 */ /* 0x000fe2000f8e0208 */
[----:B--2---:R-:W1:Y:S03]  /*74f0*/  MUFU.RCP R0, R0 ;  /* 0x0000000000007308 */ /* 0x004e660000001000 */
[----:B------:R-:W-:Y:S11]  /*7500*/  UISETP.GT.U32.AND UP0, UPT, UR6, UR4, UPT ;  /* 0x000000040600728c */ /* 0x000ff6000bf04070 */
[----:B------:R-:W-:Y:S02]  /*7510*/  @!UP0 UIADD3 UR4, UPT, UPT, UR4, -UR6, URZ ;  /* 0x8000000604048290 */ /* 0x000fe4000fffe0ff */
[----:B------:R-:W-:Y:S01]  /*7520*/  @!UP0 UIADD3 UR43, UPT, UPT, UR43, 0x1, URZ ;  /* 0x000000012b2b8890 */ /* 0x000fe2000fffe0ff */
[----:B-1----:R-:W-:Y:S01]  /*7530*/  VIADD R0, R0, 0xffffffe ;  /* 0x0ffffffe00007836 */ /* 0x002fe20000000000 */
[----:B------:R-:W-:Y:S02]  /*7540*/  UISETP.GE.U32.AND UP2, UPT, UR4, UR6, UPT ;  /* 0x000000060400728c */ /* 0x000fe4000bf46070 */
[----:B------:R-:W-:Y:S02]  /*7550*/  ULOP3.LUT UR4, UR18, UR54, URZ, 0x3c, !UPT ;  /* 0x0000003612047292 */ /* 0x000fe4000f8e3cff */
[----:B------:R-:W-:Y:S01]  /*7560*/  UISETP.NE.AND UP0, UPT, UR54, URZ, UPT ;  /* 0x000000ff3600728c */ /* 0x000fe2000bf05270 */
[----:B------:R-:W1:Y:S01]  /*7570*/  F2I.FTZ.U32.TRUNC.NTZ R0, R0 ;  /* 0x0000000000007305 */ /* 0x000e62000021f000 */
[----:B------:R-:W-:Y:S05]  /*7580*/  UISETP.GE.AND UP1, UPT, UR4, URZ, UPT ;  /* 0x000000ff0400728c */ /* 0x000fea000bf26270 */
[----:B------:R-:W-:Y:S06]  /*7590*/  @UP2 UIADD3 UR43, UPT, UPT, UR43, 0x1, URZ ;  /* 0x000000012b2b2890 */ /* 0x000fec000fffe0ff */
[----:B------:R-:W-:Y:S02]  /*75a0*/  @!UP1 UIADD3 UR43, UPT, UPT, -UR43, URZ, URZ ;  /* 0x000000ff2b2b9290 */ /* 0x000fe4000fffe1ff */
[----:B------:R-:W-:Y:S01]  /*75b0*/  @!UP0 ULOP3.LUT UR43, URZ, UR54, URZ, 0x33, !UPT ;  /* 0x00000036ff2b8292 */ /* 0x000fe2000f8e33ff */
[----:B-1----:R-:W-:Y:S05]  /*75c0*/  R2UR UR5, R0 ;  /* 0x00000000000572ca */ /* 0x002fea00000e0000 */
[----:B------:R-:W-:Y:S05]  /*75d0*/  IMAD.U32 R0, RZ, RZ, UR43 ;  /* 0x0000002bff007e24 */ /* 0x000fea000f8e00ff */
[----:B------:R-:W-:Y:S03]  /*75e0*/  IABS R0, R0 ;  /* 0x0000000000007213 */ /* 0x000fe60000000000 */
[----:B------:R-:W-:Y:S01]  /*75f0*/  UIADD3 UR4, UPT, UPT, URZ, -UR5, URZ ;  /* 0x80000005ff047290 */ /* 0x000fe2000fffe0ff */
[----:B------:R-:W-:Y:S03]  /*7600*/  R2UR UR8, R0 ;  /* 0x00000000000872ca */ /* 0x000fe600000e0000 */
[----:B------:R-:W-:Y:S03]  /*7610*/  UIMAD UR6, UR4, UR7, URZ ;  /* 0x00000007040672a4 */ /* 0x000fe6000f8e02ff */
[----:B------:R-:W-:Y:S02]  /*7620*/  UMOV UR4, URZ ;  /* 0x000000ff00047c82 */ /* 0x000fe40008000000 */
[----:B------:R-:W-:Y:S07]  /*7630*/  UIMAD.WIDE.U32 UR4, UR5, UR6, UR4 ;  /* 0x00000006050472a5 */ /* 0x000fee000f8e0004 */
[----:B------:R-:W-:Y:S02]  /*7640*/  UMOV UR4, UR5 ;  /* 0x0000000500047c82 */ /* 0x000fe40008000000 */
        /* <DEDUP_REMOVED lines=8> */
[----:B------:R-:W-:Y:S04]  /*76d0*/  ULOP3.LUT UR4, UR43, UR16, URZ, 0x3c, !UPT ;  /* 0x000000102b047292 */ /* 0x000fe8000f8e3cff */
[----:B------:R-:W-:Y:S05]  /*76e0*/  UISETP.GE.AND UP0, UPT, UR4, URZ, UPT ;  /* 0x000000ff0400728c */ /* 0x000fea000bf06270 */
[----:B------:R-:W-:Y:S02]  /*76f0*/  @UP1 UIADD3 UR44, UPT, UPT, UR44, 0x1, URZ ;  /* 0x000000012c2c1890 */ /* 0x000fe4000fffe0ff */
[----:B------:R-:W-:Y:S04]  /*7700*/  UISETP.NE.AND UP1, UPT, UR16, URZ, UPT ;  /* 0x000000ff1000728c */ /* 0x000fe8000bf25270 */
[----:B------:R-:W-:Y:S07]  /*7710*/  @!UP0 UIADD3 UR44, UPT, UPT, -UR44, URZ, URZ ;  /* 0x000000ff2c2c8290 */ /* 0x000fee000fffe1ff */
[----:B------:R-:W-:Y:S02]  /*7720*/  @!UP1 ULOP3.LUT UR44, URZ, UR16, URZ, 0x33, !UPT ;  /* 0x00000010ff2c9292 */ /* 0x000fe4000f8e33ff */
[----:B------:R-:W-:Y:S04]  /*7730*/  UISETP.NE.AND UP1, UPT, UR38, 0x1, UPT ;  /* 0x000000012600788c */ /* 0x000fe8000bf25270 */
[----:B------:R-:W-:Y:S05]  /*7740*/  IMAD.U32 R0, RZ, RZ, UR44 ;  /* 0x0000002cff007e24 */ /* 0x000fea000f8e00ff */
[----:B------:R-:W-:Y:S02]  /*7750*/  IABS R0, R0 ;  /* 0x0000000000007213 */ /* 0x000fe40000000000 */
[----:B------:R-:W1:Y:S03]  /*7760*/  @!UP1 LDCU.128 UR12, c[0x0][0xc10] ;  /* 0x00018200ff0c97ac */ /* 0x000e660008000c00 */
[----:B------:R-:W-:Y:S04]  /*7770*/  IMAD.HI.U32 R7, R7, R0, RZ ;  /* 0x0000000007077227 */ /* 0x000fe800078e00ff */
[----:B------:R-:W-:Y:S01]  /*7780*/  IMAD.MOV R3, RZ, RZ, -R7 ;  /* 0x000000ffff037224 */ /* 0x000fe200078e0a07 */
[----:B------:R-:W2:Y:S03]  /*7790*/  @!UP1 LDCU UR10, c[0x0][0xc20] ;  /* 0x00018400ff0a97ac */ /* 0x000ea60008000800 */
[C---:B------:R-:W-:Y:S01]  /*77a0*/  IMAD R0, R4.reuse, R3, R0 ;  /* 0x0000000304007224 */ /* 0x040fe200078e0200 */
[----:B------:R-:W3:Y:S04]  /*77b0*/  @!UP1 LDCU UR5, c[0x0][0xc0c] ;  /* 0x00018180ff0597ac */ /* 0x000ee80008000800 */
[----:B------:R-:W-:Y:S01]  /*77c0*/  ISETP.GT.U32.AND P1, PT, R4, R0, PT ;  /* 0x000000000400720c */ /* 0x000fe20003f24070 */
[----:B-1----:R-:W-:Y:S02]  /*77d0*/  UIMAD.WIDE.U32 UR6, UR36, UR15, URZ ;  /* 0x0000000f240672a5 */ /* 0x002fe4000f8e00ff */
[----:B------:R-:W-:Y:S02]  /*77e0*/  UIMAD.WIDE.U32 UR8, UR37, UR12, URZ ;  /* 0x0000000c250872a5 */ /* 0x000fe4000f8e00ff */
[----:B------:R-:W-:Y:S02]  /*77f0*/  @!UP1 UISETP.NE.AND UP0, UPT, UR14, 0x1, UPT ;  /* 0x000000010e00988c */ /* 0x000fe4000bf05270 */
[----:B------:R-:W-:Y:S01]  /*7800*/  ULOP3.LUT UR8, UR44, UR11, URZ, 0x3c, !UPT ;  /* 0x0000000b2c087292 */ /* 0x000fe2000f8e3cff */
[----:B------:R-:W-:Y:S02]  /*7810*/  @!UP1 UMOV UR6, UR7 ;  /* 0x0000000700069c82 */ /* 0x000fe40008000000 */
[----:B------:R-:W-:Y:S01]  /*7820*/  @!UP1 UMOV UR4, UR9 ;  /* 0x0000000900049c82 */ /* 0x000fe20008000000 */
[----:B--2---:R-:W-:Y:S02]  /*7830*/  @!UP1 USHF.R.U32.HI UR6, URZ, UR10, UR6 ;  /* 0x0000000aff069299 */ /* 0x004fe40008011606 */
[----:B------:R-:W-:Y:S01]  /*7840*/  @!P1 IMAD.IADD R0, R0, 0x1, -R4 ;  /* 0x0000000100009824 */ /* 0x000fe200078e0a04 */
[----:B---3--:R-:W-:Y:S01]  /*7850*/  @!UP1 UISETP.NE.AND UP2, UPT, UR5, 0x1, UPT ;  /* 0x000000010500988c */ /* 0x008fe2000bf45270 */
[----:B------:R-:W-:Y:S01]  /*7860*/  @!P1 VIADD R7, R7, 0x1 ;  /* 0x0000000107079836 */ /* 0x000fe20000000000 */
[----:B------:R-:W-:Y:S02]  /*7870*/  @!UP1 USHF.R.U32.HI UR4, URZ, UR13, UR4 ;  /* 0x0000000dff049299 */ /* 0x000fe40008011604 */
[----:B------:R-:W-:Y:S01]  /*7880*/  @!UP1 USEL UR6, UR36, UR6, !UP0 ;  /* 0x0000000624069287 */ /* 0x000fe2000c000000 */
[----:B------:R-:W-:Y:S01]  /*7890*/  ISETP.GE.U32.AND P2, PT, R0, R4, PT ;  /* 0x000000040000720c */ /* 0x000fe20003f46070 */
[----:B------:R-:W-:Y:S01]  /*78a0*/  @!UP1 USEL UR7, UR37, UR4, !UP2 ;  /* 0x0000000425079287 */ /* 0x000fe2000d000000 */
[----:B------:R-:W-:Y:S01]  /*78b0*/  @P0 SHF.R.U32.HI R0, RZ, 0x10, R45 ;  /* 0x00000010ff000819 */ /* 0x000fe2000001162d */
[----:B------:R-:W-:Y:S02]  /*78c0*/  UISETP.GE.AND UP0, UPT, UR8, URZ, UPT ;  /* 0x000000ff0800728c */ /* 0x000fe4000bf06270 */
[----:B------:R-:W-:Y:S01]  /*78d0*/  UISETP.NE.AND UP2, UPT, UR11, URZ, UPT ;  /* 0x000000ff0b00728c */ /* 0x000fe2000bf45270 */
[----:B------:R-:W-:Y:S01]  /*78e0*/  @P0 R2UR UR17, R0 ;  /* 0x00000000001102ca */ /* 0x000fe200000e0000 */
[----:B------:R-:W-:Y:S01]  /*78f0*/  @!UP1 UIADD3 UR4, UPT, UPT, -UR7, UR6, URZ ;  /* 0x0000000607049290 */ /* 0x000fe2000fffe1ff */
[----:B------:R-:W-:Y:S01]  /*7900*/  LOP3.LUT P0, RZ, R54, 0x90, RZ, 0xc0, !PT ;  /* 0x0000009036ff7812 */ /* 0x000fe2000780c0ff */
[----:B------:R-:W-:Y:S02]  /*7910*/  @!UP1 UIADD3 UR6, UPT, UPT, UR7, -UR6, URZ ;  /* 0x8000000607069290 */ /* 0x000fe4000fffe0ff */
[----:B------:R-:W-:Y:S02]  /*7920*/  UIADD3 UR7, UPT, UPT, -UR43, URZ, URZ ;  /* 0x000000ff2b077290 */ /* 0x000fe4000fffe1ff */
[----:B------:R-:W-:Y:S01]  /*7930*/  @!UP1 UIMAD UR37, UR4, UR5, UR37 ;  /* 0x00000005042592a4 */ /* 0x000fe2000f8e0225 */
[----:B------:R-:W-:Y:S01]  /*7940*/  @P2 VIADD R7, R7, 0x1 ;  /* 0x0000000107072836 */ /* 0x000fe20000000000 */
[----:B------:R-:W-:Y:S02]  /*7950*/  UIMAD UR4, UR54, UR7, UR18 ;  /* 0x00000007360472a4 */ /* 0x000fe4000f8e0212 */
[----:B------:R-:W-:Y:S02]  /*7960*/  @!UP1 UIMAD UR36, UR6, UR14, UR36 ;  /* 0x0000000e062492a4 */ /* 0x000fe4000f8e0224 */
[----:B------:R-:W-:Y:S01]  /*7970*/  USHF.L.U32 UR51, UR4, 0x7, URZ ;  /* 0x0000000704337899 */ /* 0x000fe200080006ff */
[----:B------:R-:W-:Y:S01]  /*7980*/  R2UR UR45, R7 ;  /* 0x00000000072d72ca */ /* 0x000fe200000e0000 */
[----:B------:R-:W-:Y:S01]  /*7990*/  UIADD3 UR4, UPT, UPT, -UR44, URZ, URZ ;  /* 0x000000ff2c047290 */ /* 0x000fe2000fffe1ff */
[----:B------:R-:W-:Y:S03]  /*79a0*/  IMAD.U32 R65, RZ, RZ, UR17 ;  /* 0x00000011ff417e24 */ /* 0x000fe6000f8e00ff */
[----:B------:R-:W-:Y:S08]  /*79b0*/  UIMAD UR43, UR16, UR4, UR43 ;  /* 0x00000004102b72a4 */ /* 0x000ff0000f8e022b */
[----:B------:R-:W-:Y:S02]  /*79c0*/  @!UP0 UIADD3 UR45, UPT, UPT, -UR45, URZ, URZ ;  /* 0x000000ff2d2d8290 */ /* 0x000fe4000fffe1ff */
[----:B------:R-:W-:Y:S04]  /*79d0*/  @!UP2 ULOP3.LUT UR45, URZ, UR11, URZ, 0x33, !UPT ;  /* 0x0000000bff2da292 */ /* 0x000fe8000f8e33ff */
[----:B------:R-:W-:Y:S04]  /*79e0*/  UIADD3 UR5, UPT, UPT, -UR45, URZ, URZ ;  /* 0x000000ff2d057290 */ /* 0x000fe8000fffe1ff */
[----:B------:R-:W-:Y:S01]  /*79f0*/  UIMAD UR44, UR11, UR5, UR44 ;  /* 0x000000050b2c72a4 */ /* 0x000fe2000f8e022c */
[----:B------:R-:W-:Y:S11]  /*7a00*/  @!P0 BRA `(.L_x_107) ;  /* 0x00000000007c8947 */ /* 0x000ff60003800000 */
[----:B------:R-:W1:Y:S01]  /*7a10*/  LDCU.64 UR8, c[0x4][0x80] ;  /* 0x01001000ff0877ac */ /* 0x000e620008000a00 */
[----:B------:R-:W-:Y:S01]  /*7a20*/  MOV R16, 0x0 ;  /* 0x0000000000107802 */ /* 0x000fe20000000f00 */
[----:B------:R-:W-:Y:S02]  /*7a30*/  HFMA2 R12, -RZ, RZ, 0, 5.9604644775390625e-08 ;  /* 0x00000001ff0c7431 */ /* 0x000fe400000001ff */
[----:B------:R-:W-:Y:S01]  /*7a40*/  IMAD.MOV.U32 R8, RZ, RZ, 0x70 ;  /* 0x00000070ff087424 */ /* 0x000fe200078e00ff */
[----:B------:R2:W3:Y:S01]  /*7a50*/  LDC.64 R14, c[0x4][R16] ;  /* 0x01000000100e7b82 */ /* 0x0004e20000000a00 */
[----:B------:R-:W4:Y:S01]  /*7a60*/  LDCU.64 UR6, c[0x4][0x88] ;  /* 0x01001100ff0677ac */ /* 0x000f220008000a00 */
[----:B------:R-:W-:Y:S01]  /*7a70*/  IMAD.MOV.U32 R13, RZ, RZ, RZ ;  /* 0x000000ffff0d7224 */ /* 0x000fe200078e00ff */
[----:B------:R-:W2:Y:S01]  /*7a80*/  LDCU.64 UR4, c[0x4][0x8] ;  /* 0x01000100ff0477ac */ /* 0x000ea20008000a00 */
[----:B-1----:R-:W-:Y:S01]  /*7a90*/  MOV R5, UR9 ;  /* 0x0000000900057c02 */ /* 0x002fe20008000f00 */
[----:B------:R-:W-:Y:S01]  /*7aa0*/  IMAD.U32 R4, RZ, RZ, UR8 ;  /* 0x00000008ff047e24 */ /* 0x000fe2000f8e00ff */
[----:B----4-:R-:W-:Y:S01]  /*7ab0*/  MOV R7, UR7 ;  /* 0x0000000700077c02 */ /* 0x010fe20008000f00 */
[----:B------:R-:W-:Y:S01]  /*7ac0*/  IMAD.U32 R6, RZ, RZ, UR6 ;  /* 0x00000006ff067e24 */ /* 0x000fe2000f8e00ff */
[----:B--2---:R-:W-:Y:S01]  /*7ad0*/  MOV R11, UR5 ;  /* 0x00000005000b7c02 */ /* 0x004fe20008000f00 */
[----:B------:R-:W-:Y:S02]  /*7ae0*/  IMAD.U32 R10, RZ, RZ, UR4 ;  /* 0x00000004ff0a7e24 */ /* 0x000fe4000f8e00ff */
[----:B------:R-:W-:Y:S07]  /*7af0*/  LEPC R20, `(.L_x_108) ;  /* 0x000000001014794e */ /* 0x000fee0000000000 */
[----:B---3-5:R-:W-:Y:S05]  /*7b00*/  CALL.ABS.NOINC R14 ;  /* 0x000000000e007343 */ /* 0x028fea0003c00000 */
.L_x_108:
[----:B------:R-:W1:Y:S01]  /*7b10*/  LDCU.64 UR8, c[0x4][0x80] ;  /* 0x01001000ff0877ac */ /* 0x000e620008000a00 */
[----:B------:R-:W2:Y:S01]  /*7b20*/  LDC.64 R16, c[0x4][R16] ;  /* 0x0100000010107b82 */ /* 0x000ea20000000a00 */
[----:B------:R-:W-:Y:S02]  /*7b30*/  HFMA2 R12, -RZ, RZ, 0, 5.9604644775390625e-08 ;  /* 0x00000001ff0c7431 */ /* 0x000fe400000001ff */
[----:B------:R-:W-:Y:S02]  /*7b40*/  IMAD.MOV.U32 R8, RZ, RZ, 0x70 ;  /* 0x00000070ff087424 */ /* 0x000fe400078e00ff */
[----:B------:R-:W-:Y:S01]  /*7b50*/  IMAD.MOV.U32 R13, RZ, RZ, RZ ;  /* 0x000000ffff0d7224 */ /* 0x000fe200078e00ff */
[----:B------:R-:W3:Y:S01]  /*7b60*/  LDCU.64 UR6, c[0x4][0x88] ;  /* 0x01001100ff0677ac */ /* 0x000ee20008000a00 */
[----:B------:R-:W4:Y:S01]  /*7b70*/  LDCU.64 UR4, c[0x4][0x8] ;  /* 0x01000100ff0477ac */ /* 0x000f220008000a00 */
[----:B-1----:R-:W-:Y:S02]  /*7b80*/  MOV R4, UR8 ;  /* 0x0000000800047c02 */ /* 0x002fe40008000f00 */
[----:B------:R-:W-:Y:S02]  /*7b90*/  MOV R5, UR9 ;  /* 0x0000000900057c02 */ /* 0x000fe40008000f00 */
[----:B---3--:R-:W-:Y:S01]  /*7ba0*/  MOV R7, UR7 ;  /* 0x0000000700077c02 */ /* 0x008fe20008000f00 */
[----:B------:R-:W-:Y:S01]  /*7bb0*/  IMAD.U32 R6, RZ, RZ, UR6 ;  /* 0x00000006ff067e24 */ /* 0x000fe2000f8e00ff */
[----:B----4-:R-:W-:Y:S01]  /*7bc0*/  MOV R11, UR5 ;  /* 0x00000005000b7c02 */ /* 0x010fe20008000f00 */
[----:B------:R-:W-:Y:S02]  /*7bd0*/  IMAD.U32 R10, RZ, RZ, UR4 ;  /* 0x00000004ff0a7e24 */ /* 0x000fe4000f8e00ff */
[----:B------:R-:W-:Y:S07]  /*7be0*/  LEPC R20, `(.L_x_107) ;  /* 0x000000001014794e */ /* 0x000fee0000000000 */
[----:B--2---:R-:W-:Y:S05]  /*7bf0*/  CALL.ABS.NOINC R16 ;  /* 0x0000000010007343 */ /* 0x004fea0003c00000 */
.L_x_107:
[----:B------:R-:W-:Y:S05]  /*7c00*/  BSYNC.RECONVERGENT B6 ;  /* 0x0000000000067941 */ /* 0x000fea0003800200 */
.L_x_106:
[----:B------:R-:W-:Y:S02]  /*7c10*/  R2UR UR6, R53 ;  /* 0x00000000350672ca */ /* 0x000fe400000e0000 */
[----:B------:R-:W-:Y:S02]  /*7c20*/  R2UR UR5, R61 ;  /* 0x000000003d0572ca */ /* 0x000fe400000e0000 */
[----:B------:R-:W-:Y:S02]  /*7c30*/  R2UR UR4, R60 ;  /* 0x000000003c0472ca */ /* 0x000fe400000e0000 */
[----:B------:R-:W-:Y:S02]  /*7c40*/  ISETP.NE.U32.AND P3, PT, R42, RZ, PT ;  /* 0x000000ff2a00720c */ /* 0x000fe40003f65070 */
[----:B------:R-:W-:Y:S02]  /*7c50*/  ISETP.NE.U32.AND P2, PT, RZ, UR60, PT ;  /* 0x0000003cff007c0c */ /* 0x000fe4000bf45070 */
[----:B------:R-:W-:Y:S02]  /*7c60*/  ISETP.NE.AND.EX P3, PT, R43, RZ, PT, P3 ;  /* 0x000000ff2b00720c */ /* 0x000fe40003f65330 */
[----:B------:R-:W-:Y:S01]  /*7c70*/  ISETP.NE.AND.EX P2, PT, RZ, UR61, PT, P2 ;  /* 0x0000003dff007c0c */ /* 0x000fe2000bf45320 */
[----:B------:R-:W-:Y:S02]  /*7c80*/  UISETP.NE.AND UP2, UPT, UR6, URZ, UPT ;  /* 0x000000ff0600728c */ /* 0x000fe4000bf45270 */
[----:B------:R-:W-:Y:S04]  /*7c90*/  UISETP.NE.U32.AND UP0, UPT, UR5, URZ, UPT ;  /* 0x000000ff0500728c */ /* 0x000fe8000bf05070 */
[----:B------:R-:W-:Y:S01]  /*7ca0*/  UISETP.NE.AND.EX UP1, UPT, UR4, URZ, UPT, UP0 ;  /* 0x000000ff0400728c */ /* 0x000fe2000bf25300 */
[----:B------:R-:W-:Y:S01]  /*7cb0*/  PLOP3.LUT P4, PT, PT, PT, UP2, 0x80, 0x8 ;  /* 0x000000000008781c */ /* 0x000fe20003f8f028 */
[----:B------:R-:W-:Y:S03]  /*7cc0*/  UPLOP3.LUT UP0, UPT, UPT, UPT, UPT, 0x40, 0x4 ;  /* 0x000000000004789c */ /* 0x000fe60003f0e870 */
[----:B------:R-:W-:Y:S01]  /*7cd0*/  P2R R66, PR, RZ, 0x10 ;  /* 0x00000010ff427803 */ /* 0x000fe20000000000 */
[----:B------:R-:W-:Y:S06]  /*7ce0*/  @UP2 UPLOP3.LUT UP0, UPT, UPT, UPT, UP1, 0x80, 0x8 ;  /* 0x000000000008289c */ /* 0x000fec0003f0f010 */
[----:B------:R-:W-:Y:S01]  /*7cf0*/  PLOP3.LUT P0, PT, PT, PT, UP0, 0x80, 0x8 ;  /* 0x000000000008781c */ /* 0x000fe20003f0f008 */
[----:B------:R-:W-:Y:S01]  /*7d00*/  @!UPT UIADD3 URZ, UPT, UPT, URZ, URZ, URZ ;  /* 0x000000fffffff290 */ /* 0x000fe2000fffe0ff */
[----:B------:R-:W-:Y:S11]  /*7d10*/  BRA.U !UP1, `(.L_x_109) ;  /* 0x0000000109407547 */ /* 0x000ff6000b800000 */
[----:B------:R-:W-:Y:S01]  /*7d20*/  UISETP.NE.U32.AND UP0, UPT, UR60, URZ, UPT ;  /* 0x000000ff3c00728c */ /* 0x000fe2000bf05070 */
[----:B------:R-:W-:Y:S01]  /*7d30*/  R2UR UR6, R61 ;  /* 0x000000003d0672ca */ /* 0x000fe200000e0000 */
[----:B------:R-:W1:Y:S01]  /*7d40*/  LDCU.64 UR8, c[0x0][0x358] ;  /* 0x00006b00ff0877ac */ /* 0x000e620008000a00 */
[----:B------:R-:W-:Y:S02]  /*7d50*/  HFMA2 R49, -RZ, RZ, 0, 5.9604644775390625e-08 ;  /* 0x00000001ff317431 */ /* 0x000fe400000001ff */
[----:B------:R-:W-:Y:S01]  /*7d60*/  IMAD.MOV.U32 R0, RZ, RZ, 0x1 ;  /* 0x00000001ff007424 */ /* 0x000fe200078e00ff */
[----:B------:R-:W-:Y:S06]  /*7d70*/  UISETP.NE.AND.EX UP0, UPT, UR61, URZ, UPT, UP0 ;  /* 0x000000ff3d00728c */ /* 0x000fec000bf05300 */
[----:B------:R-:W-:Y:S05]  /*7d80*/  PLOP3.LUT P1, PT, PT, PT, UP0, 0x80, 0x8 ;  /* 0x000000000008781c */ /* 0x000fea0003f2f008 */
[----:B------:R-:W2:Y:S01]  /*7d90*/  @UP0 LDCU.64 UR4, c[0x0][0x988] ;  /* 0x00013100ff0407ac */ /* 0x000ea20008000a00 */
[----:B------:R-:W-:Y:S07]  /*7da0*/  @UP0 UIMAD UR6, UR52, UR6, URZ ;  /* 0x00000006340602a4 */ /* 0x000fee000f8e02ff */
[----:B------:R-:W-:Y:S01]  /*7db0*/  @!P1 PRMT R49, R0, 0x7610, R49 ;  /* 0x0000761000319816 */ /* 0x000fe20000000031 */
[----:B--2---:R-:W-:Y:S06]  /*7dc0*/  @UP0 UIMAD.WIDE UR4, UR6, 0x4, UR4 ;  /* 0x00000004060408a5 */ /* 0x004fec000f8e0204 */
[----:B-----5:R-:W-:Y:S02]  /*7dd0*/  IMAD.U32 R26, RZ, RZ, UR4 ;  /* 0x00000004ff1a7e24 */ /* 0x020fe4000f8e00ff */
[----:B------:R-:W-:Y:S03]  /*7de0*/  IMAD.U32 R27, RZ, RZ, UR5 ;  /* 0x00000005ff1b7e24 */ /* 0x000fe6000f8e00ff */
[----:B------:R-:W2:Y:S02]  /*7df0*/  @!UP0 LDCU UR4, c[0x0][0x980] ;  /* 0x00013000ff0487ac */ /* 0x000ea40008000800 */
[----:B-1----:R1:W5:Y:S02]  /*7e00*/  @P1 LDG.E R26, desc[UR8][R26.64] ;  /* 0x000000081a1a1981 */ /* 0x002364000c1e1900 */
[----:B-12---:R-:W-:Y:S02]  /*7e10*/  @!P1 MOV R26, UR4 ;  /* 0x00000004001a9c02 */ /* 0x006fe40008000f00 */
.L_x_109:
[----:B------:R-:W-:Y:S05]  /*7e20*/  @!P3 BRA `(.L_x_110) ;  /* 0x000000000024b947 */ /* 0x000fea0003800000 */
[----:B------:R-:W-:Y:S01]  /*7e30*/  ISETP.NE.U32.AND P1, PT, R40, RZ, PT ;  /* 0x000000ff2800720c */ /* 0x000fe20003f25070 */
[----:B------:R-:W1:Y:S03]  /*7e40*/  LDCU.64 UR4, c[0x0][0x358] ;  /* 0x00006b00ff0477ac */ /* 0x000e660008000a00 */
[----:B------:R-:W-:Y:S11]  /*7e50*/  ISETP.NE.AND.EX P1, PT, R41, RZ, PT, P1 ;  /* 0x000000ff2900720c */ /* 0x000ff60003f25310 */
[----:B------:R-:W-:Y:S02]  /*7e60*/  @!UPT UIADD3 URZ, UPT, UPT, URZ, URZ, URZ ;  /* 0x000000fffffff290 */ /* 0x000fe4000fffe0ff */
[----:B------:R-:W2:Y:S01]  /*7e70*/  @P1 LDC.64 R4, c[0x0][0x9a8] ;  /* 0x00026a00ff041b82 */ /* 0x000ea20000000a00 */
[----:B------:R-:W-:Y:S04]  /*7e80*/  @P1 IMAD R0, R42, UR52, RZ ;  /* 0x000000342a001c24 */ /* 0x000fe8000f8e02ff */
[----:B--2---:R-:W-:Y:S05]  /*7e90*/  @P1 IMAD.WIDE R4, R0, 0x4, R4 ;  /* 0x0000000400041825 */ /* 0x004fea00078e0204 */
[----:B-1---5:R1:W5:Y:S02]  /*7ea0*/  @P1 LDG.E R24, desc[UR4][R4.64] ;  /* 0x0000000404181981 */ /* 0x022364000c1e1900 */
[----:B-1----:R-:W2:Y:S02]  /*7eb0*/  @!P1 LDC R24, c[0x0][0x9a0] ;  /* 0x00026800ff189b82 */ /* 0x002ea40000000800 */
.L_x_110:
[----:B-----5:R-:W-:Y:S01]  /*7ec0*/  FSETP.NEU.AND P1, PT, R26, RZ, PT ;  /* 0x000000ff1a00720b */ /* 0x020fe20003f2d000 */
[----:B------:R-:W-:Y:S01]  /*7ed0*/  IMAD.SHL.U32 R67, R58, 0x2, RZ ;  /* 0x000000023a437824 */ /* 0x000fe200078e00ff */
[----:B------:R-:W-:Y:S01]  /*7ee0*/  SEL R3, RZ, 0xffffffff, P2 ;  /* 0xffffffffff037807 */ /* 0x000fe20001000000 */
[----:B------:R-:W-:Y:S01]  /*7ef0*/  BSSY B1, `(.L_x_111) ;  /* 0x0000030000017945 */ /* 0x000fe20003800000 */
[----:B------:R-:W-:Y:S01]  /*7f00*/  @P4 LOP3.LUT P2, RZ, R49, 0xff, RZ, 0xc0, !PT ;  /* 0x000000ff31ff4812 */ /* 0x000fe2000784c0ff */
[----:B------:R-:W-:Y:S01]  /*7f10*/  IMAD.MOV.U32 R69, RZ, RZ, 0x1 ;  /* 0x00000001ff457424 */ /* 0x000fe200078e00ff */
[----:B------:R-:W-:Y:S01]  /*7f20*/  @P4 SEL R64, RZ, 0xffffffff, P1 ;  /* 0xffffffffff404807 */ /* 0x000fe20000800000 */
[----:B------:R-:W-:Y:S01]  /*7f30*/  IMAD.IADD R25, R23, 0x1, R2 ;  /* 0x0000000117197824 */ /* 0x000fe200078e0202 */
[----:B------:R-:W-:Y:S01]  /*7f40*/  LOP3.LUT R57, R57, 0x1, RZ, 0x3c, !PT ;  /* 0x0000000139397812 */ /* 0x000fe200078e3cff */
[----:B------:R-:W-:Y:S01]  /*7f50*/  IMAD.MOV.U32 R27, RZ, RZ, RZ ;  /* 0x000000ffff1b7224 */ /* 0x000fe200078e00ff */
[----:B------:R-:W-:Y:S02]  /*7f60*/  @P0 SEL R64, R3, R64, !P2 ;  /* 0x0000004003400207 */ /* 0x000fe40005000000 */
[----:B------:R-:W-:Y:S02]  /*7f70*/  CS2R R38, SRZ ;  /* 0x0000000000267805 */ /* 0x000fe4000001ff00 */
[----:B------:R-:W-:Y:S02]  /*7f80*/  LEA R62, R22, UR50, 0x3 ;  /* 0x00000032163e7c11 */ /* 0x000fe4000f8e18ff */
[----:B------:R-:W-:Y:S02]  /*7f90*/  CS2R R36, SRZ ;  /* 0x0000000000247805 */ /* 0x000fe4000001ff00 */
[----:B------:R-:W-:Y:S02]  /*7fa0*/  @P4 LOP3.LUT R64, R64, 0x1, RZ, 0xc0, !PT ;  /* 0x0000000140404812 */ /* 0x000fe400078ec0ff */
[----:B------:R-:W-:Y:S02]  /*7fb0*/  CS2R R30, SRZ ;  /* 0x00000000001e7805 */ /* 0x000fe4000001ff00 */
[----:B------:R-:W-:Y:S02]  /*7fc0*/  PLOP3.LUT P0, PT, PT, PT, UP1, 0x80, 0x8 ;  /* 0x000000000008781c */ /* 0x000fe40003f0f018 */
[----:B------:R-:W-:Y:S02]  /*7fd0*/  CS2R R28, SRZ ;  /* 0x00000000001c7805 */ /* 0x000fe4000001ff00 */
[----:B------:R-:W-:Y:S01]  /*7fe0*/  ISETP.NE.U32.OR P5, PT, R64, 0x1, !P4 ;  /* 0x000000014000780c */ /* 0x000fe200067a5470 */
[----:B------:R-:W-:Y:S01]  /*7ff0*/  VIADD R68, R67, UR50 ;  /* 0x0000003243447c36 */ /* 0x000fe20008000000 */
[----:B------:R-:W-:Y:S02]  /*8000*/  LOP3.LUT P2, R63, R49, 0xff, RZ, 0xc0, !PT ;  /* 0x000000ff313f7812 */ /* 0x000fe4000784c0ff */
[----:B------:R-:W-:Y:S05]  /*8010*/  SEL R70, RZ, 0xffffffff, P1 ;  /* 0xffffffffff467807 */ /* 0x000fea0000800000 */
[----:B------:R-:W-:Y:S04]  /*8020*/  @P0 SEL R70, R3, R70, !P2 ;  /* 0x0000004603460207 */ /* 0x000fe80005000000 */
[----:B------:R-:W-:Y:S02]  /*8030*/  @P5 SHF.L.U32 R0, R57, 0x1f, RZ ;  /* 0x0000001f39005819 */ /* 0x000fe400000006ff */
[----:B------:R-:W-:Y:S02]  /*8040*/  LOP3.LUT R70, R70, 0x1, RZ, 0xc0, !PT ;  /* 0x0000000146467812 */ /* 0x000fe400078ec0ff */
[----:B------:R1:W3:Y:S02]  /*8050*/  @P5 SYNCS.PHASECHK.TRANS64.TRYWAIT P4, [UR50+0xd0], R0 ;  /* 0x0000d000ff0055a7 */ /* 0x0002e40008081132 */
[----:B-1----:R-:W-:Y:S04]  /*8060*/  SHF.L.U32 R0, R56, 0x1f, RZ ;  /* 0x0000001f38007819 */ /* 0x002fe800000006ff */
[----:B------:R1:W4:Y:S01]  /*8070*/  SYNCS.PHASECHK.TRANS64.TRYWAIT P3, [R62+URZ+0x130], R0 ;  /* 0x000130003e0075a7 */ /* 0x00032200080611ff */
[----:B---3--:R-:W-:Y:S01]  /*8080*/  @P5 SEL R69, RZ, 0x1, !P4 ;  /* 0x00000001ff455807 */ /* 0x008fe20006000000 */
[----:B-1----:R-:W-:Y:S06]  /*8090*/  @!P5 BRA `(.L_x_112) ;  /* 0x000000000054d947 */ /* 0x002fec0003800000 */
[----:B------:R-:W-:Y:S01]  /*80a0*/  ISETP.NE.U32.AND P1, PT, R70, 0x1, PT ;  /* 0x000000014600780c */ /* 0x000fe20003f25070 */
[----:B------:R-:W-:Y:S01]  /*80b0*/  VIADD R2, R68, 0x200 ;  /* 0x0000020044027836 */ /* 0x000fe20000000000 */
[----:B------:R-:W-:Y:S01]  /*80c0*/  LOP3.LUT P0, RZ, R48, 0x40, RZ, 0xc0, !PT ;  /* 0x0000004030ff7812 */ /* 0x000fe2000780c0ff */
[----:B------:R-:W-:Y:S01]  /*80d0*/  BSSY B0, `(.L_x_113) ;  /* 0x000000e000007945 */ /* 0x000fe20003800000 */
[----:B------:R-:W-:Y:S01]  /*80e0*/  PLOP3.LUT P2, PT, PT, PT, PT, 0x8, 0x80 ;  /* 0x000000000080781c */ /* 0x000fe20003f4e170 */
[----:B------:R-:W-:Y:S01]  /*80f0*/  IMAD.MOV.U32 R39, RZ, RZ, RZ ;  /* 0x000000ffff277224 */ /* 0x000fe200078e00ff */
[----:B------:R-:W-:Y:S02]  /*8100*/  CS2R R36, SRZ ;  /* 0x0000000000247805 */ /* 0x000fe4000001ff00 */
[----:B------:R-:W-:Y:S02]  /*8110*/  CS2R R30, SRZ ;  /* 0x00000000001e7805 */ /* 0x000fe4000001ff00 */
[----:B------:R-:W-:Y:S03]  /*8120*/  CS2R R28, SRZ ;  /* 0x00000000001c7805 */ /* 0x000fe6000001ff00 */
[----:B------:R-:W-:Y:S01]  /*8130*/  @P1 PLOP3.LUT P2, PT, P0, PT, PT, 0x80, 0x8 ;  /* 0x000000000008181c */ /* 0x000fe2000074f070 */
[----:B------:R-:W-:Y:S01]  /*8140*/  @P1 VIADD R4, R68, 0x210 ;  /* 0x0000021044041836 */ /* 0x000fe20000000000 */
[----:B------:R-:W-:Y:S11]  /*8150*/  ISETP.NE.AND P0, PT, R69, RZ, PT ;  /* 0x000000ff4500720c */ /* 0x000ff60003f05270 */
[----:B------:R-:W-:Y:S02]  /*8160*/  @P2 VIADD R4, R2, 0xfffffff0 ;  /* 0xfffffff002042836 */ /* 0x000fe40000000000 */
[----:B------:R-:W-:Y:S05]  /*8170*/  @P0 BRA `(.L_x_114) ;  /* 0x00000000000c0947 */ /* 0x000fea0003800000 */
[----:B------:R-:W-:Y:S04]  /*8180*/  SHF.L.U32 R3, R57, 0x1f, RZ ;  /* 0x0000001f39037819 */ /* 0x000fe800000006ff */
[----:B------:R-:W1:Y:S02]  /*8190*/  SYNCS.PHASECHK.TRANS64.TRYWAIT P0, [UR50+0xd0], R3 ;  /* 0x0000d003ff0075a7 */ /* 0x000e640008001132 */
[----:B-1----:R-:W-:Y:S05]  /*81a0*/  @!P0 BRA `(.L_x_115) ;  /* 0x0000003000a08947 */ /* 0x002fea0003800000 */
.L_x_114:
[----:B------:R-:W-:Y:S05]  /*81b0*/  BSYNC B0 ;  /* 0x0000000000007941 */ /* 0x000fea0003800000 */
.L_x_113:
[----:B------:R3:W1:Y:S01]  /*81c0*/  @P1 LDS.128 R36, [R4] ;  /* 0x0000000004241984 */ /* 0x0006620000000c00 */
[----:B------:R-:W-:Y:S03]  /*81d0*/  HFMA2 R27, -RZ, RZ, 0, 5.9604644775390625e-08 ;  /* 0x00000001ff1b7431 */ /* 0x000fe600000001ff */
[----:B------:R3:W1:Y:S02]  /*81e0*/  @P1 LDS.128 R28, [R67+UR50+0x200] ;  /* 0x00020032431c1984 */ /* 0x0006640008000c00 */
.L_x_112:
[----:B------:R-:W-:Y:S05]  /*81f0*/  BSYNC B1 ;  /* 0x0000000000017941 */ /* 0x000fea0003800000 */
.L_x_111:
[----:B-1----:R-:W-:Y:S04]  /*8200*/  SHF.R.U32.HI R2, RZ, 0x15, R25 ;  /* 0x00000015ff027819 */ /* 0x002fe80000011619 */
[----:B------:R-:W-:Y:S01]  /*8210*/  LOP3.LUT P0, RZ, R2, 0x3, R50, 0x48, !PT ;  /* 0x0000000302ff7812 */ /* 0x000fe20007804832 */
[----:B------:R-:W-:Y:S01]  /*8220*/  @!UPT UIADD3 URZ, UPT, UPT, URZ, URZ, URZ ;  /* 0x000000fffffff290 */ /* 0x000fe2000fffe0ff */
[----:B----4-:R-:W-:Y:S11]  /*8230*/  @P3 BRA `(.L_x_116) ;  /* 0x0000000000083947 */ /* 0x010ff60003800000 */
[----:B------:R-:W1:Y:S02]  /*8240*/  SYNCS.PHASECHK.TRANS64.TRYWAIT P1, [R62+URZ+0x130], R0 ;  /* 0x000130003e0075a7 */ /* 0x000e6400080211ff */
[----:B-1----:R-:W-:Y:S05]  /*8250*/  @!P1 BRA `(.L_x_117) ;  /* 0x00000030008c9947 */ /* 0x002fea0003800000 */
.L_x_116:
[----:B------:R-:W-:Y:S05]  /*8260*/  @!P0 BRA `(.L_x_118) ;  /* 0x0000000000408947 */ /* 0x000fea0003800000 */
[----:B------:R-:W4:Y:S01]  /*8270*/  LDCU.64 UR8, c[0x4][0x70] ;  /* 0x01000e00ff0877ac */ /* 0x000f220008000a00 */
[----:B------:R-:W-:Y:S01]  /*8280*/  MOV R3, 0x0 ;  /* 0x0000000000037802 */ /* 0x000fe20000000f00 */
[----:B------:R-:W-:Y:S02]  /*8290*/  HFMA2 R12, -RZ, RZ, 0, 5.9604644775390625e-08 ;  /* 0x00000001ff0c7431 */ /* 0x000fe400000001ff */
[----:B------:R-:W-:Y:S02]  /*82a0*/  IMAD.MOV.U32 R8, RZ, RZ, 0x192 ;  /* 0x00000192ff087424 */ /* 0x000fe400078e00ff */
[----:B------:R-:W-:Y:S01]  /*82b0*/  IMAD.MOV.U32 R13, RZ, RZ, RZ ;  /* 0x000000ffff0d7224 */ /* 0x000fe200078e00ff */
[----:B------:R-:W5:Y:S01]  /*82c0*/  LDCU.64 UR6, c[0x4][0x78] ;  /* 0x01000f00ff0677ac */ /* 0x000f620008000a00 */
[----:B------:R-:W1:Y:S01]  /*82d0*/  LDC.64 R2, c[0x4][R3] ;  /* 0x0100000003027b82 */ /* 0x000e620000000a00 */
[----:B------:R-:W2:Y:S01]  /*82e0*/  LDCU.64 UR4, c[0x4][0x10] ;  /* 0x01000200ff0477ac */ /* 0x000ea20008000a00 */
[----:B----4-:R-:W-:Y:S01]  /*82f0*/  MOV R5, UR9 ;  /* 0x0000000900057c02 */ /* 0x010fe20008000f00 */
[----:B---3--:R-:W-:Y:S01]  /*8300*/  IMAD.U32 R4, RZ, RZ, UR8 ;  /* 0x00000008ff047e24 */ /* 0x008fe2000f8e00ff */
[----:B-----5:R-:W-:Y:S01]  /*8310*/  MOV R7, UR7 ;  /* 0x0000000700077c02 */ /* 0x020fe20008000f00 */
[----:B------:R-:W-:Y:S01]  /*8320*/  IMAD.U32 R6, RZ, RZ, UR6 ;  /* 0x00000006ff067e24 */ /* 0x000fe2000f8e00ff */
[----:B--2---:R-:W-:Y:S01]  /*8330*/  MOV R11, UR5 ;  /* 0x00000005000b7c02 */ /* 0x004fe20008000f00 */
[----:B------:R-:W-:Y:S02]  /*8340*/  IMAD.U32 R10, RZ, RZ, UR4 ;  /* 0x00000004ff0a7e24 */ /* 0x000fe4000f8e00ff */
[----:B------:R-:W-:Y:S07]  /*8350*/  LEPC R20, `(.L_x_118) ;  /* 0x000000001014794e */ /* 0x000fee0000000000 */
[----:B-1----:R-:W-:Y:S05]  /*8360*/  CALL.ABS.NOINC R2 ;  /* 0x0000000002007343 */ /* 0x002fea0003c00000 */
.L_x_118:
[----:B------:R-:W-:Y:S05]  /*8370*/  WARPSYNC.ALL ;  /* 0x0000000000007948 */ /* 0x000fea0003800000 */
[----:B------:R-:W-:Y:S01]  /*8380*/  R2UR UR4, R25 ;  /* 0x00000000190472ca */ /* 0x000fe200000e0000 */
[--C-:B------:R-:W-:Y:S01]  /*8390*/  HADD2.F32 R3, -RZ, R28.reuse.H0_H0 ;  /* 0x2000001cff037230 */ /* 0x100fe20000004100 */
[----:B------:R-:W-:Y:S01]  /*83a0*/  LOP3.LUT P0, RZ, R48, 0x40, RZ, 0xc0, !PT ;  /* 0x0000004030ff7812 */ /* 0x000fe2000780c0ff */
[--C-:B------:R-:W-:Y:S01]  /*83b0*/  HADD2.F32 R20, -RZ, R29.reuse.H0_H0 ;  /* 0x2000001dff147230 */ /* 0x100fe20000004100 */
[----:B------:R-:W-:Y:S01]  /*83c0*/  MOV R72, 0x10 ;  /* 0x0000001000487802 */ /* 0x000fe20000000f00 */
[----:B------:R-:W-:Y:S01]  /*83d0*/  HADD2.F32 R21, -RZ, R29.H1_H1 ;  /* 0x3000001dff157230 */ /* 0x000fe20000004100 */
[----:B------:R-:W-:Y:S01]  /*83e0*/  ISETP.NE.AND P1, PT, R59, RZ, PT ;  /* 0x000000ff3b00720c */ /* 0x000fe20003f25270 */
[----:B------:R-:W-:Y:S01]  /*83f0*/  BSSY.RECONVERGENT B0, `(.L_x_119) ;  /* 0x0000054000007945 */ /* 0x000fe20003800200 */
[----:B------:R-:W-:Y:S02]  /*8400*/  SEL R72, R72, 0xfffffff0, !P0 ;  /* 0xfffffff048487807 */ /* 0x000fe40004000000 */
[----:B------:R-:W-:Y:S02]  /*8410*/  ISETP.NE.AND P6, PT, R66, RZ, PT ;  /* 0x000000ff4200720c */ /* 0x000fe40003fc5270 */
[----:B------:R-:W-:Y:S01]  /*8420*/  IADD3 R68, PT, PT, R68, R72, RZ ;  /* 0x0000004844447210 */ /* 0x000fe20007ffe0ff */
[----:B---3--:R-:W1:Y:S01]  /*8430*/  LDTM.x16 R4, tmem[UR4] ;  /* 0x00000004000479ee */ /* 0x008e620008240000 */
[----:B------:R-:W-:Y:S01]  /*8440*/  ISETP.NE.U32.OR P0, PT, R64, 0x1, !P6 ;  /* 0x000000014000780c */ /* 0x000fe20007705470 */
[C---:B-12---:R-:W-:Y:S01]  /*8450*/  FMUL R0, R24.reuse, R4 ;  /* 0x0000000418007220 */ /* 0x046fe20000400000 */
[----:B------:R-:W-:Y:S02]  /*8460*/  HADD2.F32 R4, -RZ, R28.H1_H1 ;  /* 0x3000001cff047230 */ /* 0x000fe40000004100 */
[C---:B------:R-:W-:Y:S01]  /*8470*/  FMUL R2, R24.reuse, R5 ;  /* 0x0000000518027220 */ /* 0x040fe20000400000 */
[----:B------:R-:W-:Y:S01]  /*8480*/  FMUL R7, R24, R7 ;  /* 0x0000000718077220 */ /* 0x000fe20000400000 */
[----:B------:R-:W-:Y:S01]  /*8490*/  FFMA R0, R26, R3, R0 ;  /* 0x000000031a007223 */ /* 0x000fe20000000000 */
[----:B------:R-:W-:Y:S01]  /*84a0*/  FMUL R3, R24, R6 ;  /* 0x0000000618037220 */ /* 0x000fe20000400000 */
[----:B------:R-:W-:Y:S01]  /*84b0*/  FFMA R2, R26, R4, R2 ;  /* 0x000000041a027223 */ /* 0x000fe20000000002 */
[C---:B------:R-:W-:Y:S01]  /*84c0*/  FMUL R4, R24.reuse, R8 ;  /* 0x0000000818047220 */ /* 0x040fe20000400000 */
[C---:B------:R-:W-:Y:S01]  /*84d0*/  FMUL R8, R24.reuse, R12 ;  /* 0x0000000c18087220 */ /* 0x040fe20000400000 */
[----:B------:R-:W-:Y:S01]  /*84e0*/  FMUL R12, R24, R16 ;  /* 0x00000010180c7220 */ /* 0x000fe20000400000 */
[--C-:B------:R-:W-:Y:S01]  /*84f0*/  HADD2.F32 R16, -RZ, R30.reuse.H0_H0 ;  /* 0x2000001eff107230 */ /* 0x100fe20000004100 */
[----:B------:R-:W-:Y:S01]  /*8500*/  F2FP.F16.F32.PACK_AB R32, R2, R0 ;  /* 0x000000000220723e */ /* 0x000fe200000000ff */
[----:B------:R-:W-:Y:S02]  /*8510*/  HADD2.F32 R0, -RZ, R30.H1_H1 ;  /* 0x3000001eff007230 */ /* 0x000fe40000004100 */
[----:B------:R-:W-:Y:S01]  /*8520*/  FMUL R5, R24, R9 ;  /* 0x0000000918057220 */ /* 0x000fe20000400000 */
[C---:B------:R-:W-:Y:S01]  /*8530*/  FFMA R3, R26.reuse, R20, R3 ;  /* 0x000000141a037223 */ /* 0x040fe20000000003 */
[--C-:B------:R-:W-:Y:S02]  /*8540*/  HADD2.F32 R2, -RZ, R31.reuse.H0_H0 ;  /* 0x2000001fff027230 */ /* 0x100fe40000004100 */
[----:B------:R-:W-:Y:S01]  /*8550*/  FFMA R7, R26, R21, R7 ;  /* 0x000000151a077223 */ /* 0x000fe20000000007 */
[----:B------:R-:W-:Y:S01]  /*8560*/  FMUL R6, R24, R10 ;  /* 0x0000000a18067220 */ /* 0x000fe20000400000 */
[C---:B------:R-:W-:Y:S01]  /*8570*/  FFMA R4, R26.reuse, R16, R4 ;  /* 0x000000101a047223 */ /* 0x040fe20000000004 */
[----:B------:R-:W-:Y:S01]  /*8580*/  FFMA R5, R26, R0, R5 ;  /* 0x000000001a057223 */ /* 0x000fe20000000005 */
[----:B------:R-:W-:Y:S02]  /*8590*/  HADD2.F32 R16, -RZ, R31.H1_H1 ;  /* 0x3000001fff107230 */ /* 0x000fe40000004100 */
[----:B------:R-:W-:Y:S01]  /*85a0*/  FMUL R11, R24, R11 ;  /* 0x0000000b180b7220 */ /* 0x000fe20000400000 */
[--C-:B------:R-:W-:Y:S02]  /*85b0*/  HADD2.F32 R0, -RZ, R36.reuse.H0_H0 ;  /* 0x20000024ff007230 */ /* 0x100fe40000004100 */
[----:B------:R-:W-:Y:S01]  /*85c0*/  FFMA R6, R26, R2, R6 ;  /* 0x000000021a067223 */ /* 0x000fe20000000006 */
[----:B------:R-:W-:Y:S02]  /*85d0*/  HADD2.F32 R2, -RZ, R36.H1_H1 ;  /* 0x30000024ff027230 */ /* 0x000fe40000004100 */
[----:B------:R-:W-:Y:S01]  /*85e0*/  FMUL R9, R24, R13 ;  /* 0x0000000d18097220 */ /* 0x000fe20000400000 */
[C---:B------:R-:W-:Y:S01]  /*85f0*/  FFMA R11, R26.reuse, R16, R11 ;  /* 0x000000101a0b7223 */ /* 0x040fe2000000000b */
[C---:B------:R-:W-:Y:S01]  /*8600*/  FFMA R8, R26.reuse, R0, R8 ;  /* 0x000000001a087223 */ /* 0x040fe20000000008 */
[--C-:B------:R-:W-:Y:S02]  /*8610*/  HADD2.F32 R0, -RZ, R37.reuse.H0_H0 ;  /* 0x20000025ff007230 */ /* 0x100fe40000004100 */
[----:B------:R-:W-:Y:S01]  /*8620*/  FFMA R9, R26, R2, R9 ;  /* 0x000000021a097223 */ /* 0x000fe20000000009 */
[C---:B------:R-:W-:Y:S01]  /*8630*/  FMUL R10, R24.reuse, R14 ;  /* 0x0000000e180a7220 */ /* 0x040fe20000400000 */
[----:B------:R-:W-:Y:S02]  /*8640*/  HADD2.F32 R2, -RZ, R37.H1_H1 ;  /* 0x30000025ff027230 */ /* 0x000fe40000004100 */
[----:B------:R-:W-:Y:S01]  /*8650*/  FMUL R15, R24, R15 ;  /* 0x0000000f180f7220 */ /* 0x000fe20000400000 */
[----:B------:R-:W-:Y:S01]  /*8660*/  F2FP.F16.F32.PACK_AB R33, R7, R3 ;  /* 0x000000030721723e */ /* 0x000fe200000000ff */
[C---:B------:R-:W-:Y:S01]  /*8670*/  FFMA R10, R26.reuse, R0, R10 ;  /* 0x000000001a0a7223 */ /* 0x040fe2000000000a */
[--C-:B------:R-:W-:Y:S01]  /*8680*/  HADD2.F32 R3, -RZ, R38.reuse.H0_H0 ;  /* 0x20000026ff037230 */ /* 0x100fe20000004100 */
[----:B------:R-:W-:Y:S01]  /*8690*/  F2FP.F16.F32.PACK_AB R34, R5, R4 ;  /* 0x000000040522723e */ /* 0x000fe200000000ff */
[----:B------:R-:W-:Y:S02]  /*86a0*/  HADD2.F32 R0, -RZ, R38.H1_H1 ;  /* 0x30000026ff007230 */ /* 0x000fe40000004100 */
[----:B------:R-:W-:Y:S01]  /*86b0*/  FFMA R15, R26, R2, R15 ;  /* 0x000000021a0f7223 */ /* 0x000fe2000000000f */
[C---:B------:R-:W-:Y:S01]  /*86c0*/  FMUL R13, R24.reuse, R17 ;  /* 0x00000011180d7220 */ /* 0x040fe20000400000 */
[--C-:B------:R-:W-:Y:S02]  /*86d0*/  HADD2.F32 R4, -RZ, R39.reuse.H0_H0 ;  /* 0x20000027ff047230 */ /* 0x100fe40000004100 */
[C---:B------:R-:W-:Y:S01]  /*86e0*/  FMUL R14, R24.reuse, R18 ;  /* 0x00000012180e7220 */ /* 0x040fe20000400000 */
[----:B------:R-:W-:Y:S02]  /*86f0*/  HADD2.F32 R2, -RZ, R39.H1_H1 ;  /* 0x30000027ff027230 */ /* 0x000fe40000004100 */
[----:B------:R-:W-:Y:S01]  /*8700*/  FMUL R19, R24, R19 ;  /* 0x0000001318137220 */ /* 0x000fe20000400000 */
[----:B------:R-:W-:Y:S01]  /*8710*/  F2FP.F16.F32.PACK_AB R35, R11, R6 ;  /* 0x000000060b23723e */ /* 0x000fe200000000ff */
[C---:B------:R-:W-:Y:S01]  /*8720*/  FFMA R12, R26.reuse, R3, R12 ;  /* 0x000000031a0c7223 */ /* 0x040fe2000000000c */
[C---:B------:R-:W-:Y:S01]  /*8730*/  FFMA R13, R26.reuse, R0, R13 ;  /* 0x000000001a0d7223 */ /* 0x040fe2000000000d */
[C---:B------:R-:W-:Y:S01]  /*8740*/  FFMA R14, R26.reuse, R4, R14 ;  /* 0x000000041a0e7223 */ /* 0x040fe2000000000e */
[----:B------:R-:W-:Y:S01]  /*8750*/  FFMA R19, R26, R2, R19 ;  /* 0x000000021a137223 */ /* 0x000fe20000000013 */
[----:B------:R1:W-:Y:S01]  /*8760*/  STS.128 [R67+UR50+0x200], R32 ;  /* 0x0002002043007988 */ /* 0x0003e20008000c32 */
[----:B------:R-:W-:Y:S02]  /*8770*/  F2FP.F16.F32.PACK_AB R8, R9, R8 ;  /* 0x000000080908723e */ /* 0x000fe400000000ff */
[----:B------:R-:W-:Y:S02]  /*8780*/  F2FP.F16.F32.PACK_AB R9, R15, R10 ;  /* 0x0000000a0f09723e */ /* 0x000fe400000000ff */
[----:B------:R-:W-:Y:S02]  /*8790*/  F2FP.F16.F32.PACK_AB R10, R13, R12 ;  /* 0x0000000c0d0a723e */ /* 0x000fe400000000ff */
[----:B------:R-:W-:Y:S05]  /*87a0*/  F2FP.F16.F32.PACK_AB R11, R19, R14 ;  /* 0x0000000e130b723e */ /* 0x000fea00000000ff */
[----:B------:R1:W-:Y:S01]  /*87b0*/  STS.128 [R68+0x200], R8 ;  /* 0x0002000844007388 */ /* 0x0003e20000000c00 */
[----:B------:R-:W-:Y:S01]  /*87c0*/  @!PT LDS RZ, [RZ] ;  /* 0x00000000fffff984 */ /* 0x000fe20000000800 */
[----:B------:R-:W-:Y:S01]  /*87d0*/  @!PT LDS RZ, [RZ] ;  /* 0x00000000fffff984 */ /* 0x000fe20000000800 */
[----:B------:R-:W-:Y:S01]  /*87e0*/  @!PT LDS RZ, [RZ] ;  /* 0x00000000fffff984 */ /* 0x000fe20000000800 */
[----:B------:R-:W-:Y:S01]  /*87f0*/  @!PT LDS RZ, [RZ] ;  /* 0x00000000fffff984 */ /* 0x000fe20000000800 */
[----:B------:R2:W-:Y:S07]  /*8800*/  MEMBAR.ALL.CTA ;  /* 0x0000000000007992 */ /* 0x0005ee0000008000 */
[----:B--2---:R-:W2:Y:S02]  /*8810*/  FENCE.VIEW.ASYNC.S ;  /* 0x00000000000073c6 */ /* 0x004ea40000000000 */
[----:B--2---:R-:W-:Y:S06]  /*8820*/  BAR.SYNC.DEFER_BLOCKING 0x1, 0x80 ;  /* 0x0042000000007b1d */ /* 0x004fec0000010000 */
[----:B------:R-:W-:Y:S05]  /*8830*/  @P1 BRA `(.L_x_120) ;  /* 0x00000000003c1947 */ /* 0x000fea0003800000 */
[----:B------:R-:W2:Y:S01]  /*8840*/  LDCU.64 UR8, c[0x0][0x348] ;  /* 0x00006900ff0877ac */ /* 0x000ea20008000a00 */
[----:B------:R-:W-:Y:S01]  /*8850*/  UIADD3 UR4, UPT, UPT, UR50, 0x200, URZ ;  /* 0x0000020032047890 */ /* 0x000fe2000fffe0ff */
[----:B------:R-:W-:Y:S01]  /*8860*/  UMOV UR41, UR51 ;  /* 0x0000003300297c82 */ /* 0x000fe20008000000 */
[----:B------:R-:W-:Y:S02]  /*8870*/  UIADD3 UR6, UPT, UPT, UR50, 0xa00, URZ ;  /* 0x00000a0032067890 */ /* 0x000fe4000fffe0ff */
[----:B------:R-:W-:Y:S02]  /*8880*/  UIADD3 UR7, UPT, UPT, UR51, 0x40, URZ ;  /* 0x0000004033077890 */ /* 0x000fe4000fffe0ff */
[----:B------:R-:W-:Y:S04]  /*8890*/  MOV R54, UR4 ;  /* 0x0000000400367c02 */ /* 0x000fe80008000f00 */
[----:B------:R-:W-:Y:S01]  /*88a0*/  R2UR UR40, R54 ;  /* 0x00000000362872ca */ /* 0x000fe200000e0000 */
[----:B--2---:R-:W-:Y:S04]  /*88b0*/  UIADD3 UR4, UP0, UPT, UR8, 0x780, URZ ;  /* 0x0000078008047890 */ /* 0x004fe8000ff1e0ff */
[----:B------:R-:W-:Y:S09]  /*88c0*/  UIADD3.X UR5, UPT, UPT, URZ, UR9, URZ, UP0, !UPT ;  /* 0x00000009ff057290 */ /* 0x000ff200087fe4ff */
[----:B------:R2:W-:Y:S02]  /*88d0*/  UTMASTG.5D [UR40], [UR4] ;  /* 0x00000028040073b5 */ /* 0x0005e40008020000 */
[----:B--2---:R-:W-:Y:S01]  /*88e0*/  UMOV UR40, UR6 ;  /* 0x0000000600287c82 */ /* 0x004fe20008000000 */
[----:B------:R-:W-:Y:S02]  /*88f0*/  UMOV UR41, UR7 ;  /* 0x0000000700297c82 */ /* 0x000fe40008000000 */
[----:B------:R2:W-:Y:S01]  /*8900*/  UTMASTG.5D [UR40], [UR4] ;  /* 0x00000028040073b5 */ /* 0x0005e20008020000 */
[----:B------:R0:W-:Y:S01]  /*8910*/  UTMACMDFLUSH ;  /* 0x00000000000079b7 */ /* 0x0001e20000000000 */
[----:B--2---:R-:W-:Y:S04]  /*8920*/  DEPBAR.LE SB0, 0x1 ;  /* 0x000080400000791a */ /* 0x004fe80000000000 */
.L_x_120:
[----:B------:R-:W-:Y:S05]  /*8930*/  BSYNC.RECONVERGENT B0 ;  /* 0x0000000000007941 */ /* 0x000fea0003800200 */
.L_x_119:
[----:B------:R-:W-:Y:S01]  /*8940*/  BAR.SYNC.DEFER_BLOCKING 0x1, 0x80 ;  /* 0x0042000000007b1d */ /* 0x000fe20000010000 */
[----:B------:R-:W-:Y:S01]  /*8950*/  LEA R4, R27, UR50, 0x3 ;  /* 0x000000321b047c11 */ /* 0x000fe2000f8e18ff */
[----:B------:R-:W-:Y:S01]  /*8960*/  UISETP.NE.AND UP0, UPT, UR55, URZ, UPT ;  /* 0x000000ff3700728c */ /* 0x000fe2000bf05270 */
[----:B------:R-:W-:Y:S08]  /*8970*/  @P0 SHF.L.U32 R3, R57, 0x1f, RZ ;  /* 0x0000001f39030819 */ /* 0x000ff000000006ff */
[----:B------:R-:W-:Y:S05]  /*8980*/  BRA.U !UP0, `(.L_x_121) ;  /* 0x0000000108287547 */ /* 0x000fea000b800000 */
[----:B------:R-:W2:Y:S01]  /*8990*/  S2R R0, SR_CgaCtaId ;  /* 0x0000000000007919 */ /* 0x000ea20000008800 */
[----:B------:R-:W-:Y:S01]  /*89a0*/  ISETP.NE.U32.OR P1, PT, R64, 0x1, !P6 ;  /* 0x000000014000780c */ /* 0x000fe20007725470 */
[----:B------:R-:W-:Y:S01]  /*89b0*/  IMAD.U32 R2, RZ, RZ, UR53 ;  /* 0x00000035ff027e24 */ /* 0x000fe2000f8e00ff */
[----:B------:R-:W-:Y:S04]  /*89c0*/  UIADD3 UR4, UPT, UPT, UR53, 0x1, URZ ;  /* 0x0000000135047890 */ /* 0x000fe8000fffe0ff */
[----:B------:R-:W-:Y:S04]  /*89d0*/  UISETP.NE.AND UP0, UPT, UR4, 0x4, UPT ;  /* 0x000000040400788c */ /* 0x000fe8000bf05270 */
[----:B------:R-:W-:Y:S03]  /*89e0*/  USEL UR53, UR4, URZ, UP0 ;  /* 0x000000ff04357287 */ /* 0x000fe60008000000 */
[----:B------:R-:W-:Y:S05]  /*89f0*/  @P1 LEA R2, R2, UR50, 0x3 ;  /* 0x0000003202021c11 */ /* 0x000fea000f8e18ff */
[----:B------:R-:W-:Y:S05]  /*8a00*/  @P1 VIADD R2, R2, 0xf0 ;  /* 0x000000f002021836 */ /* 0x000fea0000000000 */
[----:B--2---:R-:W-:Y:S04]  /*8a10*/  @P1 PRMT R0, R0, 0x654, R2 ;  /* 0x0000065400001816 */ /* 0x004fe80000000002 */
[----:B------:R2:W-:Y:S03]  /*8a20*/  @P1 SYNCS.ARRIVE.TRANS64.RED.A1T0 RZ, [R0+URZ], RZ ;  /* 0x000000ff00ff19a7 */ /* 0x0005e600081004ff */
.L_x_121:
[----:B------:R-:W3:Y:S01]  /*8a30*/  @P0 SYNCS.PHASECHK.TRANS64.TRYWAIT P1, [R4+URZ+0xd0], R3 ;  /* 0x0000d003040005a7 */ /* 0x000ee200080211ff */
[----:B------:R-:W-:Y:S01]  /*8a40*/  BSSY B1, `(.L_x_122) ;  /* 0x0000011000017945 */ /* 0x000fe20003800000 */
[----:B---3--:R-:W-:Y:S03]  /*8a50*/  @P0 SEL R69, RZ, 0x1, !P1 ;  /* 0x00000001ff450807 */ /* 0x008fe60004800000 */
[----:B------:R-:W-:Y:S05]  /*8a60*/  @!P0 BRA `(.L_x_123) ;  /* 0x0000000000388947 */ /* 0x000fea0003800000 */
[----:B------:R-:W-:Y:S01]  /*8a70*/  ISETP.NE.U32.AND P0, PT, R70, 0x1, PT ;  /* 0x000000014600780c */ /* 0x000fe20003f05070 */
[----:B------:R-:W-:Y:S01]  /*8a80*/  BSSY B0, `(.L_x_124) ;  /* 0x0000009000007945 */ /* 0x000fe20003800000 */
[----:B------:R-:W-:Y:S11]  /*8a90*/  ISETP.NE.AND P1, PT, R69, RZ, PT ;  /* 0x000000ff4500720c */ /* 0x000ff60003f25270 */
[----:B------:R-:W-:Y:S05]  /*8aa0*/  @P0 IMAD R3, R27, 0x1000, R67 ;  /* 0x000010001b030824 */ /* 0x000fea00078e0243 */
[----:B------:R-:W-:Y:S05]  /*8ab0*/  @P0 IADD3 R2, PT, PT, R3, UR50, RZ ;  /* 0x0000003203020c10 */ /* 0x000fea000fffe0ff */
[----:B------:R-:W-:Y:S01]  /*8ac0*/  @P0 IMAD.IADD R2, R72, 0x1, R2 ;  /* 0x0000000148020824 */ /* 0x000fe200078e0202 */
[----:B------:R-:W-:Y:S06]  /*8ad0*/  @P1 BRA `(.L_x_125) ;  /* 0x00000000000c1947 */ /* 0x000fec0003800000 */
[----:B--2---:R-:W-:Y:S04]  /*8ae0*/  SHF.L.U32 R0, R57, 0x1f, RZ ;  /* 0x0000001f39007819 */ /* 0x004fe800000006ff */
[----:B------:R-:W2:Y:S02]  /*8af0*/  SYNCS.PHASECHK.TRANS64.TRYWAIT P1, [R4+URZ+0xd0], R0 ;  /* 0x0000d000040075a7 */ /* 0x000ea400080211ff */
[----:B--2---:R-:W-:Y:S05]  /*8b00*/  @!P1 BRA `(.L_x_126) ;  /* 0x0000002800749947 */ /* 0x004fea0003800000 */
.L_x_125:
[----:B------:R-:W-:Y:S05]  /*8b10*/  BSYNC B0 ;  /* 0x0000000000007941 */ /* 0x000fea0003800000 */
.L_x_124:
[----:B------:R3:W4:Y:S01]  /*8b20*/  @P0 LDS.128 R28, [R3+UR50+0x200] ;  /* 0x00020032031c0984 */ /* 0x0007220008000c00 */
[----:B------:R-:W-:Y:S03]  /*8b30*/  IADD3 R27, PT, PT, R27, 0x1, RZ ;  /* 0x000000011b1b7810 */ /* 0x000fe60007ffe0ff */
[----:B------:R3:W1:Y:S04]  /*8b40*/  @P0 LDS.128 R36, [R2+0x200] ;  /* 0x0002000002240984 */ /* 0x0006680000000c00 */
.L_x_123:
[----:B------:R-:W-:Y:S05]  /*8b50*/  BSYNC B1 ;  /* 0x0000000000017941 */ /* 0x000fea0003800000 */
.L_x_122:
[----:B--2---:R-:W-:Y:S05]  /*8b60*/  VIADD R0, R25, 0x10 ;  /* 0x0000001019007836 */ /* 0x004fea0000000000 */
[----:B------:R-:W-:Y:S04]  /*8b70*/  SHF.R.U32.HI R0, RZ, 0x15, R0 ;  /* 0x00000015ff007819 */ /* 0x000fe80000011600 */
[----:B------:R-:W-:Y:S11]  /*8b80*/  LOP3.LUT P0, RZ, R0, 0x3, R50, 0x48, !PT ;  /* 0x0000000300ff7812 */ /* 0x000ff60007804832 */
[----:B------:R-:W-:Y:S02]  /*8b90*/  @!UPT UIADD3 URZ, UPT, UPT, URZ, URZ, URZ ;  /* 0x000000fffffff290 */ /* 0x000fe4000fffe0ff */
[----:B------:R-:W-:Y:S05]  /*8ba0*/  @!P0 BRA `(.L_x_127) ;  /* 0x0000000000408947 */ /* 0x000fea0003800000 */
[----:B------:R-:W2:Y:S01]  /*8bb0*/  LDCU.64 UR8, c[0x4][0x70] ;  /* 0x01000e00ff0877ac */ /* 0x000ea20008000a00 */
[----:B---3--:R-:W-:Y:S01]  /*8bc0*/  MOV R3, 0x0 ;  /* 0x0000000000037802 */ /* 0x008fe20000000f00 */
[----:B------:R-:W-:Y:S02]  /*8bd0*/  HFMA2 R12, -RZ, RZ, 0, 5.9604644775390625e-08 ;  /* 0x00000001ff0c7431 */ /* 0x000fe400000001ff */
[----:B-1----:R-:W-:Y:S02]  /*8be0*/  IMAD.MOV.U32 R8, RZ, RZ, 0x192 ;  /* 0x00000192ff087424 */ /* 0x002fe400078e00ff */
[----:B------:R-:W-:Y:S01]  /*8bf0*/  IMAD.MOV.U32 R13, RZ, RZ, RZ ;  /* 0x000000ffff0d7224 */ /* 0x000fe200078e00ff */
[----:B------:R-:W1:Y:S01]  /*8c00*/  LDCU.64 UR6, c[0x4][0x78] ;  /* 0x01000f00ff0677ac */ /* 0x000e620008000a00 */
[----:B------:R-:W3:Y:S01]  /*8c10*/  LDC.64 R2, c[0x4][R3] ;  /* 0x0100000003027b82 */ /* 0x000ee20000000a00 */
[----:B------:R-:W5:Y:S01]  /*8c20*/  LDCU.64 UR4, c[0x4][0x10] ;  /* 0x01000200ff0477ac */ /* 0x000f620008000a00 */
[----:B--2---:R-:W-:Y:S01]  /*8c30*/  MOV R5, UR9 ;  /* 0x0000000900057c02 */ /* 0x004fe20008000f00 */
[----:B------:R-:W-:Y:S01]  /*8c40*/  IMAD.U32 R4, RZ, RZ, UR8 ;  /* 0x00000008ff047e24 */ /* 0x000fe2000f8e00ff */
[----:B-1----:R-:W-:Y:S01]  /*8c50*/  MOV R7, UR7 ;  /* 0x0000000700077c02 */ /* 0x002fe20008000f00 */
[----:B------:R-:W-:Y:S01]  /*8c60*/  IMAD.U32 R6, RZ, RZ, UR6 ;  /* 0x00000006ff067e24 */ /* 0x000fe2000f8e00ff */
[----:B-----5:R-:W-:Y:S01]  /*8c70*/  MOV R11, UR5 ;  /* 0x00000005000b7c02 */ /* 0x020fe20008000f00 */
[----:B------:R-:W-:Y:S02]  /*8c80*/  IMAD.U32 R10, RZ, RZ, UR4 ;  /* 0x00000004ff0a7e24 */ /* 0x000fe4000f8e00ff */
[----:B------:R-:W-:Y:S07]  /*8c90*/  LEPC R20, `(.L_x_127) ;  /* 0x000000001014794e */ /* 0x000fee0000000000 */
[----:B---34-:R-:W-:Y:S05]  /*8ca0*/  CALL.ABS.NOINC R2 ;  /* 0x0000000002007343 */ /* 0x018fea0003c00000 */
.L_x_127:
[----:B------:R-:W-:Y:S01]  /*8cb0*/  ISETP.NE.AND P6, PT, R66, RZ, PT ;  /* 0x000000ff4200720c */ /* 0x000fe20003fc5270 */
[----:B------:R-:W-:Y:S05]  /*8cc0*/  WARPSYNC.ALL ;  /* 0x0000000000007948 */ /* 0x000fea0003800000 */
[----:B------:R-:W-:Y:S01]  /*8cd0*/  R2UR UR4, R25 ;  /* 0x00000000190472ca */ /* 0x000fe200000e0000 */
[----:B------:R-:W2:Y:S01]  /*8ce0*/  S2R R71, SR_CgaCtaId ;  /* 0x0000000000477919 */ /* 0x000ea20000008800 */
[--C-:B---34-:R-:W-:Y:S01]  /*8cf0*/  HADD2.F32 R3, -RZ, R28.reuse.H0_H0 ;  /* 0x2000001cff037230 */ /* 0x118fe20000004100 */
[----:B------:R-:W-:Y:S01]  /*8d00*/  ISETP.NE.U32.OR P0, PT, R64, 0x1, !P6 ;  /* 0x000000014000780c */ /* 0x000fe20007705470 */
[--C-:B------:R-:W-:Y:S01]  /*8d10*/  HADD2.F32 R20, -RZ, R29.reuse.H0_H0 ;  /* 0x2000001dff147230 */ /* 0x100fe20000004100 */
[----:B------:R-:W-:Y:S01]  /*8d20*/  ISETP.NE.AND P1, PT, R59, RZ, PT ;  /* 0x000000ff3b00720c */ /* 0x000fe20003f25270 */
[----:B------:R-:W-:Y:S01]  /*8d30*/  HADD2.F32 R21, -RZ, R29.H1_H1 ;  /* 0x3000001dff157230 */ /* 0x000fe20000004100 */
[----:B------:R-:W-:Y:S06]  /*8d40*/  BSSY.RECONVERGENT B0, `(.L_x_128) ;  /* 0x0000054000007945 */ /* 0x000fec0003800200 */
[----:B-1----:R-:W1:Y:S02]  /*8d50*/  LDTM.x16 R4, tmem[UR4+0x10] ;  /* 0x00001004000479ee */ /* 0x002e640008240000 */
[C---:B-1----:R-:W-:Y:S01]  /*8d60*/  FMUL R0, R24.reuse, R4 ;  /* 0x0000000418007220 */ /* 0x042fe20000400000 */
[----:B------:R-:W-:Y:S02]  /*8d70*/  HADD2.F32 R4, -RZ, R28.H1_H1 ;  /* 0x3000001cff047230 */ /* 0x000fe40000004100 */
[C---:B------:R-:W-:Y:S01]  /*8d80*/  FMUL R2, R24.reuse, R5 ;  /* 0x0000000518027220 */ /* 0x040fe20000400000 */
[----:B------:R-:W-:Y:S01]  /*8d90*/  FMUL R7, R24, R7 ;  /* 0x0000000718077220 */ /* 0x000fe20000400000 */
[----:B------:R-:W-:Y:S01]  /*8da0*/  FFMA R0, R26, R3, R0 ;  /* 0x000000031a007223 */ /* 0x000fe20000000000 */
[----:B------:R-:W-:Y:S01]  /*8db0*/  FMUL R3, R24, R6 ;  /* 0x0000000618037220 */ /* 0x000fe20000400000 */
[----:B------:R-:W-:Y:S01]  /*8dc0*/  FFMA R2, R26, R4, R2 ;  /* 0x000000041a027223 */ /* 0x000fe20000000002 */
[C---:B------:R-:W-:Y:S01]  /*8dd0*/  FMUL R4, R24.reuse, R8 ;  /* 0x0000000818047220 */ /* 0x040fe20000400000 */
[----:B------:R-:W-:Y:S01]  /*8de0*/  FMUL R5, R24, R9 ;  /* 0x0000000918057220 */ /* 0x000fe20000400000 */
[C---:B------:R-:W-:Y:S01]  /*8df0*/  FFMA R3, R26.reuse, R20, R3 ;  /* 0x000000141a037223 */ /* 0x040fe20000000003 */
[----:B------:R-:W-:Y:S01]  /*8e00*/  FFMA R7, R26, R21, R7 ;  /* 0x000000151a077223 */ /* 0x000fe20000000007 */
[----:B------:R-:W-:Y:S01]  /*8e10*/  F2FP.F16.F32.PACK_AB R32, R2, R0 ;  /* 0x000000000220723e */ /* 0x000fe200000000ff */
[--C-:B------:R-:W-:Y:S02]  /*8e20*/  HADD2.F32 R0, -RZ, R30.reuse.H0_H0 ;  /* 0x2000001eff007230 */ /* 0x100fe40000004100 */
[C---:B------:R-:W-:Y:S01]  /*8e30*/  FMUL R8, R24.reuse, R12 ;  /* 0x0000000c18087220 */ /* 0x040fe20000400000 */
[----:B------:R-:W-:Y:S02]  /*8e40*/  HADD2.F32 R2, -RZ, R30.H1_H1 ;  /* 0x3000001eff027230 */ /* 0x000fe40000004100 */
[C---:B------:R-:W-:Y:S01]  /*8e50*/  FMUL R9, R24.reuse, R13 ;  /* 0x0000000d18097220 */ /* 0x040fe20000400000 */
[C---:B------:R-:W-:Y:S01]  /*8e60*/  FMUL R12, R24.reuse, R16 ;  /* 0x00000010180c7220 */ /* 0x040fe20000400000 */
[----:B------:R-:W-:Y:S01]  /*8e70*/  FMUL R13, R24, R17 ;  /* 0x00000011180d7220 */ /* 0x000fe20000400000 */
[--C-:B------:R-:W-:Y:S02]  /*8e80*/  HADD2.F32 R16, -RZ, R31.reuse.H0_H0 ;  /* 0x2000001fff107230 */ /* 0x100fe40000004100 */
[----:B------:R-:W-:Y:S01]  /*8e90*/  FFMA R4, R26, R0, R4 ;  /* 0x000000001a047223 */ /* 0x000fe20000000004 */
[----:B------:R-:W-:Y:S01]  /*8ea0*/  FMUL R6, R24, R10 ;  /* 0x0000000a18067220 */ /* 0x000fe20000400000 */
[----:B------:R-:W-:Y:S02]  /*8eb0*/  HADD2.F32 R17, -RZ, R31.H1_H1 ;  /* 0x3000001fff117230 */ /* 0x000fe40000004100 */
[----:B------:R-:W-:Y:S01]  /*8ec0*/  FFMA R5, R26, R2, R5 ;  /* 0x000000021a057223 */ /* 0x000fe20000000005 */
[----:B------:R-:W-:Y:S01]  /*8ed0*/  FMUL R11, R24, R11 ;  /* 0x0000000b180b7220 */ /* 0x000fe20000400000 */
[--C-:B------:R-:W-:Y:S01]  /*8ee0*/  HADD2.F32 R0, -RZ, R36.reuse.H0_H0 ;  /* 0x20000024ff007230 */ /* 0x100fe20000004100 */
[----:B------:R-:W-:Y:S01]  /*8ef0*/  F2FP.F16.F32.PACK_AB R33, R7, R3 ;  /* 0x000000030721723e */ /* 0x000fe200000000ff */
[----:B------:R-:W-:Y:S02]  /*8f00*/  HADD2.F32 R2, -RZ, R36.H1_H1 ;  /* 0x30000024ff027230 */ /* 0x000fe40000004100 */
[----:B------:R-:W-:Y:S01]  /*8f10*/  FFMA R6, R26, R16, R6 ;  /* 0x000000101a067223 */ /* 0x000fe20000000006 */
[--C-:B------:R-:W-:Y:S02]  /*8f20*/  HADD2.F32 R3, -RZ, R37.reuse.H0_H0 ;  /* 0x20000025ff037230 */ /* 0x100fe40000004100 */
[----:B------:R-:W-:Y:S01]  /*8f30*/  FMUL R10, R24, R14 ;  /* 0x0000000e180a7220 */ /* 0x000fe20000400000 */
[C---:B------:R-:W-:Y:S01]  /*8f40*/  FFMA R11, R26.reuse, R17, R11 ;  /* 0x000000111a0b7223 */ /* 0x040fe2000000000b */
[C---:B------:R-:W-:Y:S01]  /*8f50*/  FFMA R8, R26.reuse, R0, R8 ;  /* 0x000000001a087223 */ /* 0x040fe20000000008 */
[C---:B------:R-:W-:Y:S01]  /*8f60*/  FFMA R9, R26.reuse, R2, R9 ;  /* 0x000000021a097223 */ /* 0x040fe20000000009 */
[----:B------:R-:W-:Y:S02]  /*8f70*/  HADD2.F32 R0, -RZ, R37.H1_H1 ;  /* 0x30000025ff007230 */ /* 0x000fe40000004100 */
[----:B------:R-:W-:Y:S01]  /*8f80*/  FFMA R10, R26, R3, R10 ;  /* 0x000000031a0a7223 */ /* 0x000fe2000000000a */
[C---:B------:R-:W-:Y:S01]  /*8f90*/  FMUL R15, R24.reuse, R15 ;  /* 0x0000000f180f7220 */ /* 0x040fe20000400000 */
[--C-:B------:R-:W-:Y:S01]  /*8fa0*/  HADD2.F32 R2, -RZ, R38.reuse.H0_H0 ;  /* 0x20000026ff027230 */ /* 0x100fe20000004100 */
[----:B------:R-:W-:Y:S01]  /*8fb0*/  F2FP.F16.F32.PACK_AB R34, R5, R4 ;  /* 0x000000040522723e */ /* 0x000fe200000000ff */
[----:B------:R-:W-:Y:S02]  /*8fc0*/  HADD2.F32 R3, -RZ, R38.H1_H1 ;  /* 0x30000026ff037230 */ /* 0x000fe40000004100 */
[----:B------:R-:W-:Y:S01]  /*8fd0*/  FMUL R14, R24, R18 ;  /* 0x00000012180e7220 */ /* 0x000fe20000400000 */
[--C-:B------:R-:W-:Y:S02]  /*8fe0*/  HADD2.F32 R4, -RZ, R39.reuse.H0_H0 ;  /* 0x20000027ff047230 */ /* 0x100fe40000004100 */
[----:B------:R-:W-:Y:S01]  /*8ff0*/  FFMA R15, R26, R0, R15 ;  /* 0x000000001a0f7223 */ /* 0x000fe2000000000f */
        /* <DEDUP_REMOVED lines=11> */
[----:B------:R-:W-:Y:S02]  /*90b0*/  F2FP.F16.F32.PACK_AB R11, R19, R14 ;  /* 0x0000000e130b723e */ /* 0x000fe400000000ff */
[----:B------:R-:W-:Y:S02]  /*90c0*/  MOV R0, UR53 ;  /* 0x0000003500007c02 */ /* 0x000fe40008000f00 */
[----:B------:R-:W-:Y:S01]  /*90d0*/  LEA R2, R27, UR50, 0x3 ;  /* 0x000000321b027c11 */ /* 0x000fe2000f8e18ff */
[----:B------:R1:W-:Y:S01]  /*90e0*/  STS.128 [R68+0x1200], R8 ;  /* 0x0012000844007388 */ /* 0x0003e20000000c00 */
[----:B------:R-:W-:Y:S02]  /*90f0*/  @P0 LEA R0, R0, UR50, 0x3 ;  /* 0x0000003200000c11 */ /* 0x000fe4000f8e18ff */
[----:B------:R-:W-:Y:S02]  /*9100*/  @P0 SHF.L.U32 R3, R57, 0x1f, RZ ;  /* 0x0000001f39030819 */ /* 0x000fe400000006ff */
[----:B------:R-:W-:Y:S01]  /*9110*/  @P0 IADD3 R0, PT, PT, R0, 0xf0, RZ ;  /* 0x000000f000000810 */ /* 0x000fe20007ffe0ff */
[----:B------:R-:W-:Y:S01]  /*9120*/  @!PT LDS RZ, [RZ] ;  /* 0x00000000fffff984 */ /* 0x000fe20000000800 */
[----:B------:R-:W-:Y:S01]  /*9130*/  @!PT LDS RZ, [RZ] ;  /* 0x00000000fffff984 */ /* 0x000fe20000000800 */
[----:B------:R-:W-:Y:S01]  /*9140*/  @!PT LDS RZ, [RZ] ;  /* 0x00000000fffff984 */ /* 0x000fe20000000800 */
[----:B------:R-:W-:Y:S01]  /*9150*/  @!PT LDS RZ, [RZ] ;  /* 0x00000000fffff984 */ /* 0x000fe20000000800 */
[----:B------:R3:W-:Y:S06]  /*9160*/  MEMBAR.ALL.CTA ;  /* 0x0000000000007992 */ /* 0x0007ec0000008000 */
[----:B---3--:R-:W3:Y:S01]  /*9170*/  FENCE.VIEW.ASYNC.S ;  /* 0x00000000000073c6 */ /* 0x008ee20000000000 */
[----:B--2---:R-:W-:Y:S01]  /*9180*/  @P0 PRMT R0, R71, 0x654, R0 ;  /* 0x0000065447000816 */ /* 0x004fe20000000000 */
[----:B---3--:R-:W-:Y:S06]  /*9190*/  BAR.SYNC.DEFER_BLOCKING 0x1, 0x80 ;  /* 0x0042000000007b1d */ /* 0x008fec0000010000 */
[----:B------:R-:W-:Y:S05]  /*91a0*/  @P1 BRA `(.L_x_129) ;  /* 0x0000000000341947 */ /* 0x000fea0003800000 */
[----:B------:R-:W2:Y:S01]  /*91b0*/  LDCU.64 UR8, c[0x0][0x348] ;  /* 0x00006900ff0877ac */ /* 0x000ea20008000a00 */
[----:B------:R-:W-:Y:S02]  /*91c0*/  UIADD3 UR40, UPT, UPT, UR50, 0x1200, URZ ;  /* 0x0000120032287890 */ /* 0x000fe4000fffe0ff */
[----:B------:R-:W-:Y:S02]  /*91d0*/  UIADD3 UR41, UPT, UPT, UR51, 0x10, URZ ;  /* 0x0000001033297890 */ /* 0x000fe4000fffe0ff */
[----:B------:R-:W-:Y:S02]  /*91e0*/  UIADD3 UR6, UPT, UPT, UR50, 0x1a00, URZ ;  /* 0x00001a0032067890 */ /* 0x000fe4000fffe0ff */
[----:B------:R-:W-:Y:S02]  /*91f0*/  UIADD3 UR7, UPT, UPT, UR51, 0x50, URZ ;  /* 0x0000005033077890 */ /* 0x000fe4000fffe0ff */
        /* <DEDUP_REMOVED lines=8> */
.L_x_129:
[----:B------:R-:W-:Y:S05]  /*9280*/  BSYNC.RECONVERGENT B0 ;  /* 0x0000000000007941 */ /* 0x000fea0003800200 */
.L_x_128:
[----:B------:R-:W-:Y:S01]  /*9290*/  BAR.SYNC.DEFER_BLOCKING 0x1, 0x80 ;  /* 0x0042000000007b1d */ /* 0x000fe20000010000 */
[----:B------:R-:W-:Y:S04]  /*92a0*/  UIADD3 UR4, UPT, UPT, UR53, 0x1, URZ ;  /* 0x0000000135047890 */ /* 0x000fe8000fffe0ff */
[----:B------:R-:W-:Y:S04]  /*92b0*/  UISETP.NE.AND UP0, UPT, UR4, 0x4, UPT ;  /* 0x000000040400788c */ /* 0x000fe8000bf05270 */
[----:B------:R-:W-:Y:S01]  /*92c0*/  USEL UR52, UR4, URZ, UP0 ;  /* 0x000000ff04347287 */ /* 0x000fe20008000000 */
[----:B------:R2:W-:Y:S01]  /*92d0*/  @P0 SYNCS.ARRIVE.TRANS64.RED.A1T0 RZ, [R0+URZ], RZ ;  /* 0x000000ff00ff09a7 */ /* 0x0005e200081004ff */
[----:B------:R-:W-:Y:S01]  /*92e0*/  BSSY B1, `(.L_x_130) ;  /* 0x0000012000017945 */ /* 0x000fe20003800000 */
[----:B------:R-:W3:Y:S02]  /*92f0*/  @P0 SYNCS.PHASECHK.TRANS64.TRYWAIT P1, [R2+URZ+0xd0], R3 ;  /* 0x0000d003020005a7 */ /* 0x000ee400080211ff */
[----:B---3--:R-:W-:Y:S01]  /*9300*/  @P0 SEL R69, RZ, 0x1, !P1 ;  /* 0x00000001ff450807 */ /* 0x008fe20004800000 */
[----:B--2---:R-:W-:Y:S06]  /*9310*/  @!P0 BRA `(.L_x_131) ;  /* 0x0000000000388947 */ /* 0x004fec0003800000 */
[----:B------:R-:W-:Y:S01]  /*9320*/  ISETP.NE.U32.AND P0, PT, R70, 0x1, PT ;  /* 0x000000014600780c */ /* 0x000fe20003f05070 */
[----:B------:R-:W-:Y:S01]  /*9330*/  BSSY B0, `(.L_x_132) ;  /* 0x0000009000007945 */ /* 0x000fe20003800000 */
[----:B------:R-:W-:Y:S11]  /*9340*/  ISETP.NE.AND P1, PT, R69, RZ, PT ;  /* 0x000000ff4500720c */ /* 0x000ff60003f25270 */
[----:B------:R-:W-:Y:S05]  /*9350*/  @P0 IMAD R3, R27, 0x1000, R67 ;  /* 0x000010001b030824 */ /* 0x000fea00078e0243 */
[----:B------:R-:W-:Y:S05]  /*9360*/  @P0 IADD3 R0, PT, PT, R3, UR50, RZ ;  /* 0x0000003203000c10 */ /* 0x000fea000fffe0ff */
[----:B------:R-:W-:Y:S01]  /*9370*/  @P0 IMAD.IADD R0, R72, 0x1, R0 ;  /* 0x0000000148000824 */ /* 0x000fe200078e0200 */
[----:B------:R-:W-:Y:S06]  /*9380*/  @P1 BRA `(.L_x_133) ;  /* 0x00000000000c1947 */ /* 0x000fec0003800000 */
[----:B------:R-:W-:Y:S04]  /*9390*/  SHF.L.U32 R4, R57, 0x1f, RZ ;  /* 0x0000001f39047819 */ /* 0x000fe800000006ff */
[----:B------:R-:W2:Y:S02]  /*93a0*/  SYNCS.PHASECHK.TRANS64.TRYWAIT P1, [R2+URZ+0xd0], R4 ;  /* 0x0000d004020075a7 */ /* 0x000ea400080211ff */
[----:B--2---:R-:W-:Y:S05]  /*93b0*/  @!P1 BRA `(.L_x_134) ;  /* 0x00000020005c9947 */ /* 0x004fea0003800000 */
.L_x_133:
[----:B------:R-:W-:Y:S05]  /*93c0*/  BSYNC B0 ;  /* 0x0000000000007941 */ /* 0x000fea0003800000 */
.L_x_132:
[----:B------:R3:W4:Y:S01]  /*93d0*/  @P0 LDS.128 R28, [R3+UR50+0x200] ;  /* 0x00020032031c0984 */ /* 0x0007220008000c00 */
[----:B------:R-:W-:Y:S03]  /*93e0*/  IADD3 R27, PT, PT, R27, 0x1, RZ ;  /* 0x000000011b1b7810 */ /* 0x000fe60007ffe0ff */
[----:B------:R3:W1:Y:S04]  /*93f0*/  @P0 LDS.128 R36, [R0+0x200] ;  /* 0x0002000000240984 */ /* 0x0006680000000c00 */
.L_x_131:
[----:B------:R-:W-:Y:S05]  /*9400*/  BSYNC B1 ;  /* 0x0000000000017941 */ /* 0x000fea0003800000 */
.L_x_130:
[----:B---3--:R-:W-:Y:S05]  /*9410*/  VIADD R0, R25, 0x20 ;  /* 0x0000002019007836 */ /* 0x008fea0000000000 */
[----:B------:R-:W-:Y:S04]  /*9420*/  SHF.R.U32.HI R0, RZ, 0x15, R0 ;  /* 0x00000015ff007819 */ /* 0x000fe80000011600 */
[----:B------:R-:W-:Y:S11]  /*9430*/  LOP3.LUT P0, RZ, R0, 0x3, R50, 0x48, !PT ;  /* 0x0000000300ff7812 */ /* 0x000ff60007804832 */
[----:B------:R-:W-:Y:S02]  /*9440*/  @!UPT UIADD3 URZ, UPT, UPT, URZ, URZ, URZ ;  /* 0x000000fffffff290 */ /* 0x000fe4000fffe0ff */
[----:B------:R-:W-:Y:S05]  /*9450*/  @!P0 BRA `(.L_x_135) ;  /* 0x0000000000408947 */ /* 0x000fea0003800000 */
[----:B------:R-:W3:Y:S01]  /*9460*/  LDCU.64 UR8, c[0x4][0x70] ;  /* 0x01000e00ff0877ac */ /* 0x000ee20008000a00 */
[----:B------:R-:W-:Y:S01]  /*9470*/  MOV R3, 0x0 ;  /* 0x0000000000037802 */ /* 0x000fe20000000f00 */
[----:B------:R-:W-:Y:S02]  /*9480*/  HFMA2 R12, -RZ, RZ, 0, 5.9604644775390625e-08 ;  /* 0x00000001ff0c7431 */ /* 0x000fe400000001ff */
[----:B-1----:R-:W-:Y:S02]  /*9490*/  IMAD.MOV.U32 R8, RZ, RZ, 0x192 ;  /* 0x00000192ff087424 */ /* 0x002fe400078e00ff */
[----:B------:R-:W-:Y:S01]  /*94a0*/  IMAD.MOV.U32 R13, RZ, RZ, RZ ;  /* 0x000000ffff0d7224 */ /* 0x000fe200078e00ff */
[----:B------:R-:W1:Y:S01]  /*94b0*/  LDCU.64 UR6, c[0x4][0x78] ;  /* 0x01000f00ff0677ac */ /* 0x000e620008000a00 */
[----:B--2---:R-:W2:Y:S01]  /*94c0*/  LDC.64 R2, c[0x4][R3] ;  /* 0x0100000003027b82 */ /* 0x004ea20000000a00 */
[----:B------:R-:W5:Y:S01]  /*94d0*/  LDCU.64 UR4, c[0x4][0x10] ;  /* 0x01000200ff0477ac */ /* 0x000f620008000a00 */
[----:B---3--:R-:W-:Y:S01]  /*94e0*/  MOV R5, UR9 ;  /* 0x0000000900057c02 */ /* 0x008fe20008000f00 */
[----:B------:R-:W-:Y:S01]  /*94f0*/  IMAD.U32 R4, RZ, RZ, UR8 ;  /* 0x00000008ff047e24 */ /* 0x000fe2000f8e00ff */
[----:B-1----:R-:W-:Y:S01]  /*9500*/  MOV R7, UR7 ;  /* 0x0000000700077c02 */ /* 0x002fe20008000f00 */
[----:B------:R-:W-:Y:S01]  /*9510*/  IMAD.U32 R6, RZ, RZ, UR6 ;  /* 0x00000006ff067e24 */ /* 0x000fe2000f8e00ff */
[----:B-----5:R-:W-:Y:S01]  /*9520*/  MOV R11, UR5 ;  /* 0x00000005000b7c02 */ /* 0x020fe20008000f00 */
[----:B------:R-:W-:Y:S02]  /*9530*/  IMAD.U32 R10, RZ, RZ, UR4 ;  /* 0x00000004ff0a7e24 */ /* 0x000fe4000f8e00ff */
[----:B------:R-:W-:Y:S07]  /*9540*/  LEPC R20, `(.L_x_135) ;  /* 0x000000001014794e */ /* 0x000fee0000000000 */
[----:B--2-4-:R-:W-:Y:S05]  /*9550*/  CALL.ABS.NOINC R2 ;  /* 0x0000000002007343 */ /* 0x014fea0003c00000 */
.L_x_135:
[----:B------:R-:W-:Y:S01]  /*9560*/  ISETP.NE.AND P6, PT, R66, RZ, PT ;  /* 0x000000ff4200720c */ /* 0x000fe20003fc5270 */
[----:B------:R-:W-:Y:S05]  /*9570*/  WARPSYNC.ALL ;  /* 0x0000000000007948 */ /* 0x000fea0003800000 */
[----:B------:R-:W-:Y:S01]  /*9580*/  R2UR UR4, R25 ;  /* 0x00000000190472ca */ /* 0x000fe200000e0000 */
[--C-:B----4-:R-:W-:Y:S01]  /*9590*/  HADD2.F32 R3, -RZ, R28.reuse.H0_H0 ;  /* 0x2000001cff037230 */ /* 0x110fe20000004100 */
[----:B------:R-:W-:Y:S01]  /*95a0*/  ISETP.NE.U32.OR P0, PT, R64, 0x1, !P6 ;  /* 0x000000014000780c */ /* 0x000fe20007705470 */
[--C-:B------:R-:W-:Y:S01]  /*95b0*/  HADD2.F32 R20, -RZ, R29.reuse.H0_H0 ;  /* 0x2000001dff147230 */ /* 0x100fe20000004100 */
[----:B------:R-:W-:Y:S01]  /*95c0*/  ISETP.NE.AND P1, PT, R59, RZ, PT ;  /* 0x000000ff3b00720c */ /* 0x000fe20003f25270 */
[----:B------:R-:W-:Y:S01]  /*95d0*/  HADD2.F32 R21, -RZ, R29.H1_H1 ;  /* 0x3000001dff157230 */ /* 0x000fe20000004100 */
[----:B------:R-:W-:Y:S07]  /*95e0*/  BSSY.RECONVERGENT B0, `(.L_x_136) ;  /* 0x0000054000007945 */ /* 0x000fee0003800200 */
[----:B-12---:R-:W1:Y:S02]  /*95f0*/  LDTM.x16 R4, tmem[UR4+0x20] ;  /* 0x00002004000479ee */ /* 0x006e640008240000 */
        /* <DEDUP_REMOVED lines=13> */
[----:B------:R-:W-:Y:S01]  /*96d0*/  FFMA R3, R26, R20, R3 ;  /* 0x000000141a037223 */ /* 0x000fe20000000003 */
[----:B------:R-:W-:Y:S01]  /*96e0*/  FMUL R5, R24, R9 ;  /* 0x0000000918057220 */ /* 0x000fe20000400000 */
[--C-:B------:R-:W-:Y:S02]  /*96f0*/  HADD2.F32 R2, -RZ, R31.reuse.H0_H0 ;  /* 0x2000001fff027230 */ /* 0x100fe40000004100 */
[----:B------:R-:W-:Y:S01]  /*9700*/  FFMA R7, R26, R21, R7 ;  /* 0x000000151a077223 */ /* 0x000fe20000000007 */
[----:B------:R-:W-:Y:S01]  /*9710*/  FMUL R6, R24, R10 ;  /* 0x0000000a18067220 */ /* 0x000fe20000400000 */
        /* <DEDUP_REMOVED lines=8> */
[C---:B------:R-:W-:Y:S01]  /*97a0*/  FMUL R9, R24.reuse, R13 ;  /* 0x0000000d18097220 */ /* 0x040fe20000400000 */
        /* <DEDUP_REMOVED lines=14> */
[----:B------:R-:W-:Y:S02]  /*9890*/  HADD2.F32 R5, -RZ, R39.H1_H1 ;  /* 0x30000027ff057230 */ /* 0x000fe40000004100 */
[----:B------:R-:W-:Y:S01]  /*98a0*/  FFMA R15, R26, R0, R15 ;  /* 0x000000001a0f7223 */ /* 0x000fe2000000000f */
        /* <DEDUP_REMOVED lines=22> */
[----:B--2---:R-:W2:Y:S01]  /*9a10*/  FENCE.VIEW.ASYNC.S ;  /* 0x00000000000073c6 */ /* 0x004ea20000000000 */
[----:B------:R-:W-:Y:S01]  /*9a20*/  @P0 PRMT R0, R71, 0x654, R0 ;  /* 0x0000065447000816 */ /* 0x000fe20000000000 */
[----:B--2---:R-:W-:Y:S06]  /*9a30*/  BAR.SYNC.DEFER_BLOCKING 0x1, 0x80 ;  /* 0x0042000000007b1d */ /* 0x004fec0000010000 */
        /* <DEDUP_REMOVED lines=14> */
.L_x_137:
[----:B------:R-:W-:Y:S05]  /*9b20*/  BSYNC.RECONVERGENT B0 ;  /* 0x0000000000007941 */ /* 0x000fea0003800200 */
.L_x_136:
        /* <DEDUP_REMOVED lines=19> */
.L_x_141:
[----:B------:R-:W-:Y:S05]  /*9c60*/  BSYNC B0 ;  /* 0x0000000000007941 */ /* 0x000fea0003800000 */
.L_x_140:
[----:B------:R3:W4:Y:S04]  /*9c70*/  @P0 LDS.128 R28, [R27+UR50+0x200] ;  /* 0x000200321b1c0984 */ /* 0x0007280008000c00 */
[----:B------:R3:W1:Y:S02]  /*9c80*/  @P0 LDS.128 R36, [R72+0x200] ;  /* 0x0002000048240984 */ /* 0x0006640000000c00 */
.L_x_139:
[----:B------:R-:W-:Y:S05]  /*9c90*/  BSYNC B1 ;  /* 0x0000000000017941 */ /* 0x000fea0003800000 */
.L_x_138:
[----:B--2---:R-:W-:Y:S05]  /*9ca0*/  VIADD R0, R25, 0x30 ;  /* 0x0000003019007836 */ /* 0x004fea0000000000 */
[----:B------:R-:W-:Y:S04]  /*9cb0*/  SHF.R.U32.HI R0, RZ, 0x15, R0 ;  /* 0x00000015ff007819 */ /* 0x000fe80000011600 */
[----:B------:R-:W-:Y:S11]  /*9cc0*/  LOP3.LUT P0, RZ, R0, 0x3, R50, 0x48, !PT ;  /* 0x0000000300ff7812 */ /* 0x000ff60007804832 */
[----:B------:R-:W-:Y:S02]  /*9cd0*/  @!UPT UIADD3 URZ, UPT, UPT, URZ, URZ, URZ ;  /* 0x000000fffffff290 */ /* 0x000fe4000fffe0ff */
[----:B------:R-:W-:Y:S05]  /*9ce0*/  @!P0 BRA `(.L_x_143) ;  /* 0x0000000000408947 */ /* 0x000fea0003800000 */
[----:B------:R-:W2:Y:S01]  /*9cf0*/  LDCU.64 UR8, c[0x4][0x70] ;  /* 0x01000e00ff0877ac */ /* 0x000ea20008000a00 */
[----:B------:R-:W-:Y:S01]  /*9d00*/  MOV R3, 0x0 ;  /* 0x0000000000037802 */ /* 0x000fe20000000f00 */
        /* <DEDUP_REMOVED lines=14> */
.L_x_143:
[----:B------:R-:W-:Y:S01]  /*9df0*/  ISETP.NE.AND P0, PT, R59, RZ, PT ;  /* 0x000000ff3b00720c */ /* 0x000fe20003f05270 */
[----:B------:R-:W-:Y:S05]  /*9e00*/  WARPSYNC.ALL ;  /* 0x0000000000007948 */ /* 0x000fea0003800000 */
[----:B------:R-:W-:Y:S01]  /*9e10*/  R2UR UR4, R25 ;  /* 0x00000000190472ca */ /* 0x000fe200000e0000 */
[--C-:B----4-:R-:W-:Y:S01]  /*9e20*/  HADD2.F32 R20, -RZ, R28.reuse.H0_H0 ;  /* 0x2000001cff147230 */ /* 0x110fe20000004100 */
[----:B------:R-:W-:Y:S01]  /*9e30*/  IADD3 R62, PT, PT, R62, 0x140, RZ ;  /* 0x000001403e3e7810 */ /* 0x000fe20007ffe0ff */
[----:B------:R-:W-:Y:S01]  /*9e40*/  HADD2.F32 R21, -RZ, R28.H1_H1 ;  /* 0x3000001cff157230 */ /* 0x000fe20000004100 */
[----:B------:R-:W-:Y:S01]  /*9e50*/  BSSY.RECONVERGENT B0, `(.L_x_144) ;  /* 0x0000052000007945 */ /* 0x000fe20003800200 */
[--C-:B------:R-:W-:Y:S01]  /*9e60*/  HADD2.F32 R25, -RZ, R29.reuse.H0_H0 ;  /* 0x2000001dff197230 */ /* 0x100fe20000004100 */
[----:B------:R-:W-:Y:S01]  /*9e70*/  LOP3.LUT R62, R62, 0xfefffff8, RZ, 0xc0, !PT ;  /* 0xfefffff83e3e7812 */ /* 0x000fe200078ec0ff */
[----:B---3--:R-:W-:Y:S02]  /*9e80*/  HADD2.F32 R27, -RZ, R29.H1_H1 ;  /* 0x3000001dff1b7230 */ /* 0x008fe40000004100 */
[--C-:B------:R-:W-:Y:S02]  /*9e90*/  HADD2.F32 R28, -RZ, R30.reuse.H0_H0 ;  /* 0x2000001eff1c7230 */ /* 0x100fe40000004100 */
[----:B------:R-:W-:Y:S02]  /*9ea0*/  HADD2.F32 R29, -RZ, R30.H1_H1 ;  /* 0x3000001eff1d7230 */ /* 0x000fe40000004100 */
[----:B-1----:R-:W1:Y:S01]  /*9eb0*/  LDTM.x16 R4, tmem[UR4+0x30] ;  /* 0x00003004000479ee */ /* 0x002e620008240000 */
[----:B------:R-:W-:Y:S01]  /*9ec0*/  NOP ;  /* 0x0000000000007918 */ /* 0x000fe20000000000 */
[----:B-1----:R1:W-:Y:S01]  /*9ed0*/  SYNCS.ARRIVE.TRANS64.RED.A1T0 RZ, [R62+URZ], RZ ;  /* 0x000000ff3eff79a7 */ /* 0x0023e200081004ff */
[--C-:B------:R-:W-:Y:S02]  /*9ee0*/  HADD2.F32 R30, -RZ, R31.reuse.H0_H0 ;  /* 0x2000001fff1e7230 */ /* 0x100fe40000004100 */
[----:B------:R-:W-:Y:S02]  /*9ef0*/  HADD2.F32 R31, -RZ, R31.H1_H1 ;  /* 0x3000001fff1f7230 */ /* 0x000fe40000004100 */
        /* <DEDUP_REMOVED lines=8> */
[C---:B------:R-:W-:Y:S01]  /*9f80*/  FMUL R0, R24.reuse, R4 ;  /* 0x0000000418007220 */ /* 0x040fe20000400000 */
[C---:B------:R-:W-:Y:S01]  /*9f90*/  FMUL R2, R24.reuse, R5 ;  /* 0x0000000518027220 */ /* 0x040fe20000400000 */
[C---:B------:R-:W-:Y:S01]  /*9fa0*/  FMUL R3, R24.reuse, R6 ;  /* 0x0000000618037220 */ /* 0x040fe20000400000 */
[----:B------:R-:W-:Y:S01]  /*9fb0*/  FMUL R7, R24, R7 ;  /* 0x0000000718077220 */ /* 0x000fe20000400000 */
[----:B------:R-:W-:Y:S01]  /*9fc0*/  FFMA R0, R26, R20, R0 ;  /* 0x000000141a007223 */ /* 0x000fe20000000000 */
        /* <DEDUP_REMOVED lines=23> */
[----:B------:R-:W-:Y:S01]  /*a140*/  F2FP.F16.F32.PACK_AB R28, R2, R0 ;  /* 0x00000000021c723e */ /* 0x000fe200000000ff */
[C---:B------:R-:W-:Y:S01]  /*a150*/  FFMA R12, R26.reuse, R36, R12 ;  /* 0x000000241a0c7223 */ /* 0x040fe2000000000c */
[----:B------:R-:W-:Y:S01]  /*a160*/  F2FP.F16.F32.PACK_AB R29, R7, R3 ;  /* 0x00000003071d723e */ /* 0x000fe200000000ff */
[C---:B------:R-:W-:Y:S01]  /*a170*/  FFMA R13, R26.reuse, R37, R13 ;  /* 0x000000251a0d7223 */ /* 0x040fe2000000000d */
[----:B------:R-:W-:Y:S01]  /*a180*/  F2FP.F16.F32.PACK_AB R30, R5, R4 ;  /* 0x00000004051e723e */ /* 0x000fe200000000ff */
[C---:B------:R-:W-:Y:S01]  /*a190*/  FFMA R14, R26.reuse, R38, R14 ;  /* 0x000000261a0e7223 */ /* 0x040fe2000000000e */
[----:B------:R-:W-:Y:S01]  /*a1a0*/  F2FP.F16.F32.PACK_AB R31, R11, R6 ;  /* 0x000000060b1f723e */ /* 0x000fe200000000ff */
[----:B------:R-:W-:Y:S01]  /*a1b0*/  FFMA R19, R26, R39, R19 ;  /* 0x000000271a137223 */ /* 0x000fe20000000013 */
[----:B------:R-:W-:Y:S02]  /*a1c0*/  F2FP.F16.F32.PACK_AB R8, R9, R8 ;  /* 0x000000080908723e */ /* 0x000fe400000000ff */
[----:B------:R-:W-:Y:S01]  /*a1d0*/  F2FP.F16.F32.PACK_AB R9, R15, R10 ;  /* 0x0000000a0f09723e */ /* 0x000fe200000000ff */
[----:B------:R1:W-:Y:S01]  /*a1e0*/  STS.128 [R67+UR50+0x3200], R28 ;  /* 0x0032001c43007988 */ /* 0x0003e20008000c32 */
        /* <DEDUP_REMOVED lines=24> */
.L_x_145:
[----:B------:R-:W-:Y:S05]  /*a370*/  BSYNC.RECONVERGENT B0 ;  /* 0x0000000000007941 */ /* 0x000fea0003800200 */
.L_x_144:
[----:B------:R-:W-:Y:S01]  /*a380*/  BAR.SYNC.DEFER_BLOCKING 0x1, 0x80 ;  /* 0x0042000000007b1d */ /* 0x000fe20000010000 */
[----:B------:R-:W-:Y:S01]  /*a390*/  UISETP.NE.AND UP0, UPT, UR55, -0x4, UPT ;  /* 0xfffffffc3700788c */ /* 0x000fe2000bf05270 */
[----:B------:R-:W-:Y:S08]  /*a3a0*/  IADD3 R22, PT, PT, R22, 0x1, RZ ;  /* 0x0000000116167810 */ /* 0x000ff00007ffe0ff */
[----:B------:R-:W-:Y:S05]  /*a3b0*/  BRA.U !UP0, `(.L_x_146) ;  /* 0x0000000108287547 */ /* 0x000fea000b800000 */
[----:B------:R-:W-:Y:S01]  /*a3c0*/  ISETP.NE.AND P0, PT, R66, RZ, PT ;  /* 0x000000ff4200720c */ /* 0x000fe20003f05270 */
[----:B------:R-:W-:Y:S01]  /*a3d0*/  IMAD.U32 R0, RZ, RZ, UR53 ;  /* 0x00000035ff007e24 */ /* 0x000fe2000f8e00ff */
[----:B------:R-:W-:Y:S02]  /*a3e0*/  UIADD3 UR4, UPT, UPT, UR53, 0x1, URZ ;  /* 0x0000000135047890 */ /* 0x000fe4000fffe0ff */
[----:B------:R-:W-:Y:S02]  /*a3f0*/  ISETP.NE.U32.OR P0, PT, R64, 0x1, !P0 ;  /* 0x000000014000780c */ /* 0x000fe40004705470 */
[----:B------:R-:W-:Y:S04]  /*a400*/  UISETP.NE.AND UP0, UPT, UR4, 0x4, UPT ;  /* 0x000000040400788c */ /* 0x000fe8000bf05270 */
[----:B------:R-:W-:Y:S07]  /*a410*/  USEL UR53, UR4, URZ, UP0 ;  /* 0x000000ff04357287 */ /* 0x000fee0008000000 */
[----:B------:R-:W-:Y:S05]  /*a420*/  @P0 LEA R0, R0, UR50, 0x3 ;  /* 0x0000003200000c11 */ /* 0x000fea000f8e18ff */
[----:B------:R-:W-:Y:S05]  /*a430*/  @P0 VIADD R0, R0, 0xf0 ;  /* 0x000000f000000836 */ /* 0x000fea0000000000 */
[----:B------:R-:W-:Y:S04]  /*a440*/  @P0 PRMT R0, R71, 0x654, R0 ;  /* 0x0000065447000816 */ /* 0x000fe80000000000 */
[----:B------:R2:W-:Y:S03]  /*a450*/  @P0 SYNCS.ARRIVE.TRANS64.RED.A1T0 RZ, [R0+URZ], RZ ;  /* 0x000000ff00ff09a7 */ /* 0x0005e600081004ff */
.L_x_146:
[----:B------:R-:W-:Y:S01]  /*a460*/  R2UR UR5, R51 ;  /* 0x00000000330572ca */ /* 0x000fe200000e0000 */
[----:B------:R-:W-:Y:S01]  /*a470*/  UIADD3 UR55, UPT, UPT, UR55, 0x4, URZ ;  /* 0x0000000437377890 */ /* 0x000fe2000fffe0ff */
[----:B------:R-:W-:Y:S02]  /*a480*/  R2UR UR4, R52 ;  /* 0x00000000340472ca */ /* 0x000fe400000e0000 */
[----:B------:R-:W-:Y:S02]  /*a490*/  LOP3.LUT P0, RZ, R46, 0x1, RZ, 0xc0, !PT ;  /* 0x000000012eff7812 */ /* 0x000fe4000780c0ff */
[----:B------:R-:W-:Y:S02]  /*a4a0*/  R2UR UR52, R65 ;  /* 0x00000000413472ca */ /* 0x000fe400000e0000 */
[C---:B------:R-:W-:Y:S02]  /*a4b0*/  ISETP.NE.AND P1, PT, R22.reuse, 0x2, PT ;  /* 0x000000021600780c */ /* 0x040fe40003f25270 */
[----:B------:R-:W-:Y:S02]  /*a4c0*/  LOP3.LUT R55, R55, 0x1, RZ, 0x3c, !PT ;  /* 0x0000000137377812 */ /* 0x000fe400078e3cff */
[----:B--2---:R-:W-:Y:S01]  /*a4d0*/  SEL R0, RZ, 0x1, P1 ;  /* 0x00000001ff007807 */ /* 0x004fe20000800000 */
[----:B------:R-:W-:Y:S01]  /*a4e0*/  UIADD3 UR18, UPT, UPT, UR36, UR5, URZ ;  /* 0x0000000524127290 */ /* 0x000fe2000fffe0ff */
[----:B------:R-:W-:Y:S01]  /*a4f0*/  SEL R22, R22, RZ, P1 ;  /* 0x000000ff16167207 */ /* 0x000fe20000800000 */
[----:B------:R-:W-:Y:S01]  /*a500*/  UIADD3 UR20, UPT, UPT, UR37, UR4, URZ ;  /* 0x0000000425147290 */ /* 0x000fe2000fffe0ff */
[----:B------:R-:W-:Y:S01]  /*a510*/  LOP3.LUT R56, R56, R0, RZ, 0x3c, !PT ;  /* 0x0000000038387212 */ /* 0x000fe200078e3cff */
[----:B------:R-:W-:Y:S10]  /*a520*/  @P0 BRA `(.L_x_147) ;  /* 0xffffffc800100947 */ /* 0x000ff4000383ffff */
[----:B------:R-:W-:-:S13]  /*a530*/  R2UR UR4, R53 ;  /* 0x00000000350472ca */ /* 0x000fda00000e0000 */
[----:B------:R-:W-:-:S09]  /*a540*/  UISETP.NE.AND UP0, UPT, UR4, URZ, UPT ;  /* 0x000000ff0400728c */ /* 0x000fd2000bf05270 */
[----:B------:R-:W-:Y:S05]  /*a550*/  BRA.U !UP0, `(.L_x_148) ;  /* 0x0000000108487547 */ /* 0x000fea000b800000 */
[----:B------:R-:W2:Y:S02]  /*a560*/  LDCU.64 UR4, c[0x0][0x990] ;  /* 0x00013200ff0477ac */ /* 0x000ea40008000a00 */
[----:B--2---:R-:W-:-:S04]  /*a570*/  UISETP.NE.U32.AND UP0, UPT, UR4, URZ, UPT ;  /* 0x000000ff0400728c */ /* 0x004fc8000bf05070 */
[----:B------:R-:W-:-:S09]  /*a580*/  UISETP.NE.AND.EX UP0, UPT, UR5, URZ, UPT, UP0 ;  /* 0x000000ff0500728c */ /* 0x000fd2000bf05300 */
[----:B------:R-:W-:Y:S05]  /*a590*/  BRA.U UP0, `(.L_x_149) ;  /* 0x00000001000c7547 */ /* 0x000fea000b800000 */
[----:B------:R-:W-:-:S13]  /*a5a0*/  FSETP.NEU.AND P0, PT, R26, RZ, PT ;  /* 0x000000ff1a00720b */ /* 0x000fda0003f0d000 */
[----:B------:R-:W-:Y:S05]  /*a5b0*/  @!P0 EXIT ;  /* 0x000000000000894d */ /* 0x000fea0003800000 */
[----:B------:R-:W-:Y:S05]  /*a5c0*/  BRA `(.L_x_148) ;  /* 0x00000000002c7947 */ /* 0x000fea0003800000 */
.L_x_149:
[----:B------:R-:W-:Y:S01]  /*a5d0*/  ISETP.NE.AND P0, PT, R63, RZ, PT ;  /* 0x000000ff3f00720c */ /* 0x000fe20003f05270 */
[----:B------:R-:W-:-:S12]  /*a5e0*/  BSSY.RECONVERGENT B0, `(.L_x_148) ;  /* 0x0000009000007945 */ /* 0x000fd80003800200 */
[----:B------:R-:W-:Y:S05]  /*a5f0*/  @P0 BRA `(.L_x_150) ;  /* 0x0000000000140947 */ /* 0x000fea0003800000 */
[----:B------:R-:W2:Y:S02]  /*a600*/  LDCU.64 UR4, c[0x0][0x988] ;  /* 0x00013100ff0477ac */ /* 0x000ea40008000a00 */
[----:B--2---:R-:W-:-:S04]  /*a610*/  ISETP.NE.U32.AND P0, PT, RZ, UR4, PT ;  /* 0x00000004ff007c0c */ /* 0x004fc8000bf05070 */
[----:B------:R-:W-:-:S13]  /*a620*/  ISETP.NE.AND.EX P0, PT, RZ, UR5, PT, P0 ;  /* 0x00000005ff007c0c */ /* 0x000fda000bf05300 */
[----:B------:R-:W-:Y:S05]  /*a630*/  @!P0 EXIT ;  /* 0x000000000000894d */ /* 0x000fea0003800000 */
[----:B------:R-:W-:Y:S05]  /*a640*/  BRA `(.L_x_151) ;  /* 0x0000000000087947 */ /* 0x000fea0003800000 */
.L_x_150:
[----:B------:R-:W-:-:S13]  /*a650*/  FSETP.NEU.AND P0, PT, R26, RZ, PT ;  /* 0x000000ff1a00720b */ /* 0x000fda0003f0d000 */
[----:B------:R-:W-:Y:S05]  /*a660*/  @!P0 EXIT ;  /* 0x000000000000894d */ /* 0x000fea0003800000 */
.L_x_151:
[----:B------:R-:W-:Y:S05]  /*a670*/  BSYNC.RECONVERGENT B0 ;  /* 0x0000000000007941 */ /* 0x000fea0003800200 */
.L_x_148:
[----:B------:R-:W2:Y:S01]  /*a680*/  S2UR UR5, SR_CgaCtaId ;  /* 0x00000000000579c3 */ /* 0x000ea20000008800 */
[----:B------:R-:W-:Y:S01]  /*a690*/  ULEA UR4, UR53, UR50, 0x3 ;  /* 0x0000003235047291 */ /* 0x000fe2000f8e18ff */
[----:B------:R-:W-:-:S04]  /*a6a0*/  DEPBAR.LE SB0, 0x0 ;  /* 0x000080000000791a */ /* 0x000fc80000000000 */
[----:B------:R-:W-:-:S04]  /*a6b0*/  UIADD3 UR4, UPT, UPT, UR4, 0xf0, URZ ;  /* 0x000000f004047890 */ /* 0x000fc8000fffe0ff */
[----:B--2---:R-:W-:-:S09]  /*a6c0*/  UPRMT UR4, UR5, 0x654, UR4 ;  /* 0x0000065405047896 */ /* 0x004fd20008000004 */
[----:B------:R-:W-:Y:S01]  /*a6d0*/  SYNCS.ARRIVE.TRANS64.RED.A1T0 RZ, [UR4], RZ ;  /* 0x000000ffffff79a7 */ /* 0x000fe20008100404 */
[----:B------:R-:W-:Y:S05]  /*a6e0*/  EXIT ;  /* 0x000000000000794d */ /* 0x000fea0003800000 */
.L_x_25:
[----:B------:R-:W-:Y:S07]  /*a6f0*/  MOV R0, UR11 ;  /* 0x0000000b00007c02 */ /* 0x000fee0008000f00 */
.L_x_152:
[----:B-1----:R1:W4:Y:S02]  /*a700*/  SYNCS.PHASECHK.TRANS64.TRYWAIT P0, [R0+URZ+0x68], R4 ;  /* 0x00006804000075a7 */ /* 0x00232400080011ff */
[----:B----4-:R-:W-:Y:S05]  /*a710*/  @!P0 NANOSLEEP.SYNCS 0x989680 ;  /* 0x009896800000895d */ /* 0x010fea0003900000 */
[----:B------:R-:W4:Y:S02]  /*a720*/  @!P0 SYNCS.PHASECHK.TRANS64 P0, [R0+URZ+0x68], R4 ;  /* 0x00006804000085a7 */ /* 0x000f2400080010ff */
[----:B----4-:R-:W-:Y:S05]  /*a730*/  @!P0 BRA `(.L_x_152) ;  /* 0xfffffffc00f08947 */ /* 0x010fea000383ffff */
[----:B------:R-:W-:Y:S05]  /*a740*/  BRA `(.L_x_24) ;  /* 0xffffff7800b07947 */ /* 0x000fea000383ffff */
.L_x_32:
[----:B------:R-:W-:Y:S07]  /*a750*/  MOV R0, UR11 ;  /* 0x0000000b00007c02 */ /* 0x000fee0008000f00 */
.L_x_153:
[----:B--2---:R2:W3:Y:S02]  /*a760*/  SYNCS.PHASECHK.TRANS64.TRYWAIT P0, [R0+URZ+0x68], R4 ;  /* 0x00006804000075a7 */ /* 0x0044e400080011ff */
[----:B---3--:R-:W-:Y:S05]  /*a770*/  @!P0 NANOSLEEP.SYNCS 0x989680 ;  /* 0x009896800000895d */ /* 0x008fea0003900000 */
[----:B------:R-:W3:Y:S02]  /*a780*/  @!P0 SYNCS.PHASECHK.TRANS64 P0, [R0+URZ+0x68], R4 ;  /* 0x00006804000085a7 */ /* 0x000ee400080010ff */
[----:B---3--:R-:W-:Y:S05]  /*a790*/  @!P0 BRA `(.L_x_153) ;  /* 0xfffffffc00f08947 */ /* 0x008fea000383ffff */
[----:B------:R-:W-:Y:S05]  /*a7a0*/  BRA `(.L_x_31) ;  /* 0xffffff80001c7947 */ /* 0x000fea000383ffff */
.L_x_37:
[----:B------:R-:W-:-:S07]  /*a7b0*/  MOV R0, UR35 ;  /* 0x0000002300007c02 */ /* 0x000fce0008000f00 */
.L_x_154:
[----:B--2---:R2:W3:Y:S02]  /*a7c0*/  SYNCS.PHASECHK.TRANS64.TRYWAIT P0, [R0+URZ+0x120], R3 ;  /* 0x00012003000075a7 */ /* 0x0044e400080011ff */
[----:B---3--:R-:W-:Y:S05]  /*a7d0*/  @!P0 NANOSLEEP.SYNCS 0x989680 ;  /* 0x009896800000895d */ /* 0x008fea0003900000 */
[----:B------:R-:W3:Y:S02]  /*a7e0*/  @!P0 SYNCS.PHASECHK.TRANS64 P0, [R0+URZ+0x120], R3 ;  /* 0x00012003000085a7 */ /* 0x000ee400080010ff */
[----:B---3--:R-:W-:Y:S05]  /*a7f0*/  @!P0 BRA `(.L_x_154) ;  /* 0xfffffffc00f08947 */ /* 0x008fea000383ffff */
[----:B------:R-:W-:Y:S05]  /*a800*/  BRA `(.L_x_155) ;  /* 0xffffff8400087947 */ /* 0x000fea000383ffff */
.L_x_41:
[----:B------:R-:W-:-:S07]  /*a810*/  MOV R0, UR4 ;  /* 0x0000000400007c02 */ /* 0x000fce0008000f00 */
.L_x_156:
[----:B-1----:R1:W2:Y:S02]  /*a820*/  SYNCS.PHASECHK.TRANS64.TRYWAIT P0, [R0+URZ], R2 ;  /* 0x00000002000075a7 */ /* 0x0022a400080011ff */
[----:B--2---:R-:W-:Y:S05]  /*a830*/  @!P0 NANOSLEEP.SYNCS 0x989680 ;  /* 0x009896800000895d */ /* 0x004fea0003900000 */
[----:B------:R-:W2:Y:S02]  /*a840*/  @!P0 SYNCS.PHASECHK.TRANS64 P0, [R0+URZ], R2 ;  /* 0x00000002000085a7 */ /* 0x000ea400080010ff */
[----:B--2---:R-:W-:Y:S05]  /*a850*/  @!P0 BRA `(.L_x_156) ;  /* 0xfffffffc00f08947 */ /* 0x004fea000383ffff */
[----:B------:R-:W-:Y:S05]  /*a860*/  BRA `(.L_x_157) ;  /* 0xffffff88009c7947 */ /* 0x000fea000383ffff */
.L_x_42:
[----:B------:R-:W-:-:S07]  /*a870*/  MOV R0, UR5 ;  /* 0x0000000500007c02 */ /* 0x000fce0008000f00 */
.L_x_158:
[----:B-1----:R1:W2:Y:S02]  /*a880*/  SYNCS.PHASECHK.TRANS64.TRYWAIT P0, [R0+URZ], R2 ;  /* 0x00000002000075a7 */ /* 0x0022a400080011ff */
[----:B--2---:R-:W-:Y:S05]  /*a890*/  @!P0 NANOSLEEP.SYNCS 0x989680 ;  /* 0x009896800000895d */ /* 0x004fea0003900000 */
[----:B------:R-:W2:Y:S02]  /*a8a0*/  @!P0 SYNCS.PHASECHK.TRANS64 P0, [R0+URZ], R2 ;  /* 0x00000002000085a7 */ /* 0x000ea400080010ff */
[----:B--2---:R-:W-:Y:S05]  /*a8b0*/  @!P0 BRA `(.L_x_158) ;  /* 0xfffffffc00f08947 */ /* 0x004fea000383ffff */
[----:B------:R-:W-:Y:S05]  /*a8c0*/  BRA `(.L_x_159) ;  /* 0xffffff8800ac7947 */ /* 0x000fea000383ffff */
.L_x_43:
[----:B------:R-:W-:-:S07]  /*a8d0*/  MOV R0, UR5 ;  /* 0x0000000500007c02 */ /* 0x000fce0008000f00 */
.L_x_160:
[----:B-1----:R1:W2:Y:S02]  /*a8e0*/  SYNCS.PHASECHK.TRANS64.TRYWAIT P0, [R0+URZ], R2 ;  /* 0x00000002000075a7 */ /* 0x0022a400080011ff */
[----:B--2---:R-:W-:Y:S05]  /*a8f0*/  @!P0 NANOSLEEP.SYNCS 0x989680 ;  /* 0x009896800000895d */ /* 0x004fea0003900000 */
[----:B------:R-:W2:Y:S02]  /*a900*/  @!P0 SYNCS.PHASECHK.TRANS64 P0, [R0+URZ], R2 ;  /* 0x00000002000085a7 */ /* 0x000ea400080010ff */
[----:B--2---:R-:W-:Y:S05]  /*a910*/  @!P0 BRA `(.L_x_160) ;  /* 0xfffffffc00f08947 */ /* 0x004fea000383ffff */
[----:B------:R-:W-:Y:S05]  /*a920*/  BRA `(.L_x_161) ;  /* 0xffffff8800bc7947 */ /* 0x000fea000383ffff */
.L_x_44:
[----:B------:R-:W-:-:S07]  /*a930*/  MOV R0, UR5 ;  /* 0x0000000500007c02 */ /* 0x000fce0008000f00 */
.L_x_162:
[----:B-1----:R1:W2:Y:S02]  /*a940*/  SYNCS.PHASECHK.TRANS64.TRYWAIT P0, [R0+URZ], R2 ;  /* 0x00000002000075a7 */ /* 0x0022a400080011ff */
[----:B--2---:R-:W-:Y:S05]  /*a950*/  @!P0 NANOSLEEP.SYNCS 0x989680 ;  /* 0x009896800000895d */ /* 0x004fea0003900000 */
[----:B------:R-:W2:Y:S02]  /*a960*/  @!P0 SYNCS.PHASECHK.TRANS64 P0, [R0+URZ], R2 ;  /* 0x00000002000085a7 */ /* 0x000ea400080010ff */
[----:B--2---:R-:W-:Y:S05]  /*a970*/  @!P0 BRA `(.L_x_162) ;  /* 0xfffffffc00f08947 */ /* 0x004fea000383ffff */
[----:B------:R-:W-:Y:S05]  /*a980*/  BRA `(.L_x_163) ;  /* 0xffffff8800cc7947 */ /* 0x000fea000383ffff */
.L_x_45:
[----:B------:R-:W-:-:S07]  /*a990*/  MOV R0, UR5 ;  /* 0x0000000500007c02 */ /* 0x000fce0008000f00 */
.L_x_164:
[----:B-1----:R1:W2:Y:S02]  /*a9a0*/  SYNCS.PHASECHK.TRANS64.TRYWAIT P0, [R0+URZ], R2 ;  /* 0x00000002000075a7 */ /* 0x0022a400080011ff */
[----:B--2---:R-:W-:Y:S05]  /*a9b0*/  @!P0 NANOSLEEP.SYNCS 0x989680 ;  /* 0x009896800000895d */ /* 0x004fea0003900000 */
[----:B------:R-:W2:Y:S02]  /*a9c0*/  @!P0 SYNCS.PHASECHK.TRANS64 P0, [R0+URZ], R2 ;  /* 0x00000002000085a7 */ /* 0x000ea400080010ff */
[----:B--2---:R-:W-:Y:S05]  /*a9d0*/  @!P0 BRA `(.L_x_164) ;  /* 0xfffffffc00f08947 */ /* 0x004fea000383ffff */
[----:B------:R-:W-:Y:S05]  /*a9e0*/  BRA `(.L_x_165) ;  /* 0xffffff8800dc7947 */ /* 0x000fea000383ffff */
.L_x_46:
[----:B------:R-:W-:-:S07]  /*a9f0*/  MOV R0, UR5 ;  /* 0x0000000500007c02 */ /* 0x000fce0008000f00 */
.L_x_166:
[----:B-1----:R1:W2:Y:S02]  /*aa00*/  SYNCS.PHASECHK.TRANS64.TRYWAIT P0, [R0+URZ], R2 ;  /* 0x00000002000075a7 */ /* 0x0022a400080011ff */
[----:B--2---:R-:W-:Y:S05]  /*aa10*/  @!P0 NANOSLEEP.SYNCS 0x989680 ;  /* 0x009896800000895d */ /* 0x004fea0003900000 */
[----:B------:R-:W2:Y:S02]  /*aa20*/  @!P0 SYNCS.PHASECHK.TRANS64 P0, [R0+URZ], R2 ;  /* 0x00000002000085a7 */ /* 0x000ea400080010ff */
[----:B--2---:R-:W-:Y:S05]  /*aa30*/  @!P0 BRA `(.L_x_166) ;  /* 0xfffffffc00f08947 */ /* 0x004fea000383ffff */
[----:B------:R-:W-:Y:S05]  /*aa40*/  BRA `(.L_x_167) ;  /* 0xffffff8800ec7947 */ /* 0x000fea000383ffff */
.L_x_47:
[----:B------:R-:W-:-:S07]  /*aa50*/  MOV R0, UR5 ;  /* 0x0000000500007c02 */ /* 0x000fce0008000f00 */
.L_x_168:
[----:B-1----:R1:W2:Y:S02]  /*aa60*/  SYNCS.PHASECHK.TRANS64.TRYWAIT P0, [R0+URZ], R2 ;  /* 0x00000002000075a7 */ /* 0x0022a400080011ff */
[----:B--2---:R-:W-:Y:S05]  /*aa70*/  @!P0 NANOSLEEP.SYNCS 0x989680 ;  /* 0x009896800000895d */ /* 0x004fea0003900000 */
[----:B------:R-:W2:Y:S02]  /*aa80*/  @!P0 SYNCS.PHASECHK.TRANS64 P0, [R0+URZ], R2 ;  /* 0x00000002000085a7 */ /* 0x000ea400080010ff */
[----:B--2---:R-:W-:Y:S05]  /*aa90*/  @!P0 BRA `(.L_x_168) ;  /* 0xfffffffc00f08947 */ /* 0x004fea000383ffff */
[----:B------:R-:W-:Y:S05]  /*aaa0*/  BRA `(.L_x_169) ;  /* 0xffffff8800fc7947 */ /* 0x000fea000383ffff */
.L_x_48:
[----:B------:R-:W-:-:S07]  /*aab0*/  MOV R0, UR5 ;  /* 0x0000000500007c02 */ /* 0x000fce0008000f00 */
.L_x_170:
[----:B-1----:R1:W2:Y:S02]  /*aac0*/  SYNCS.PHASECHK.TRANS64.TRYWAIT P0, [R0+URZ], R2 ;  /* 0x00000002000075a7 */ /* 0x0022a400080011ff */
[----:B--2---:R-:W-:Y:S05]  /*aad0*/  @!P0 NANOSLEEP.SYNCS 0x989680 ;  /* 0x009896800000895d */ /* 0x004fea0003900000 */
[----:B------:R-:W2:Y:S02]  /*aae0*/  @!P0 SYNCS.PHASECHK.TRANS64 P0, [R0+URZ], R2 ;  /* 0x00000002000085a7 */ /* 0x000ea400080010ff */
[----:B--2---:R-:W-:Y:S05]  /*aaf0*/  @!P0 BRA `(.L_x_170) ;  /* 0xfffffffc00f08947 */ /* 0x004fea000383ffff */
[----:B------:R-:W-:Y:S05]  /*ab00*/  BRA `(.L_x_171) ;  /* 0xffffff8c000c7947 */ /* 0x000fea000383ffff */
.L_x_49:
[----:B------:R-:W-:-:S07]  /*ab10*/  MOV R0, UR5 ;  /* 0x0000000500007c02 */ /* 0x000fce0008000f00 */
.L_x_172:
[----:B-1----:R1:W2:Y:S02]  /*ab20*/  SYNCS.PHASECHK.TRANS64.TRYWAIT P0, [R0+URZ], R2 ;  /* 0x00000002000075a7 */ /* 0x0022a400080011ff */
[----:B--2---:R-:W-:Y:S05]  /*ab30*/  @!P0 NANOSLEEP.SYNCS 0x989680 ;  /* 0x009896800000895d */ /* 0x004fea0003900000 */
[----:B------:R-:W2:Y:S02]  /*ab40*/  @!P0 SYNCS.PHASECHK.TRANS64 P0, [R0+URZ], R2 ;  /* 0x00000002000085a7 */ /* 0x000ea400080010ff */
[----:B--2---:R-:W-:Y:S05]  /*ab50*/  @!P0 BRA `(.L_x_172) ;  /* 0xfffffffc00f08947 */ /* 0x004fea000383ffff */
[----:B------:R-:W-:Y:S05]  /*ab60*/  BRA `(.L_x_173) ;  /* 0xffffff8c001c7947 */ /* 0x000fea000383ffff */
.L_x_50:
[----:B------:R-:W-:-:S07]  /*ab70*/  MOV R0, UR5 ;  /* 0x0000000500007c02 */ /* 0x000fce0008000f00 */
.L_x_174:
[----:B-1----:R1:W2:Y:S02]  /*ab80*/  SYNCS.PHASECHK.TRANS64.TRYWAIT P0, [R0+URZ], R2 ;  /* 0x00000002000075a7 */ /* 0x0022a400080011ff */
[----:B--2---:R-:W-:Y:S05]  /*ab90*/  @!P0 NANOSLEEP.SYNCS 0x989680 ;  /* 0x009896800000895d */ /* 0x004fea0003900000 */
[----:B------:R-:W2:Y:S02]  /*aba0*/  @!P0 SYNCS.PHASECHK.TRANS64 P0, [R0+URZ], R2 ;  /* 0x00000002000085a7 */ /* 0x000ea400080010ff */
[----:B--2---:R-:W-:Y:S05]  /*abb0*/  @!P0 BRA `(.L_x_174) ;  /* 0xfffffffc00f08947 */ /* 0x004fea000383ffff */
[----:B------:R-:W-:Y:S05]  /*abc0*/  BRA `(.L_x_175) ;  /* 0xffffff8c002c7947 */ /* 0x000fea000383ffff */
.L_x_51:
[----:B------:R-:W-:-:S07]  /*abd0*/  MOV R0, UR5 ;  /* 0x0000000500007c02 */ /* 0x000fce0008000f00 */
.L_x_176:
[----:B-1----:R1:W2:Y:S02]  /*abe0*/  SYNCS.PHASECHK.TRANS64.TRYWAIT P0, [R0+URZ], R2 ;  /* 0x00000002000075a7 */ /* 0x0022a400080011ff */
[----:B--2---:R-:W-:Y:S05]  /*abf0*/  @!P0 NANOSLEEP.SYNCS 0x989680 ;  /* 0x009896800000895d */ /* 0x004fea0003900000 */
[----:B------:R-:W2:Y:S02]  /*ac00*/  @!P0 SYNCS.PHASECHK.TRANS64 P0, [R0+URZ], R2 ;  /* 0x00000002000085a7 */ /* 0x000ea400080010ff */
[----:B--2---:R-:W-:Y:S05]  /*ac10*/  @!P0 BRA `(.L_x_176) ;  /* 0xfffffffc00f08947 */ /* 0x004fea000383ffff */
[----:B------:R-:W-:Y:S05]  /*ac20*/  BRA `(.L_x_177) ;  /* 0xffffff8c003c7947 */ /* 0x000fea000383ffff */
.L_x_52:
[----:B------:R-:W-:-:S07]  /*ac30*/  MOV R0, UR5 ;  /* 0x0000000500007c02 */ /* 0x000fce0008000f00 */
.L_x_178:
[----:B-1----:R1:W2:Y:S02]  /*ac40*/  SYNCS.PHASECHK.TRANS64.TRYWAIT P0, [R0+URZ], R2 ;  /* 0x00000002000075a7 */ /* 0x0022a400080011ff */
[----:B--2---:R-:W-:Y:S05]  /*ac50*/  @!P0 NANOSLEEP.SYNCS 0x989680 ;  /* 0x009896800000895d */ /* 0x004fea0003900000 */
[----:B------:R-:W2:Y:S02]  /*ac60*/  @!P0 SYNCS.PHASECHK.TRANS64 P0, [R0+URZ], R2 ;  /* 0x00000002000085a7 */ /* 0x000ea400080010ff */
[----:B--2---:R-:W-:Y:S05]  /*ac70*/  @!P0 BRA `(.L_x_178) ;  /* 0xfffffffc00f08947 */ /* 0x004fea000383ffff */
[----:B------:R-:W-:Y:S05]  /*ac80*/  BRA `(.L_x_179) ;  /* 0xffffff8c004c7947 */ /* 0x000fea000383ffff */
.L_x_55:
[----:B------:R-:W-:-:S07]  /*ac90*/  MOV R4, UR4 ;  /* 0x0000000400047c02 */ /* 0x000fce0008000f00 */
.L_x_180:
[----:B--2---:R2:W3:Y:S02]  /*aca0*/  SYNCS.PHASECHK.TRANS64.TRYWAIT P1, [R4+URZ+0x128], R6 ;  /* 0x00012806040075a7 */ /* 0x0044e400080211ff */
[----:B---3--:R-:W-:Y:S05]  /*acb0*/  @!P1 NANOSLEEP.SYNCS 0x989680 ;  /* 0x009896800000995d */ /* 0x008fea0003900000 */
[----:B------:R-:W3:Y:S02]  /*acc0*/  @!P1 SYNCS.PHASECHK.TRANS64 P1, [R4+URZ+0x128], R6 ;  /* 0x00012806040095a7 */ /* 0x000ee400080210ff */
[----:B---3--:R-:W-:Y:S05]  /*acd0*/  @!P1 BRA `(.L_x_180) ;  /* 0xfffffffc00f09947 */ /* 0x008fea000383ffff */
[----:B------:R-:W-:Y:S05]  /*ace0*/  BRA `(.L_x_181) ;  /* 0xffffff8c00bc7947 */ /* 0x000fea000383ffff */
.L_x_56:
[----:B--2---:R-:W-:-:S07]  /*acf0*/  MOV R4, UR4 ;  /* 0x0000000400047c02 */ /* 0x004fce0008000f00 */
.L_x_182:
[----:B--2---:R2:W3:Y:S02]  /*ad00*/  SYNCS.PHASECHK.TRANS64.TRYWAIT P1, [R4+URZ+0x120], R5 ;  /* 0x00012005040075a7 */ /* 0x0044e400080211ff */
[----:B---3--:R-:W-:Y:S05]  /*ad10*/  @!P1 NANOSLEEP.SYNCS 0x989680 ;  /* 0x009896800000995d */ /* 0x008fea0003900000 */
[----:B------:R-:W3:Y:S02]  /*ad20*/  @!P1 SYNCS.PHASECHK.TRANS64 P1, [R4+URZ+0x120], R5 ;  /* 0x00012005040095a7 */ /* 0x000ee400080210ff */
[----:B---3--:R-:W-:Y:S05]  /*ad30*/  @!P1 BRA `(.L_x_182) ;  /* 0xfffffffc00f09947 */ /* 0x008fea000383ffff */
[----:B------:R-:W-:Y:S05]  /*ad40*/  BRA `(.L_x_183) ;  /* 0xffffff8c00c47947 */ /* 0x000fea000383ffff */
.L_x_66:
[----:B--2---:R-:W-:-:S04]  /*ad50*/  MOV R5, UR5 ;  /* 0x0000000500057c02 */ /* 0x004fc80008000f00 */
[----:B------:R2:W3:Y:S03]  /*ad60*/  SYNCS.PHASECHK.TRANS64.TRYWAIT P0, [R5+URZ+0x8], R6 ;  /* 0x00000806050075a7 */ /* 0x0004e600080011ff */
[----:B---3--:R-:W-:Y:S05]  /*ad70*/  @!P0 NANOSLEEP.SYNCS 0x989680 ;  /* 0x009896800000895d */ /* 0x008fea0003900000 */
[----:B------:R-:W3:Y:S02]  /*ad80*/  @!P0 SYNCS.PHASECHK.TRANS64 P0, [R5+URZ+0x8], R6 ;  /* 0x00000806050085a7 */ /* 0x000ee400080010ff */
[----:B---3--:R-:W-:Y:S05]  /*ad90*/  @!P0 BRA `(.L_x_66) ;  /* 0xfffffffc00ec8947 */ /* 0x008fea000383ffff */
[----:B------:R-:W-:Y:S05]  /*ada0*/  BRA `(.L_x_65) ;  /* 0xffffff9000907947 */ /* 0x000fea000383ffff */
.L_x_68:
[----:B------:R-:W-:Y:S01]  /*adb0*/  BSSY B0, `(.L_x_184) ;  /* 0x0000006000007945 */ /* 0x000fe20003800000 */
[----:B------:R-:W-:-:S07]  /*adc0*/  MOV R15, 0xffffffff ;  /* 0xffffffff000f7802 */ /* 0x000fce0000000f00 */
[----:B-12--5:R-:W-:Y:S05]  /*add0*/  WARPSYNC.COLLECTIVE R15, `(.L_x_185) ;  /* 0x000000000f0c7348 */ /* 0x026fea0003c00000 */
[----:B------:R-:W-:Y:S02]  /*ade0*/  ELECT P6, UR79, PT ;  /* 0x00000000004f782f */ /* 0x000fe400038c0000 */
[----:B------:R-:W-:Y:S01]  /*adf0*/  MOV R14, UR79 ;  /* 0x0000004f000e7c02 */ /* 0x000fe20008000f00 */
[----:B-12--5:R-:W-:Y:S10]  /*ae00*/  ENDCOLLECTIVE ;  /* 0x000000000000791b */ /* 0x026ff40003800000 */
.L_x_185:
[----:B------:R-:W-:Y:S05]  /*ae10*/  BSYNC B0 ;  /* 0x0000000000007941 */ /* 0x000fea0003800000 */
.L_x_184:
[----:B------:R-:W-:Y:S05]  /*ae20*/  BRA `(.L_x_186) ;  /* 0xffffff9000c07947 */ /* 0x000fea000383ffff */
.L_x_70:
[----:B--2---:R-:W-:-:S04]  /*ae30*/  MOV R3, UR5 ;  /* 0x0000000500037c02 */ /* 0x004fc80008000f00 */
[----:B------:R2:W3:Y:S03]  /*ae40*/  SYNCS.PHASECHK.TRANS64.TRYWAIT P0, [R3+URZ+0x8], R4 ;  /* 0x00000804030075a7 */ /* 0x0004e600080011ff */
[----:B---3--:R-:W-:Y:S05]  /*ae50*/  @!P0 NANOSLEEP.SYNCS 0x989680 ;  /* 0x009896800000895d */ /* 0x008fea0003900000 */
[----:B------:R-:W3:Y:S02]  /*ae60*/  @!P0 SYNCS.PHASECHK.TRANS64 P0, [R3+URZ+0x8], R4 ;  /* 0x00000804030085a7 */ /* 0x000ee400080010ff */
[----:B---3--:R-:W-:Y:S05]  /*ae70*/  @!P0 BRA `(.L_x_70) ;  /* 0xfffffffc00ec8947 */ /* 0x008fea000383ffff */
[----:B------:R-:W-:Y:S05]  /*ae80*/  BRA `(.L_x_69) ;  /* 0xffffff9000c47947 */ /* 0x000fea000383ffff */
.L_x_71:
[----:B------:R-:W-:-:S07]  /*ae90*/  MOV R0, UR21 ;  /* 0x0000001500007c02 */ /* 0x000fce0008000f00 */
.L_x_187:
[----:B--2---:R2:W3:Y:S02]  /*aea0*/  SYNCS.PHASECHK.TRANS64.TRYWAIT P0, [R0+URZ+0x120], R2 ;  /* 0x00012002000075a7 */ /* 0x0044e400080011ff */
[----:B---3--:R-:W-:Y:S05]  /*aeb0*/  @!P0 NANOSLEEP.SYNCS 0x989680 ;  /* 0x009896800000895d */ /* 0x008fea0003900000 */
[----:B------:R-:W3:Y:S02]  /*aec0*/  @!P0 SYNCS.PHASECHK.TRANS64 P0, [R0+URZ+0x120], R2 ;  /* 0x00012002000085a7 */ /* 0x000ee400080010ff */
[----:B---3--:R-:W-:Y:S05]  /*aed0*/  @!P0 BRA `(.L_x_187) ;  /* 0xfffffffc00f08947 */ /* 0x008fea000383ffff */
[----:B------:R-:W-:Y:S05]  /*aee0*/  BRA `(.L_x_188) ;  /* 0xffffff9400b07947 */ /* 0x000fea000383ffff */
.L_x_73:
[----:B------:R-:W-:-:S07]  /*aef0*/  MOV R0, UR26 ;  /* 0x0000001a00007c02 */ /* 0x000fce0008000f00 */
.L_x_189:
[----:B--2---:R2:W3:Y:S02]  /*af00*/  SYNCS.PHASECHK.TRANS64.TRYWAIT P0, [R0+URZ+0x140], R2 ;  /* 0x00014002000075a7 */ /* 0x0044e400080011ff */
[----:B---3--:R-:W-:Y:S05]  /*af10*/  @!P0 NANOSLEEP.SYNCS 0x989680 ;  /* 0x009896800000895d */ /* 0x008fea0003900000 */
[----:B------:R-:W3:Y:S02]  /*af20*/  @!P0 SYNCS.PHASECHK.TRANS64 P0, [R0+URZ+0x140], R2 ;  /* 0x00014002000085a7 */ /* 0x000ee400080010ff */
[----:B---3--:R-:W-:Y:S05]  /*af30*/  @!P0 BRA `(.L_x_189) ;  /* 0xfffffffc00f08947 */ /* 0x008fea000383ffff */
[----:B------:R-:W-:Y:S05]  /*af40*/  BRA `(.L_x_72) ;  /* 0xffffff9400cc7947 */ /* 0x000fea000383ffff */
.L_x_77:
[----:B--2---:R-:W-:Y:S07]  /*af50*/  MOV R0, UR17 ;  /* 0x0000001100007c02 */ /* 0x004fee0008000f00 */
.L_x_190:
[----:B--2---:R2:W3:Y:S02]  /*af60*/  SYNCS.PHASECHK.TRANS64.TRYWAIT P0, [R0+URZ], R8 ;  /* 0x00000008000075a7 */ /* 0x0044e400080011ff */
[----:B---3--:R-:W-:Y:S05]  /*af70*/  @!P0 NANOSLEEP.SYNCS 0x989680 ;  /* 0x009896800000895d */ /* 0x008fea0003900000 */
[----:B------:R-:W3:Y:S02]  /*af80*/  @!P0 SYNCS.PHASECHK.TRANS64 P0, [R0+URZ], R8 ;  /* 0x00000008000085a7 */ /* 0x000ee400080010ff */
[----:B---3--:R-:W-:Y:S05]  /*af90*/  @!P0 BRA `(.L_x_190) ;  /* 0xfffffffc00f08947 */ /* 0x008fea000383ffff */
[----:B------:R-:W-:Y:S05]  /*afa0*/  BRA `(.L_x_76) ;  /* 0xffffff9800047947 */ /* 0x000fea000383ffff */
.L_x_81:
[----:B-1----:R-:W-:-:S07]  /*afb0*/  MOV R0, UR4 ;  /* 0x0000000400007c02 */ /* 0x002fce0008000f00 */
.L_x_191:
[----:B-1----:R1:W2:Y:S02]  /*afc0*/  SYNCS.PHASECHK.TRANS64.TRYWAIT P0, [R0+URZ], R2 ;  /* 0x00000002000075a7 */ /* 0x0022a400080011ff */
[----:B--2---:R-:W-:Y:S05]  /*afd0*/  @!P0 NANOSLEEP.SYNCS 0x989680 ;  /* 0x009896800000895d */ /* 0x004fea0003900000 */
[----:B------:R-:W2:Y:S02]  /*afe0*/  @!P0 SYNCS.PHASECHK.TRANS64 P0, [R0+URZ], R2 ;  /* 0x00000002000085a7 */ /* 0x000ea400080010ff */
[----:B--2---:R-:W-:Y:S05]  /*aff0*/  @!P0 BRA `(.L_x_191) ;  /* 0xfffffffc00f08947 */ /* 0x004fea000383ffff */
[----:B------:R-:W-:Y:S05]  /*b000*/  BRA `(.L_x_192) ;  /* 0xffffff9c00047947 */ /* 0x000fea000383ffff */
.L_x_84:
[----:B------:R-:W-:-:S07]  /*b010*/  MOV R0, UR21 ;  /* 0x0000001500007c02 */ /* 0x000fce0008000f00 */
.L_x_193:
[----:B-1----:R1:W2:Y:S02]  /*b020*/  SYNCS.PHASECHK.TRANS64.TRYWAIT P1, [R0+URZ+0x150], R2 ;  /* 0x00015002000075a7 */ /* 0x0022a400080211ff */
[----:B--2---:R-:W-:Y:S05]  /*b030*/  @!P1 NANOSLEEP.SYNCS 0x989680 ;  /* 0x009896800000995d */ /* 0x004fea0003900000 */
[----:B------:R-:W2:Y:S02]  /*b040*/  @!P1 SYNCS.PHASECHK.TRANS64 P1, [R0+URZ+0x150], R2 ;  /* 0x00015002000095a7 */ /* 0x000ea400080210ff */
[----:B--2---:R-:W-:Y:S05]  /*b050*/  @!P1 BRA `(.L_x_193) ;  /* 0xfffffffc00f09947 */ /* 0x004fea000383ffff */
[----:B------:R-:W-:Y:S05]  /*b060*/  BRA `(.L_x_194) ;  /* 0xffffff9c00507947 */ /* 0x000fea000383ffff */
.L_x_89:
[----:B------:R-:W-:Y:S07]  /*b070*/  MOV R0, UR42 ;  /* 0x0000002a00007c02 */ /* 0x000fee0008000f00 */
.L_x_195:
[----:B-1----:R1:W2:Y:S02]  /*b080*/  SYNCS.PHASECHK.TRANS64.TRYWAIT P0, [R0+URZ+0x120], R3 ;  /* 0x00012003000075a7 */ /* 0x0022a400080011ff */
[----:B--2---:R-:W-:Y:S05]  /*b090*/  @!P0 NANOSLEEP.SYNCS 0x989680 ;  /* 0x009896800000895d */ /* 0x004fea0003900000 */
[----:B------:R-:W2:Y:S02]  /*b0a0*/  @!P0 SYNCS.PHASECHK.TRANS64 P0, [R0+URZ+0x120], R3 ;  /* 0x00012003000085a7 */ /* 0x000ea400080010ff */
[----:B--2---:R-:W-:Y:S05]  /*b0b0*/  @!P0 BRA `(.L_x_195) ;  /* 0xfffffffc00f08947 */ /* 0x004fea000383ffff */
[----:B------:R-:W-:Y:S05]  /*b0c0*/  BRA `(.L_x_196) ;  /* 0xffffffa400307947 */ /* 0x000fea000383ffff */
.L_x_92:
[----:B------:R-:W-:Y:S07]  /*b0d0*/  MOV R3, UR42 ;  /* 0x0000002a00037c02 */ /* 0x000fee0008000f00 */
.L_x_197:
[----:B-1----:R1:W2:Y:S02]  /*b0e0*/  SYNCS.PHASECHK.TRANS64.TRYWAIT P1, [R3+URZ+0x118], R8 ;  /* 0x00011808030075a7 */ /* 0x0022a400080211ff */
[----:B--2---:R-:W-:Y:S05]  /*b0f0*/  @!P1 NANOSLEEP.SYNCS 0x989680 ;  /* 0x009896800000995d */ /* 0x004fea0003900000 */
[----:B------:R-:W2:Y:S02]  /*b100*/  @!P1 SYNCS.PHASECHK.TRANS64 P1, [R3+URZ+0x118], R8 ;  /* 0x00011808030095a7 */ /* 0x000ea400080210ff */
[----:B--2---:R-:W-:Y:S05]  /*b110*/  @!P1 BRA `(.L_x_197) ;  /* 0xfffffffc00f09947 */ /* 0x004fea000383ffff */
[----:B------:R-:W-:Y:S05]  /*b120*/  BRA `(.L_x_91) ;  /* 0xffffffa8008c7947 */ /* 0x000fea000383ffff */
.L_x_95:
[----:B------:R-:W-:Y:S07]  /*b130*/  MOV R0, UR42 ;  /* 0x0000002a00007c02 */ /* 0x000fee0008000f00 */
.L_x_198:
[----:B-1----:R1:W2:Y:S02]  /*b140*/  SYNCS.PHASECHK.TRANS64.TRYWAIT P1, [R0+URZ+0xf0], R8 ;  /* 0x0000f008000075a7 */ /* 0x0022a400080211ff */
[----:B--2---:R-:W-:Y:S05]  /*b150*/  @!P1 NANOSLEEP.SYNCS 0x989680 ;  /* 0x009896800000995d */ /* 0x004fea0003900000 */
[----:B------:R-:W2:Y:S02]  /*b160*/  @!P1 SYNCS.PHASECHK.TRANS64 P1, [R0+URZ+0xf0], R8 ;  /* 0x0000f008000095a7 */ /* 0x000ea400080210ff */
[----:B--2---:R-:W-:Y:S05]  /*b170*/  @!P1 BRA `(.L_x_198) ;  /* 0xfffffffc00f09947 */ /* 0x004fea000383ffff */
[----:B------:R-:W-:Y:S05]  /*b180*/  BRA `(.L_x_199) ;  /* 0xffffffac00fc7947 */ /* 0x000fea000383ffff */
.L_x_96:
[----:B------:R-:W-:Y:S07]  /*b190*/  MOV R0, UR42 ;  /* 0x0000002a00007c02 */ /* 0x000fee0008000f00 */
.L_x_200:
[----:B-1----:R1:W2:Y:S02]  /*b1a0*/  SYNCS.PHASECHK.TRANS64.TRYWAIT P1, [R0+URZ+0xf8], R8 ;  /* 0x0000f808000075a7 */ /* 0x0022a400080211ff */
[----:B--2---:R-:W-:Y:S05]  /*b1b0*/  @!P1 NANOSLEEP.SYNCS 0x989680 ;  /* 0x009896800000995d */ /* 0x004fea0003900000 */
[----:B------:R-:W2:Y:S02]  /*b1c0*/  @!P1 SYNCS.PHASECHK.TRANS64 P1, [R0+URZ+0xf8], R8 ;  /* 0x0000f808000095a7 */ /* 0x000ea400080210ff */
[----:B--2---:R-:W-:Y:S05]  /*b1d0*/  @!P1 BRA `(.L_x_200) ;  /* 0xfffffffc00f09947 */ /* 0x004fea000383ffff */
[----:B------:R-:W-:Y:S05]  /*b1e0*/  BRA `(.L_x_201) ;  /* 0xffffffb000587947 */ /* 0x000fea000383ffff */
.L_x_97:
[----:B------:R-:W-:Y:S07]  /*b1f0*/  MOV R0, UR42 ;  /* 0x0000002a00007c02 */ /* 0x000fee0008000f00 */
.L_x_202:
[----:B-1----:R1:W2:Y:S02]  /*b200*/  SYNCS.PHASECHK.TRANS64.TRYWAIT P1, [R0+URZ+0x100], R8 ;  /* 0x00010008000075a7 */ /* 0x0022a400080211ff */
[----:B--2---:R-:W-:Y:S05]  /*b210*/  @!P1 NANOSLEEP.SYNCS 0x989680 ;  /* 0x009896800000995d */ /* 0x004fea0003900000 */
[----:B------:R-:W2:Y:S02]  /*b220*/  @!P1 SYNCS.PHASECHK.TRANS64 P1, [R0+URZ+0x100], R8 ;  /* 0x00010008000095a7 */ /* 0x000ea400080210ff */
[----:B--2---:R-:W-:Y:S05]  /*b230*/  @!P1 BRA `(.L_x_202) ;  /* 0xfffffffc00f09947 */ /* 0x004fea000383ffff */
[----:B------:R-:W-:Y:S05]  /*b240*/  BRA `(.L_x_203) ;  /* 0xffffffb000b87947 */ /* 0x000fea000383ffff */
.L_x_98:
[----:B------:R-:W-:Y:S07]  /*b250*/  MOV R0, UR42 ;  /* 0x0000002a00007c02 */ /* 0x000fee0008000f00 */
.L_x_204:
[----:B-1----:R1:W2:Y:S02]  /*b260*/  SYNCS.PHASECHK.TRANS64.TRYWAIT P0, [R0+URZ+0x108], R8 ;  /* 0x00010808000075a7 */ /* 0x0022a400080011ff */
[----:B--2---:R-:W-:Y:S05]  /*b270*/  @!P0 NANOSLEEP.SYNCS 0x989680 ;  /* 0x009896800000895d */ /* 0x004fea0003900000 */
[----:B------:R-:W2:Y:S02]  /*b280*/  @!P0 SYNCS.PHASECHK.TRANS64 P0, [R0+URZ+0x108], R8 ;  /* 0x00010808000085a7 */ /* 0x000ea400080010ff */
[----:B--2---:R-:W-:Y:S05]  /*b290*/  @!P0 BRA `(.L_x_204) ;  /* 0xfffffffc00f08947 */ /* 0x004fea000383ffff */
[----:B------:R-:W-:Y:S05]  /*b2a0*/  BRA `(.L_x_205) ;  /* 0xffffffb400247947 */ /* 0x000fea000383ffff */
.L_x_100:
[----:B------:R-:W-:-:S07]  /*b2b0*/  MOV R0, UR42 ;  /* 0x0000002a00007c02 */ /* 0x000fce0008000f00 */
.L_x_206:
[----:B-1----:R1:W2:Y:S02]  /*b2c0*/  SYNCS.PHASECHK.TRANS64.TRYWAIT P0, [R0+URZ+0xf0], R2 ;  /* 0x0000f002000075a7 */ /* 0x0022a400080011ff */
[----:B--2---:R-:W-:Y:S05]  /*b2d0*/  @!P0 NANOSLEEP.SYNCS 0x989680 ;  /* 0x009896800000895d */ /* 0x004fea0003900000 */
[----:B------:R-:W2:Y:S02]  /*b2e0*/  @!P0 SYNCS.PHASECHK.TRANS64 P0, [R0+URZ+0xf0], R2 ;  /* 0x0000f002000085a7 */ /* 0x000ea400080010ff */
[----:B--2---:R-:W-:Y:S05]  /*b2f0*/  @!P0 BRA `(.L_x_206) ;  /* 0xfffffffc00f08947 */ /* 0x004fea000383ffff */
[----:B------:R-:W-:Y:S05]  /*b300*/  BRA `(.L_x_207) ;  /* 0xffffffb400ac7947 */ /* 0x000fea000383ffff */
.L_x_101:
[----:B-1----:R-:W-:-:S07]  /*b310*/  MOV R0, UR42 ;  /* 0x0000002a00007c02 */ /* 0x002fce0008000f00 */
.L_x_208:
[----:B-1----:R1:W2:Y:S02]  /*b320*/  SYNCS.PHASECHK.TRANS64.TRYWAIT P0, [R0+URZ+0xf8], R2 ;  /* 0x0000f802000075a7 */ /* 0x0022a400080011ff */
[----:B--2---:R-:W-:Y:S05]  /*b330*/  @!P0 NANOSLEEP.SYNCS 0x989680 ;  /* 0x009896800000895d */ /* 0x004fea0003900000 */
[----:B------:R-:W2:Y:S02]  /*b340*/  @!P0 SYNCS.PHASECHK.TRANS64 P0, [R0+URZ+0xf8], R2 ;  /* 0x0000f802000085a7 */ /* 0x000ea400080010ff */
[----:B--2---:R-:W-:Y:S05]  /*b350*/  @!P0 BRA `(.L_x_208) ;  /* 0xfffffffc00f08947 */ /* 0x004fea000383ffff */
[----:B------:R-:W-:Y:S05]  /*b360*/  BRA `(.L_x_209) ;  /* 0xffffffb4009c7947 */ /* 0x000fea000383ffff */
.L_x_102:
[----:B-1----:R-:W-:-:S07]  /*b370*/  MOV R0, UR42 ;  /* 0x0000002a00007c02 */ /* 0x002fce0008000f00 */
.L_x_210:
[----:B-1----:R1:W2:Y:S02]  /*b380*/  SYNCS.PHASECHK.TRANS64.TRYWAIT P0, [R0+URZ+0x100], R2 ;  /* 0x00010002000075a7 */ /* 0x0022a400080011ff */
[----:B--2---:R-:W-:Y:S05]  /*b390*/  @!P0 NANOSLEEP.SYNCS 0x989680 ;  /* 0x009896800000895d */ /* 0x004fea0003900000 */
[----:B------:R-:W2:Y:S02]  /*b3a0*/  @!P0 SYNCS.PHASECHK.TRANS64 P0, [R0+URZ+0x100], R2 ;  /* 0x00010002000085a7 */ /* 0x000ea400080010ff */
[----:B--2---:R-:W-:Y:S05]  /*b3b0*/  @!P0 BRA `(.L_x_210) ;  /* 0xfffffffc00f08947 */ /* 0x004fea000383ffff */
[----:B------:R-:W-:Y:S05]  /*b3c0*/  BRA `(.L_x_211) ;  /* 0xffffffb4008c7947 */ /* 0x000fea000383ffff */
.L_x_104:
[----:B------:R-:W-:Y:S07]  /*b3d0*/  MOV R0, UR50 ;  /* 0x0000003200007c02 */ /* 0x000fee0008000f00 */
.L_x_212:
[----:B-1----:R1:W2:Y:S02]  /*b3e0*/  SYNCS.PHASECHK.TRANS64.TRYWAIT P0, [R0+URZ+0x120], R2 ;  /* 0x00012002000075a7 */ /* 0x0022a400080011ff */
[----:B--2---:R-:W-:Y:S05]  /*b3f0*/  @!P0 NANOSLEEP.SYNCS 0x989680 ;  /* 0x009896800000895d */ /* 0x004fea0003900000 */
[----:B------:R-:W2:Y:S02]  /*b400*/  @!P0 SYNCS.PHASECHK.TRANS64 P0, [R0+URZ+0x120], R2 ;  /* 0x00012002000085a7 */ /* 0x000ea400080010ff */
[----:B--2---:R-:W-:Y:S05]  /*b410*/  @!P0 BRA `(.L_x_212) ;  /* 0xfffffffc00f08947 */ /* 0x004fea000383ffff */
[----:B------:R-:W-:Y:S05]  /*b420*/  BRA `(.L_x_213) ;  /* 0xffffffb8005c7947 */ /* 0x000fea000383ffff */
.L_x_115:
[----:B-1----:R-:W-:Y:S04]  /*b430*/  MOV R2, UR50 ;  /* 0x0000003200027c02 */ /* 0x002fe80008000f00 */
[----:B------:R1:W3:Y:S03]  /*b440*/  SYNCS.PHASECHK.TRANS64.TRYWAIT P0, [R2+URZ+0xd0], R3 ;  /* 0x0000d003020075a7 */ /* 0x0002e600080011ff */
[----:B---3--:R-:W-:Y:S05]  /*b450*/  @!P0 NANOSLEEP.SYNCS 0x989680 ;  /* 0x009896800000895d */ /* 0x008fea0003900000 */
[----:B------:R-:W3:Y:S02]  /*b460*/  @!P0 SYNCS.PHASECHK.TRANS64 P0, [R2+URZ+0xd0], R3 ;  /* 0x0000d003020085a7 */ /* 0x000ee400080010ff */
[----:B---3--:R-:W-:Y:S05]  /*b470*/  @!P0 BRA `(.L_x_115) ;  /* 0xfffffffc00ec8947 */ /* 0x008fea000383ffff */
[----:B------:R-:W-:Y:S05]  /*b480*/  BRA `(.L_x_114) ;  /* 0xffffffcc00487947 */ /* 0x000fea000383ffff */
.L_x_117:
[----:B-1----:R1:W4:Y:S02]  /*b490*/  SYNCS.PHASECHK.TRANS64.TRYWAIT P1, [R62+URZ+0x130], R0 ;  /* 0x000130003e0075a7 */ /* 0x00232400080211ff */
[----:B----4-:R-:W-:Y:S05]  /*b4a0*/  @!P1 NANOSLEEP.SYNCS 0x989680 ;  /* 0x009896800000995d */ /* 0x010fea0003900000 */
[----:B------:R-:W4:Y:S02]  /*b4b0*/  @!P1 SYNCS.PHASECHK.TRANS64 P1, [R62+URZ+0x130], R0 ;  /* 0x000130003e0095a7 */ /* 0x000f2400080210ff */
[----:B----4-:R-:W-:Y:S05]  /*b4c0*/  @!P1 BRA `(.L_x_117) ;  /* 0xfffffffc00f09947 */ /* 0x010fea000383ffff */
[----:B------:R-:W-:Y:S05]  /*b4d0*/  BRA `(.L_x_116) ;  /* 0xffffffcc00607947 */ /* 0x000fea000383ffff */
.L_x_126:
[----:B--2---:R2:W3:Y:S02]  /*b4e0*/  SYNCS.PHASECHK.TRANS64.TRYWAIT P1, [R4+URZ+0xd0], R0 ;  /* 0x0000d000040075a7 */ /* 0x0044e400080211ff */
[----:B---3--:R-:W-:Y:S05]  /*b4f0*/  @!P1 NANOSLEEP.SYNCS 0x989680 ;  /* 0x009896800000995d */ /* 0x008fea0003900000 */
[----:B------:R-:W3:Y:S02]  /*b500*/  @!P1 SYNCS.PHASECHK.TRANS64 P1, [R4+URZ+0xd0], R0 ;  /* 0x0000d000040095a7 */ /* 0x000ee400080210ff */
[----:B---3--:R-:W-:Y:S05]  /*b510*/  @!P1 BRA `(.L_x_126) ;  /* 0xfffffffc00f09947 */ /* 0x008fea000383ffff */
[----:B------:R-:W-:Y:S05]  /*b520*/  BRA `(.L_x_125) ;  /* 0xffffffd400787947 */ /* 0x000fea000383ffff */
.L_x_134:
[----:B--2---:R2:W3:Y:S02]  /*b530*/  SYNCS.PHASECHK.TRANS64.TRYWAIT P1, [R2+URZ+0xd0], R4 ;  /* 0x0000d004020075a7 */ /* 0x0044e400080211ff */
[----:B---3--:R-:W-:Y:S05]  /*b540*/  @!P1 NANOSLEEP.SYNCS 0x989680 ;  /* 0x009896800000995d */ /* 0x008fea0003900000 */
[----:B------:R-:W3:Y:S02]  /*b550*/  @!P1 SYNCS.PHASECHK.TRANS64 P1, [R2+URZ+0xd0], R4 ;  /* 0x0000d004020095a7 */ /* 0x000ee400080210ff */
[----:B---3--:R-:W-:Y:S05]  /*b560*/  @!P1 BRA `(.L_x_134) ;  /* 0xfffffffc00f09947 */ /* 0x008fea000383ffff */
[----:B------:R-:W-:Y:S05]  /*b570*/  BRA `(.L_x_133) ;  /* 0xffffffdc00907947 */ /* 0x000fea000383ffff */
.L_x_142:
[----:B--2---:R2:W3:Y:S02]  /*b580*/  SYNCS.PHASECHK.TRANS64.TRYWAIT P1, [R3+URZ+0xd0], R0 ;  /* 0x0000d000030075a7 */ /* 0x0044e400080211ff */
[----:B---3--:R-:W-:Y:S05]  /*b590*/  @!P1 NANOSLEEP.SYNCS 0x989680 ;  /* 0x009896800000995d */ /* 0x008fea0003900000 */
[----:B------:R-:W3:Y:S02]  /*b5a0*/  @!P1 SYNCS.PHASECHK.TRANS64 P1, [R3+URZ+0xd0], R0 ;  /* 0x0000d000030095a7 */ /* 0x000ee400080210ff */
[----:B---3--:R-:W-:Y:S05]  /*b5b0*/  @!P1 BRA `(.L_x_142) ;  /* 0xfffffffc00f09947 */ /* 0x008fea000383ffff */
[----:B------:R-:W-:Y:S05]  /*b5c0*/  BRA `(.L_x_141) ;  /* 0xffffffe400a47947 */ /* 0x000fea000383ffff */
        .weak           $__internal_0_$__cuda_sm10x_tcgen05_guardrail_trap_col_being_dealloced_not_returned_by_alloc
        .type           $__internal_0_$__cuda_sm10x_tcgen05_guardrail_trap_col_being_dealloced_not_returned_by_alloc,@function
        .size           $__internal_0_$__cuda_sm10x_tcgen05_guardrail_trap_col_being_dealloced_not_returned_by_alloc,($__internal_1_$__cuda_sm10x_tcgen05_guardrail_trap_phase_invalid_during_alloc - $__internal_0_$__cuda_sm10x_tcgen05_guardrail_trap_col_being_dealloced_not_returned_by_alloc)
$__internal_0_$__cuda_sm10x_tcgen05_guardrail_trap_col_being_dealloced_not_returned_by_alloc:
[----:B------:R-:W-:Y:S05]  /*b5d0*/  BPT.TRAP 0x1 ;  /* 0x000000040000795c */ /* 0x000fea0000300000 */
[----:B------:R-:W-:-:S04]  /*b5e0*/  HFMA2 R3, -RZ, RZ, 0, 0 ;  /* 0x00000000ff037431 */ /* 0x000fc800000001ff */
[----:B------:R-:W-:Y:S05]  /*b5f0*/  RET.REL.NODEC R2 `(_ZN7cutlass13device_kernelINS_4conv6kernel13ConvUniversalINS1_16ConvProblemShapeILNS1_8OperatorE2ELi3EEENS1_10collective14CollectiveConvINS1_47MainloopSm100TmaUmmaWarpSpecializedImplicitGemmILS5_2ELi13ELi3ELi1ELi2EN4cute5tupleIJNSA_1CILi2EEENSC_ILi1EEESE_EEEEENSB_IJNSC_ILi128EEENSB_IJSH_EEENSB_IJNSC_ILi64EEEEEEEEENS_6half_tESM_NSA_8TiledMMAINSA_8MMA_AtomIJNSA_26SM100_MMA_F16BF16_2x1SM_SSISM_SM_fLi128ELi128ELNSA_4UMMA5MajorE1ELSR_1ELNSQ_7ScaleInE0ELSS_0EEEEEENSA_6LayoutINSB_IJSE_SE_SE_EEENSB_IJNSC_ILi0EEESX_SX_EEEEENSB_IJNSA_10UnderscoreES10_S10_EEEEENS7_6detail27Sm100ImplicitGemmTileTraitsINSA_18SM100_TMA_2SM_LOADENSA_14ComposedLayoutINSA_7SwizzleILi3ELi4ELi3EEENSA_18smem_ptr_flag_bitsILi16EEENSV_INSB_IJSJ_NSC_ILi8EEEEEENSB_IJSE_SJ_EEEEEEEvEENS14_INSA_25SM100_TMA_2SM_LOAD_IM2COLES1F_vEEEENS_8epilogue10collective18CollectiveEpilogueINS1K_23Sm100TmaWarpSpecializedILi4ELi2ELi16ELb1ELb0EEEJNSB_IJSJ_SI_SK_EEENSB_IJNSV_ISJ_SE_EENSV_INSB_IJNSC_ILi16EEESD_EEES1D_EEEEESM_NSB_IJlNSB_IJSE_lllEEESX_EEESM_S1W_NS1K_6fusion15FusionCallbacksIS1O_NS1X_17LinearCombinationISM_fSM_fLNS_15FloatRoundStyleE2EEES1P_S1U_JEEENSA_5SM1004TMEM4LOAD26SM100_TMEM_LOAD_32dp32b16xENSA_13SM90_TMA_LOADENS16_INS17_ILi1ELi4ELi3EEES1A_NSV_INSB_IJS1B_S1R_EEENSB_IJS1R_SE_EEEEEEENSA_39AutoVectorizingCopyWithAssumedAlignmentILi128EEENSA_14SM90_TMA_STOREES2C_S2E_S2E_EEEvvEEEEvNT_6ParamsE) ;  /* 0xffffff4802807950 */ /* 0x000fea0003c3ffff */
        .weak           $__internal_1_$__cuda_sm10x_tcgen05_guardrail_trap_phase_invalid_during_alloc
        .type           $__internal_1_$__cuda_sm10x_tcgen05_guardrail_trap_phase_invalid_during_alloc,@function
        .size           $__internal_1_$__cuda_sm10x_tcgen05_guardrail_trap_phase_invalid_during_alloc,($__internal_2_$__cuda_sm10x_tcgen05_guardrail_trap_unallocated_columns_being_dealloced - $__internal_1_$__cuda_sm10x_tcgen05_guardrail_trap_phase_invalid_during_alloc)
$__internal_1_$__cuda_sm10x_tcgen05_guardrail_trap_phase_invalid_during_alloc:
[----:B------:R-:W-:Y:S05]  /*b600*/  BPT.TRAP 0x1 ;  /* 0x000000040000795c */ /* 0x000fea0000300000 */
[----:B------:R-:W-:-:S04]  /*b610*/  MOV R5, 0x0 ;  /* 0x0000000000057802 */ /* 0x000fc80000000f00 */
[----:B------:R-:W-:Y:S05]  /*b620*/  RET.REL.NODEC R4 `(_ZN7cutlass13device_kernelINS_4conv6kernel13ConvUniversalINS1_16ConvProblemShapeILNS1_8OperatorE2ELi3EEENS1_10collective14CollectiveConvINS1_47MainloopSm100TmaUmmaWarpSpecializedImplicitGemmILS5_2ELi13ELi3ELi1ELi2EN4cute5tupleIJNSA_1CILi2EEENSC_ILi1EEESE_EEEEENSB_IJNSC_ILi128EEENSB_IJSH_EEENSB_IJNSC_ILi64EEEEEEEEENS_6half_tESM_NSA_8TiledMMAINSA_8MMA_AtomIJNSA_26SM100_MMA_F16BF16_2x1SM_SSISM_SM_fLi128ELi128ELNSA_4UMMA5MajorE1ELSR_1ELNSQ_7ScaleInE0ELSS_0EEEEEENSA_6LayoutINSB_IJSE_SE_SE_EEENSB_IJNSC_ILi0EEESX_SX_EEEEENSB_IJNSA_10UnderscoreES10_S10_EEEEENS7_6detail27Sm100ImplicitGemmTileTraitsINSA_18SM100_TMA_2SM_LOADENSA_14ComposedLayoutINSA_7SwizzleILi3ELi4ELi3EEENSA_18smem_ptr_flag_bitsILi16EEENSV_INSB_IJSJ_NSC_ILi8EEEEEENSB_IJSE_SJ_EEEEEEEvEENS14_INSA_25SM100_TMA_2SM_LOAD_IM2COLES1F_vEEEENS_8epilogue10collective18CollectiveEpilogueINS1K_23Sm100TmaWarpSpecializedILi4ELi2ELi16ELb1ELb0EEEJNSB_IJSJ_SI_SK_EEENSB_IJNSV_ISJ_SE_EENSV_INSB_IJNSC_ILi16EEESD_EEES1D_EEEEESM_NSB_IJlNSB_IJSE_lllEEESX_EEESM_S1W_NS1K_6fusion15FusionCallbacksIS1O_NS1X_17LinearCombinationISM_fSM_fLNS_15FloatRoundStyleE2EEES1P_S1U_JEEENSA_5SM1004TMEM4LOAD26SM100_TMEM_LOAD_32dp32b16xENSA_13SM90_TMA_LOADENS16_INS17_ILi1ELi4ELi3EEES1A_NSV_INSB_IJS1B_S1R_EEENSB_IJS1R_SE_EEEEEEENSA_39AutoVectorizingCopyWithAssumedAlignmentILi128EEENSA_14SM90_TMA_STOREES2C_S2E_S2E_EEEvvEEEEvNT_6ParamsE) ;  /* 0xffffff4804747950 */ /* 0x000fea0003c3ffff */
        .weak           $__internal_2_$__cuda_sm10x_tcgen05_guardrail_trap_unallocated_columns_being_dealloced
        .type           $__internal_2_$__cuda_sm10x_tcgen05_guardrail_trap_unallocated_columns_being_dealloced,@function
        .size           $__internal_2_$__cuda_sm10x_tcgen05_guardrail_trap_unallocated_columns_being_dealloced,(.L_x_215 - $__internal_2_$__cuda_sm10x_tcgen05_guardrail_trap_unallocated_columns_being_dealloced)
$__internal_2_$__cuda_sm10x_tcgen05_guardrail_trap_unallocated_columns_being_dealloced:
[----:B------:R-:W-:Y:S05]  /*b630*/  BPT.TRAP 0x1 ;  /* 0x000000040000795c */ /* 0x000fea0000300000 */
[----:B------:R-:W-:-:S04]  /*b640*/  HFMA2 R3, -RZ, RZ, 0, 0 ;  /* 0x00000000ff037431 */ /* 0x000fc800000001ff */
[----:B------:R-:W-:Y:S05]  /*b650*/  RET.REL.NODEC R2 `(_ZN7cutlass13device_kernelINS_4conv6kernel13ConvUniversalINS1_16ConvProblemShapeILNS1_8OperatorE2ELi3EEENS1_10collective14CollectiveConvINS1_47MainloopSm100TmaUmmaWarpSpecializedImplicitGemmILS5_2ELi13ELi3ELi1ELi2EN4cute5tupleIJNSA_1CILi2EEENSC_ILi1EEESE_EEEEENSB_IJNSC_ILi128EEENSB_IJSH_EEENSB_IJNSC_ILi64EEEEEEEEENS_6half_tESM_NSA_8TiledMMAINSA_8MMA_AtomIJNSA_26SM100_MMA_F16BF16_2x1SM_SSISM_SM_fLi128ELi128ELNSA_4UMMA5MajorE1ELSR_1ELNSQ_7ScaleInE0ELSS_0EEEEEENSA_6LayoutINSB_IJSE_SE_SE_EEENSB_IJNSC_ILi0EEESX_SX_EEEEENSB_IJNSA_10UnderscoreES10_S10_EEEEENS7_6detail27Sm100ImplicitGemmTileTraitsINSA_18SM100_TMA_2SM_LOADENSA_14ComposedLayoutINSA_7SwizzleILi3ELi4ELi3EEENSA_18smem_ptr_flag_bitsILi16EEENSV_INSB_IJSJ_NSC_ILi8EEEEEENSB_IJSE_SJ_EEEEEEEvEENS14_INSA_25SM100_TMA_2SM_LOAD_IM2COLES1F_vEEEENS_8epilogue10collective18CollectiveEpilogueINS1K_23Sm100TmaWarpSpecializedILi4ELi2ELi16ELb1ELb0EEEJNSB_IJSJ_SI_SK_EEENSB_IJNSV_ISJ_SE_EENSV_INSB_IJNSC_ILi16EEESD_EEES1D_EEEEESM_NSB_IJlNSB_IJSE_lllEEESX_EEESM_S1W_NS1K_6fusion15FusionCallbacksIS1O_NS1X_17LinearCombinationISM_fSM_fLNS_15FloatRoundStyleE2EEES1P_S1U_JEEENSA_5SM1004TMEM4LOAD26SM100_TMEM_LOAD_32dp32b16xENSA_13SM90_TMA_LOADENS16_INS17_ILi1ELi4ELi3EEES1A_NSV_INSB_IJS1B_S1R_EEENSB_IJS1R_SE_EEEEEEENSA_39AutoVectorizingCopyWithAssumedAlignmentILi128EEENSA_14SM90_TMA_STOREES2C_S2E_S2E_EEEvvEEEEvNT_6ParamsE) ;  /* 0xffffff4802687950 */ /* 0x000fea0003c3ffff */
.L_x_214:
[----:B------:R-:W-:-:S00]  /*b660*/  BRA `(.L_x_214) ;  /* 0xfffffffc00fc7947 */ /* 0x000fc0000383ffff */
[----:B------:R-:W-:-:S00]  /*b670*/  NOP ;  /* 0x0000000000007918 */ /* 0x000fc00000000000 */
        /* <DEDUP_REMOVED lines=8> */
.L_x_215:


//--------------------- .nv.global.init           --------------------------
	.section	.nv.global.init,"aw",@progbits
.nv.global.init:
	.type		$str$29,@object
	.size		$str$29,($str$30 - $str$29)
$str$29:
        /*0000*/ 	.byte	0x28, 0x61, 0x64, 0x64, 0x72, 0x65, 0x73, 0x73, 0x20, 0x26, 0x20, 0x6d, 0x61, 0x73, 0x6b, 0x29
        /*0010*/ 	.byte	0x20, 0x3d, 0x3d, 0x20, 0x30, 0x00
	.type		$str$30,@object
	.size		$str$30,($str$28 - $str$30)
$str$30:
        /*0016*/ 	.byte	0x2f, 0x74, 0x6d, 0x70, 0x2f, 0x63, 0x75, 0x74, 0x6c, 0x61, 0x73, 0x73, 0x5f, 0x73, 0x77, 0x65
        /*0026*/ 	.byte	0x65, 0x70, 0x5f, 0x73, 0x72, 0x63, 0x2f, 0x69, 0x6e, 0x63, 0x6c, 0x75, 0x64, 0x65, 0x2f, 0x63
        /*0036*/ 	.byte	0x75, 0x74, 0x65, 0x2f, 0x70, 0x6f, 0x69, 0x6e, 0x74, 0x65, 0x72, 0x5f, 0x66, 0x6c, 0x61, 0x67
        /*0046*/ 	.byte	0x67, 0x65, 0x64, 0x2e, 0x68, 0x70, 0x70, 0x00
	.type		$str$28,@object
	.size		$str$28,($str$27 - $str$28)
$str$28:
        /*004e*/ 	.byte	0x2f, 0x74, 0x6d, 0x70, 0x2f, 0x63, 0x75, 0x74, 0x6c, 0x61, 0x73, 0x73, 0x5f, 0x73, 0x77, 0x65
        /*005e*/ 	.byte	0x65, 0x70, 0x5f, 0x73, 0x72, 0x63, 0x2f, 0x69, 0x6e, 0x63, 0x6c, 0x75, 0x64, 0x65, 0x2f, 0x63
        /*006e*/ 	.byte	0x75, 0x74, 0x65, 0x2f, 0x61, 0x74, 0x6f, 0x6d, 0x2f, 0x63, 0x6f, 0x70, 0x79, 0x5f, 0x74, 0x72
        /*007e*/ 	.byte	0x61, 0x69, 0x74, 0x73, 0x5f, 0x73, 0x6d, 0x31, 0x30, 0x30, 0x2e, 0x68, 0x70, 0x70, 0x00
	.type		$str$27,@object
	.size		$str$27,(__unnamed_1 - $str$27)
$str$27:
        /*008d*/ 	.byte	0x28, 0x28, 0x75, 0x69, 0x6e, 0x74, 0x33, 0x32, 0x5f, 0x74, 0x28, 0x74, 0x68, 0x72, 0x65, 0x61
        /*009d*/ 	.byte	0x64, 0x49, 0x64, 0x78, 0x2e, 0x78, 0x29, 0x20, 0x2f, 0x20, 0x33, 0x32, 0x29, 0x20, 0x25, 0x20
        /*00ad*/ 	.byte	0x34, 0x29, 0x20, 0x3d, 0x3d, 0x20, 0x28, 0x28, 0x28, 0x74, 0x6d, 0x65, 0x6d, 0x5f, 0x61, 0x64
        /*00bd*/ 	.byte	0x64, 0x72, 0x20, 0x3e, 0x3e, 0x20, 0x31, 0x36, 0x29, 0x20, 0x2f, 0x20, 0x33, 0x32, 0x29, 0x20
        /*00cd*/ 	.byte	0x25, 0x20, 0x34, 0x29, 0x00
	.type		__unnamed_1,@object
	.size		__unnamed_1,(__unnamed_2 - __unnamed_1)
__unnamed_1:
        /*00d2*/ 	.byte	0x61, 0x75, 0x74, 0x6f, 0x20, 0x63, 0x75, 0x74, 0x65, 0x3a, 0x3a, 0x61, 0x73, 0x5f, 0x70, 0x6f
        /* <DEDUP_REMOVED lines=24> */
        /*0262*/ 	.byte	0x34, 0x38, 0x3e, 0x3e, 0x3e, 0x3e, 0x5d, 0x00
	.type		__unnamed_2,@object
	.size		__unnamed_2,(.L_2 - __unnamed_2)
__unnamed_2:
        /* <DEDUP_REMOVED lines=40> */
        /*04ea*/ 	.byte	0x3a, 0x3a, 0x43, 0x3c, 0x30, 0x3e, 0x3e, 0x3e, 0x3e, 0x5d, 0x00
.L_2:


//--------------------- .nv.shared._ZN7cutlass13device_kernelINS_4conv6kernel13ConvUniversalINS1_16ConvProblemShapeILNS1_8OperatorE2ELi3EEENS1_10collective14CollectiveConvINS1_47MainloopSm100TmaUmmaWarpSpecializedImplicitGemmILS5_2ELi13ELi3ELi1ELi2EN4cute5tupleIJNSA_1CILi2EEENSC_ILi1EEESE_EEEEENSB_IJNSC_ILi128EEENSB_IJSH_EEENSB_IJNSC_ILi64EEEEEEEEENS_6half_tESM_NSA_8TiledMMAINSA_8MMA_AtomIJNSA_26SM100_MMA_F16BF16_2x1SM_SSISM_SM_fLi128ELi128ELNSA_4UMMA5MajorE1ELSR_1ELNSQ_7ScaleInE0ELSS_0EEEEEENSA_6LayoutINSB_IJSE_SE_SE_EEENSB_IJNSC_ILi0EEESX_SX_EEEEENSB_IJNSA_10UnderscoreES10_S10_EEEEENS7_6detail27Sm100ImplicitGemmTileTraitsINSA_18SM100_TMA_2SM_LOADENSA_14ComposedLayoutINSA_7SwizzleILi3ELi4ELi3EEENSA_18smem_ptr_flag_bitsILi16EEENSV_INSB_IJSJ_NSC_ILi8EEEEEENSB_IJSE_SJ_EEEEEEEvEENS14_INSA_25SM100_TMA_2SM_LOAD_IM2COLES1F_vEEEENS_8epilogue10collective18CollectiveEpilogueINS1K_23Sm100TmaWarpSpecializedILi4ELi2ELi16ELb1ELb0EEEJNSB_IJSJ_SI_SK_EEENSB_IJNSV_ISJ_SE_EENSV_INSB_IJNSC_ILi16EEESD_EEES1D_EEEEESM_NSB_IJlNSB_IJSE_lllEEESX_EEESM_S1W_NS1K_6fusion15FusionCallbacksIS1O_NS1X_17LinearCombinationISM_fSM_fLNS_15FloatRoundStyleE2EEES1P_S1U_JEEENSA_5SM1004TMEM4LOAD26SM100_TMEM_LOAD_32dp32b16xENSA_13SM90_TMA_LOADENS16_INS17_ILi1ELi4ELi3EEES1A_NSV_INSB_IJS1B_S1R_EEENSB_IJS1R_SE_EEEEEEENSA_39AutoVectorizingCopyWithAssumedAlignmentILi128EEENSA_14SM90_TMA_STOREES2C_S2E_S2E_EEEvvEEEEvNT_6ParamsE --------------------------
	.section	.nv.shared._ZN7cutlass13device_kernelINS_4conv6kernel13ConvUniversalINS1_16ConvProblemShapeILNS1_8OperatorE2ELi3EEENS1_10collective14CollectiveConvINS1_47MainloopSm100TmaUmmaWarpSpecializedImplicitGemmILS5_2ELi13ELi3ELi1ELi2EN4cute5tupleIJNSA_1CILi2EEENSC_ILi1EEESE_EEEEENSB_IJNSC_ILi128EEENSB_IJSH_EEENSB_IJNSC_ILi64EEEEEEEEENS_6half_tESM_NSA_8TiledMMAINSA_8MMA_AtomIJNSA_26SM100_MMA_F16BF16_2x1SM_SSISM_SM_fLi128ELi128ELNSA_4UMMA5MajorE1ELSR_1ELNSQ_7ScaleInE0ELSS_0EEEEEENSA_6LayoutINSB_IJSE_SE_SE_EEENSB_IJNSC_ILi0EEESX_SX_EEEEENSB_IJNSA_10UnderscoreES10_S10_EEEEENS7_6detail27Sm100ImplicitGemmTileTraitsINSA_18SM100_TMA_2SM_LOADENSA_14ComposedLayoutINSA_7SwizzleILi3ELi4ELi3EEENSA_18smem_ptr_flag_bitsILi16EEENSV_INSB_IJSJ_NSC_ILi8EEEEEENSB_IJSE_SJ_EEEEEEEvEENS14_INSA_25SM100_TMA_2SM_LOAD_IM2COLES1F_vEEEENS_8epilogue10collective18CollectiveEpilogueINS1K_23Sm100TmaWarpSpecializedILi4ELi2ELi16ELb1ELb0EEEJNSB_IJSJ_SI_SK_EEENSB_IJNSV_ISJ_SE_EENSV_INSB_IJNSC_ILi16EEESD_EEES1D_EEEEESM_NSB_IJlNSB_IJSE_lllEEESX_EEESM_S1W_NS1K_6fusion15FusionCallbacksIS1O_NS1X_17LinearCombinationISM_fSM_fLNS_15FloatRoundStyleE2EEES1P_S1U_JEEENSA_5SM1004TMEM4LOAD26SM100_TMEM_LOAD_32dp32b16xENSA_13SM90_TMA_LOADENS16_INS17_ILi1ELi4ELi3EEES1A_NSV_INSB_IJS1B_S1R_EEENSB_IJS1R_SE_EEEEEEENSA_39AutoVectorizingCopyWithAssumedAlignmentILi128EEENSA_14SM90_TMA_STOREES2C_S2E_S2E_EEEvvEEEEvNT_6ParamsE,"aw",@nobits
	.sectionflags	@""
	.align	16
	.zero		1024


//--------------------- .nv.shared.reserved.0     --------------------------
	.section	.nv.shared.reserved.0,"aw",@nobits
	.weak		__nv_reservedSMEM_offset_0_alias
	.size		__nv_reservedSMEM_offset_0_alias, 0, 64
	.other		__nv_reservedSMEM_offset_0_alias,@"STO_CUDA_RESERVED_SHARED STV_DEFAULT"
__nv_reservedSMEM_offset_0_alias:
	.zero		0
.nv.shared.reserved.0:
	.zero		64
	.weak		__nv_reservedSMEM_tcgen05_partition
	.type		__nv_reservedSMEM_tcgen05_partition,@object
	.size		__nv_reservedSMEM_tcgen05_partition,(.L_0 - __nv_reservedSMEM_tcgen05_partition)
__nv_reservedSMEM_tcgen05_partition:
	.zero		32
.L_0:


//--------------------- .nv.global                --------------------------
	.section	.nv.global,"aw",@nobits
.nv.global:
	.type		_ZN39_INTERNAL_eeb70efb_4_k_cu_414a9996_54214cute1_E,@object
	.size		_ZN39_INTERNAL_eeb70efb_4_k_cu_414a9996_54214cute1_E,(_ZN39_INTERNAL_eeb70efb_4_k_cu_414a9996_54214cuda3std3__45__cpo6cbeginE - _ZN39_INTERNAL_eeb70efb_4_k_cu_414a9996_54214cute1_E)
_ZN39_INTERNAL_eeb70efb_4_k_cu_414a9996_54214cute1_E:
	.zero		1
	.type		_ZN39_INTERNAL_eeb70efb_4_k_cu_414a9996_54214cuda3std3__45__cpo6cbeginE,@object
	.size		_ZN39_INTERNAL_eeb70efb_4_k_cu_414a9996_54214cuda3std3__45__cpo6cbeginE,(_ZN39_INTERNAL_eeb70efb_4_k_cu_414a9996_54214cuda3std3__48in_placeE - _ZN39_INTERNAL_eeb70efb_4_k_cu_414a9996_54214cuda3std3__45__cpo6cbeginE)
_ZN39_INTERNAL_eeb70efb_4_k_cu_414a9996_54214cuda3std3__45__cpo6cbeginE:
	.zero		1
	.type		_ZN39_INTERNAL_eeb70efb_4_k_cu_414a9996_54214cuda3std3__48in_placeE,@object
	.size		_ZN39_INTERNAL_eeb70efb_4_k_cu_414a9996_54214cuda3std3__48in_placeE,(_ZN39_INTERNAL_eeb70efb_4_k_cu_414a9996_54214cuda3std6ranges3__45__cpo9iter_moveE - _ZN39_INTERNAL_eeb70efb_4_k_cu_414a9996_54214cuda3std3__48in_placeE)
_ZN39_INTERNAL_eeb70efb_4_k_cu_414a9996_54214cuda3std3__48in_placeE:
	.zero		1
	.type		_ZN39_INTERNAL_eeb70efb_4_k_cu_414a9996_54214cuda3std6ranges3__45__cpo9iter_moveE,@object
	.size		_ZN39_INTERNAL_eeb70efb_4_k_cu_414a9996_54214cuda3std6ranges3__45__cpo9iter_moveE,(_ZN39_INTERNAL_eeb70efb_4_k_cu_414a9996_54214cuda3std3__45__cpo5beginE - _ZN39_INTERNAL_eeb70efb_4_k_cu_414a9996_54214cuda3std6ranges3__45__cpo9iter_moveE)
_ZN39_INTERNAL_eeb70efb_4_k_cu_414a9996_54214cuda3std6ranges3__45__cpo9iter_moveE:
	.zero		1
	.type		_ZN39_INTERNAL_eeb70efb_4_k_cu_414a9996_54214cuda3std3__45__cpo5beginE,@object
	.size		_ZN39_INTERNAL_eeb70efb_4_k_cu_414a9996_54214cuda3std3__45__cpo5beginE,(_ZN39_INTERNAL_eeb70efb_4_k_cu_414a9996_54214cuda3std3__441_GLOBAL__N__eeb70efb_4_k_cu_414a9996_54216ignoreE - _ZN39_INTERNAL_eeb70efb_4_k_cu_414a9996_54214cuda3std3__45__cpo5beginE)
_ZN39_INTERNAL_eeb70efb_4_k_cu_414a9996_54214cuda3std3__45__cpo5beginE:
	.zero		1
	.type		_ZN39_INTERNAL_eeb70efb_4_k_cu_414a9996_54214cuda3std3__441_GLOBAL__N__eeb70efb_4_k_cu_414a9996_54216ignoreE,@object
	.size		_ZN39_INTERNAL_eeb70efb_4_k_cu_414a9996_54214cuda3std3__441_GLOBAL__N__eeb70efb_4_k_cu_414a9996_54216ignoreE,(_ZN39_INTERNAL_eeb70efb_4_k_cu_414a9996_54214cute7productE - _ZN39_INTERNAL_eeb70efb_4_k_cu_414a9996_54214cuda3std3__441_GLOBAL__N__eeb70efb_4_k_cu_414a9996_54216ignoreE)
_ZN39_INTERNAL_eeb70efb_4_k_cu_414a9996_54214cuda3std3__441_GLOBAL__N__eeb70efb_4_k_cu_414a9996_54216ignoreE:
	.zero		1
	.type		_ZN39_INTERNAL_eeb70efb_4_k_cu_414a9996_54214cute7productE,@object
	.size		_ZN39_INTERNAL_eeb70efb_4_k_cu_414a9996_54214cute7productE,(_ZN39_INTERNAL_eeb70efb_4_k_cu_414a9996_54214cuda3std3__45__cpo3endE - _ZN39_INTERNAL_eeb70efb_4_k_cu_414a9996_54214cute7productE)
_ZN39_INTERNAL_eeb70efb_4_k_cu_414a9996_54214cute7productE:
	.zero		1
	.type		_ZN39_INTERNAL_eeb70efb_4_k_cu_414a9996_54214cuda3std3__45__cpo3endE,@object
	.size		_ZN39_INTERNAL_eeb70efb_4_k_cu_414a9996_54214cuda3std3__45__cpo3endE,(_ZN39_INTERNAL_eeb70efb_4_k_cu_414a9996_54214cuda3std3__419piecewise_constructE - _ZN39_INTERNAL_eeb70efb_4_k_cu_414a9996_54214cuda3std3__45__cpo3endE)
_ZN39_INTERNAL_eeb70efb_4_k_cu_414a9996_54214cuda3std3__45__cpo3endE:
	.zero		1
	.type		_ZN39_INTERNAL_eeb70efb_4_k_cu_414a9996_54214cuda3std3__419piecewise_constructE,@object
	.size		_ZN39_INTERNAL_eeb70efb_4_k_cu_414a9996_54214cuda3std3__419piecewise_constructE,(_ZN39_INTERNAL_eeb70efb_4_k_cu_414a9996_54214cuda3std3__45__cpo4cendE - _ZN39_INTERNAL_eeb70efb_4_k_cu_414a9996_54214cuda3std3__419piecewise_constructE)
_ZN39_INTERNAL_eeb70efb_4_k_cu_414a9996_54214cuda3std3__419piecewise_constructE:
	.zero		1
	.type		_ZN39_INTERNAL_eeb70efb_4_k_cu_414a9996_54214cuda3std3__45__cpo4cendE,@object
	.size		_ZN39_INTERNAL_eeb70efb_4_k_cu_414a9996_54214cuda3std3__45__cpo4cendE,(_ZN39_INTERNAL_eeb70efb_4_k_cu_414a9996_54214cuda3std6ranges3__45__cpo4swapE - _ZN39_INTERNAL_eeb70efb_4_k_cu_414a9996_54214cuda3std3__45__cpo4cendE)
_ZN39_INTERNAL_eeb70efb_4_k_cu_414a9996_54214cuda3std3__45__cpo4cendE:
	.zero		1
	.type		_ZN39_INTERNAL_eeb70efb_4_k_cu_414a9996_54214cuda3std6ranges3__45__cpo4swapE,@object
	.size		_ZN39_INTERNAL_eeb70efb_4_k_cu_414a9996_54214cuda3std6ranges3__45__cpo4swapE,(.L_10 - _ZN39_INTERNAL_eeb70efb_4_k_cu_414a9996_54214cuda3std6ranges3__45__cpo4swapE)
_ZN39_INTERNAL_eeb70efb_4_k_cu_414a9996_54214cuda3std6ranges3__45__cpo4swapE:
	.zero		1
.L_10:


//--------------------- .nv.constant0._ZN7cutlass13device_kernelINS_4conv6kernel13ConvUniversalINS1_16ConvProblemShapeILNS1_8OperatorE2ELi3EEENS1_10collective14CollectiveConvINS1_47MainloopSm100TmaUmmaWarpSpecializedImplicitGemmILS5_2ELi13ELi3ELi1ELi2EN4cute5tupleIJNSA_1CILi2EEENSC_ILi1EEESE_EEEEENSB_IJNSC_ILi128EEENSB_IJSH_EEENSB_IJNSC_ILi64EEEEEEEEENS_6half_tESM_NSA_8TiledMMAINSA_8MMA_AtomIJNSA_26SM100_MMA_F16BF16_2x1SM_SSISM_SM_fLi128ELi128ELNSA_4UMMA5MajorE1ELSR_1ELNSQ_7ScaleInE0ELSS_0EEEEEENSA_6LayoutINSB_IJSE_SE_SE_EEENSB_IJNSC_ILi0EEESX_SX_EEEEENSB_IJNSA_10UnderscoreES10_S10_EEEEENS7_6detail27Sm100ImplicitGemmTileTraitsINSA_18SM100_TMA_2SM_LOADENSA_14ComposedLayoutINSA_7SwizzleILi3ELi4ELi3EEENSA_18smem_ptr_flag_bitsILi16EEENSV_INSB_IJSJ_NSC_ILi8EEEEEENSB_IJSE_SJ_EEEEEEEvEENS14_INSA_25SM100_TMA_2SM_LOAD_IM2COLES1F_vEEEENS_8epilogue10collective18CollectiveEpilogueINS1K_23Sm100TmaWarpSpecializedILi4ELi2ELi16ELb1ELb0EEEJNSB_IJSJ_SI_SK_EEENSB_IJNSV_ISJ_SE_EENSV_INSB_IJNSC_ILi16EEESD_EEES1D_EEEEESM_NSB_IJlNSB_IJSE_lllEEESX_EEESM_S1W_NS1K_6fusion15FusionCallbacksIS1O_NS1X_17LinearCombinationISM_fSM_fLNS_15FloatRoundStyleE2EEES1P_S1U_JEEENSA_5SM1004TMEM4LOAD26SM100_TMEM_LOAD_32dp32b16xENSA_13SM90_TMA_LOADENS16_INS17_ILi1ELi4ELi3EEES1A_NSV_INSB_IJS1B_S1R_EEENSB_IJS1R_SE_EEEEEEENSA_39AutoVectorizingCopyWithAssumedAlignmentILi128EEENSA_14SM90_TMA_STOREES2C_S2E_S2E_EEEvvEEEEvNT_6ParamsE --------------------------
	.section	.nv.constant0._ZN7cutlass13device_kernelINS_4conv6kernel13ConvUniversalINS1_16ConvProblemShapeILNS1_8OperatorE2ELi3EEENS1_10collective14CollectiveConvINS1_47MainloopSm100TmaUmmaWarpSpecializedImplicitGemmILS5_2ELi13ELi3ELi1ELi2EN4cute5tupleIJNSA_1CILi2EEENSC_ILi1EEESE_EEEEENSB_IJNSC_ILi128EEENSB_IJSH_EEENSB_IJNSC_ILi64EEEEEEEEENS_6half_tESM_NSA_8TiledMMAINSA_8MMA_AtomIJNSA_26SM100_MMA_F16BF16_2x1SM_SSISM_SM_fLi128ELi128ELNSA_4UMMA5MajorE1ELSR_1ELNSQ_7ScaleInE0ELSS_0EEEEEENSA_6LayoutINSB_IJSE_SE_SE_EEENSB_IJNSC_ILi0EEESX_SX_EEEEENSB_IJNSA_10UnderscoreES10_S10_EEEEENS7_6detail27Sm100ImplicitGemmTileTraitsINSA_18SM100_TMA_2SM_LOADENSA_14ComposedLayoutINSA_7SwizzleILi3ELi4ELi3EEENSA_18smem_ptr_flag_bitsILi16EEENSV_INSB_IJSJ_NSC_ILi8EEEEEENSB_IJSE_SJ_EEEEEEEvEENS14_INSA_25SM100_TMA_2SM_LOAD_IM2COLES1F_vEEEENS_8epilogue10collective18CollectiveEpilogueINS1K_23Sm100TmaWarpSpecializedILi4ELi2ELi16ELb1ELb0EEEJNSB_IJSJ_SI_SK_EEENSB_IJNSV_ISJ_SE_EENSV_INSB_IJNSC_ILi16EEESD_EEES1D_EEEEESM_NSB_IJlNSB_IJSE_lllEEESX_EEESM_S1W_NS1K_6fusion15FusionCallbacksIS1O_NS1X_17LinearCombinationISM_fSM_fLNS_15FloatRoundStyleE2EEES1P_S1U_JEEENSA_5SM1004TMEM4LOAD26SM100_TMEM_LOAD_32dp32b16xENSA_13SM90_TMA_LOADENS16_INS17_ILi1ELi4ELi3EEES1A_NSV_INSB_IJS1B_S1R_EEENSB_IJS1R_SE_EEEEEEENSA_39AutoVectorizingCopyWithAssumedAlignmentILi128EEENSA_14SM90_TMA_STOREES2C_S2E_S2E_EEEvvEEEEvNT_6ParamsE,"a",@progbits
	.sectionflags	@""
	.align	4
.nv.constant0._ZN7cutlass13device_kernelINS_4conv6kernel13ConvUniversalINS1_16ConvProblemShapeILNS1_8OperatorE2ELi3EEENS1_10collective14CollectiveConvINS1_47MainloopSm100TmaUmmaWarpSpecializedImplicitGemmILS5_2ELi13ELi3ELi1ELi2EN4cute5tupleIJNSA_1CILi2EEENSC_ILi1EEESE_EEEEENSB_IJNSC_ILi128EEENSB_IJSH_EEENSB_IJNSC_ILi64EEEEEEEEENS_6half_tESM_NSA_8TiledMMAINSA_8MMA_AtomIJNSA_26SM100_MMA_F16BF16_2x1SM_SSISM_SM_fLi128ELi128ELNSA_4UMMA5MajorE1ELSR_1ELNSQ_7ScaleInE0ELSS_0EEEEEENSA_6LayoutINSB_IJSE_SE_SE_EEENSB_IJNSC_ILi0EEESX_SX_EEEEENSB_IJNSA_10UnderscoreES10_S10_EEEEENS7_6detail27Sm100ImplicitGemmTileTraitsINSA_18SM100_TMA_2SM_LOADENSA_14ComposedLayoutINSA_7SwizzleILi3ELi4ELi3EEENSA_18smem_ptr_flag_bitsILi16EEENSV_INSB_IJSJ_NSC_ILi8EEEEEENSB_IJSE_SJ_EEEEEEEvEENS14_INSA_25SM100_TMA_2SM_LOAD_IM2COLES1F_vEEEENS_8epilogue10collective18CollectiveEpilogueINS1K_23Sm100TmaWarpSpecializedILi4ELi2ELi16ELb1ELb0EEEJNSB_IJSJ_SI_SK_EEENSB_IJNSV_ISJ_SE_EENSV_INSB_IJNSC_ILi16EEESD_EEES1D_EEEEESM_NSB_IJlNSB_IJSE_lllEEESX_EEESM_S1W_NS1K_6fusion15FusionCallbacksIS1O_NS1X_17LinearCombinationISM_fSM_fLNS_15FloatRoundStyleE2EEES1P_S1U_JEEENSA_5SM1004TMEM4LOAD26SM100_TMEM_LOAD_32dp32b16xENSA_13SM90_TMA_LOADENS16_INS17_ILi1ELi4ELi3EEES1A_NSV_INSB_IJS1B_S1R_EEENSB_IJS1R_SE_EEEEEEENSA_39AutoVectorizingCopyWithAssumedAlignmentILi128EEENSA_14SM90_TMA_STOREES2C_S2E_S2E_EEEvvEEEEvNT_6ParamsE:
	.zero		3200


//--------------------- SYMBOLS --------------------------

	.type		.nv.reservedSmem.offset0,@object
	.size		.nv.reservedSmem.offset0,0x4
	.type		.nv.reservedSmem.cap,@object
	.size		.nv.reservedSmem.cap,0x4
	.type		__assertfail,@function
